//
// Generated by NVIDIA NVVM Compiler
//
// Compiler Build ID: CL-36424714
// Cuda compilation tools, release 13.0, V13.0.88
// Based on NVVM 20.0.0
//

.version 9.0
.target sm_100
.address_size 64

	// .globl	_occa_toPower_0
// _ZZ24_occa_Stockhoptimized6_0E6FRBank has been demoted
// _ZZ24_occa_Stockhoptimized6_0E6FIBank has been demoted
// _ZZ24_occa_Stockhoptimized6_0E6SRBank has been demoted
// _ZZ24_occa_Stockhoptimized6_0E6SIBank has been demoted
// _ZZ24_occa_Stockhoptimized7_0E6FRBank has been demoted
// _ZZ24_occa_Stockhoptimized7_0E6FIBank has been demoted
// _ZZ24_occa_Stockhoptimized7_0E6SRBank has been demoted
// _ZZ24_occa_Stockhoptimized7_0E6SIBank has been demoted
// _ZZ24_occa_Stockhoptimized8_0E6FRBank has been demoted
// _ZZ24_occa_Stockhoptimized8_0E6FIBank has been demoted
// _ZZ24_occa_Stockhoptimized8_0E6SRBank has been demoted
// _ZZ24_occa_Stockhoptimized8_0E6SIBank has been demoted
// _ZZ24_occa_Stockhoptimized9_0E6FRBank has been demoted
// _ZZ24_occa_Stockhoptimized9_0E6FIBank has been demoted
// _ZZ24_occa_Stockhoptimized9_0E6SRBank has been demoted
// _ZZ24_occa_Stockhoptimized9_0E6SIBank has been demoted
// _ZZ35_occa_preprocessed_ODW10_STH_STFT_0E6FRBank has been demoted
// _ZZ35_occa_preprocessed_ODW10_STH_STFT_0E6FIBank has been demoted
// _ZZ35_occa_preprocessed_ODW10_STH_STFT_0E6SRBank has been demoted
// _ZZ35_occa_preprocessed_ODW10_STH_STFT_0E6SIBank has been demoted
// _ZZ35_occa_preprocessed_ODW10_STH_STFT_0E11windowAdded has been demoted
// _ZZ27_occa_preprocesses_ODW_10_0E2wr has been demoted
// _ZZ27_occa_preprocesses_ODW_10_0E11windowAdded has been demoted
// _ZZ25_occa_Stockhoptimized10_0E6FRBank has been demoted
// _ZZ25_occa_Stockhoptimized10_0E6FIBank has been demoted
// _ZZ25_occa_Stockhoptimized10_0E6SRBank has been demoted
// _ZZ25_occa_Stockhoptimized10_0E6SIBank has been demoted
// _ZZ27_occa_preprocesses_ODW_11_0E2wr has been demoted
// _ZZ27_occa_preprocesses_ODW_11_0E11windowAdded has been demoted
// _ZZ25_occa_Stockhoptimized11_0E6FRBank has been demoted
// _ZZ25_occa_Stockhoptimized11_0E6FIBank has been demoted
// _ZZ25_occa_Stockhoptimized11_0E6SRBank has been demoted
// _ZZ25_occa_Stockhoptimized11_0E6SIBank has been demoted
// _ZZ35_occa_preprocessed_ODW11_STH_STFT_0E6FRBank has been demoted
// _ZZ35_occa_preprocessed_ODW11_STH_STFT_0E6FIBank has been demoted
// _ZZ35_occa_preprocessed_ODW11_STH_STFT_0E6SRBank has been demoted
// _ZZ35_occa_preprocessed_ODW11_STH_STFT_0E6SIBank has been demoted
// _ZZ35_occa_preprocessed_ODW11_STH_STFT_0E11windowAdded has been demoted
// _ZZ23_occa_DCRemove_Common_0E5added has been demoted
.global .align 4 .b8 __cudart_i2opi_f[24] = {65, 144, 67, 60, 153, 149, 98, 219, 192, 221, 52, 245, 209, 87, 39, 252, 41, 21, 68, 78, 110, 131, 249, 162};

.visible .entry _occa_toPower_0(
	.param .u64 .ptr .align 1 _occa_toPower_0_param_0,
	.param .u64 .ptr .align 1 _occa_toPower_0_param_1,
	.param .u64 .ptr .align 1 _occa_toPower_0_param_2,
	.param .u32 _occa_toPower_0_param_3
)
.maxntid 64
{
	.reg .b32 	%r<5>;
	.reg .b32 	%f<6>;
	.reg .b64 	%rd<11>;

	ld.param.u64 	%rd1, [_occa_toPower_0_param_0];
	ld.param.u64 	%rd2, [_occa_toPower_0_param_1];
	ld.param.u64 	%rd3, [_occa_toPower_0_param_2];
	cvta.to.global.u64 	%rd4, %rd1;
	cvta.to.global.u64 	%rd5, %rd3;
	cvta.to.global.u64 	%rd6, %rd2;
	mov.u32 	%r1, %ctaid.x;
	shl.b32 	%r2, %r1, 6;
	mov.u32 	%r3, %tid.x;
	or.b32  	%r4, %r2, %r3;
	mul.wide.u32 	%rd7, %r4, 4;
	add.s64 	%rd8, %rd6, %rd7;
	ld.global.f32 	%f1, [%rd8];
	add.s64 	%rd9, %rd5, %rd7;
	ld.global.f32 	%f2, [%rd9];
	mul.f32 	%f3, %f2, %f2;
	fma.rn.f32 	%f4, %f1, %f1, %f3;
	sqrt.rn.f32 	%f5, %f4;
	add.s64 	%rd10, %rd4, %rd7;
	st.global.f32 	[%rd10], %f5;
	ret;

}
	// .globl	_occa_toHalfComplexFormat_0
.visible .entry _occa_toHalfComplexFormat_0(
	.param .u64 .ptr .align 1 _occa_toHalfComplexFormat_0_param_0,
	.param .u64 .ptr .align 1 _occa_toHalfComplexFormat_0_param_1,
	.param .u64 .ptr .align 1 _occa_toHalfComplexFormat_0_param_2,
	.param .u32 _occa_toHalfComplexFormat_0_param_3,
	.param .u32 _occa_toHalfComplexFormat_0_param_4
)
.maxntid 32
{
	.reg .b32 	%r<13>;
	.reg .b32 	%f<3>;
	.reg .b64 	%rd<12>;

	ld.param.u64 	%rd1, [_occa_toHalfComplexFormat_0_param_0];
	ld.param.u64 	%rd2, [_occa_toHalfComplexFormat_0_param_1];
	ld.param.u64 	%rd3, [_occa_toHalfComplexFormat_0_param_2];
	ld.param.u32 	%r1, [_occa_toHalfComplexFormat_0_param_4];
	cvta.to.global.u64 	%rd4, %rd3;
	cvta.to.global.u64 	%rd5, %rd1;
	cvta.to.global.u64 	%rd6, %rd2;
	mov.u32 	%r2, %ctaid.x;
	shl.b32 	%r3, %r2, 5;
	mov.u32 	%r4, %tid.x;
	or.b32  	%r5, %r3, %r4;
	add.s32 	%r6, %r1, -1;
	mov.b32 	%r7, -1;
	shl.b32 	%r8, %r7, %r6;
	not.b32 	%r9, %r8;
	and.b32  	%r10, %r5, %r9;
	and.b32  	%r11, %r8, %r5;
	or.b32  	%r12, %r11, %r10;
	mul.wide.u32 	%rd7, %r12, 4;
	add.s64 	%rd8, %rd6, %rd7;
	ld.global.f32 	%f1, [%rd8];
	mul.wide.u32 	%rd9, %r5, 8;
	add.s64 	%rd10, %rd5, %rd9;
	st.global.f32 	[%rd10], %f1;
	add.s64 	%rd11, %rd4, %rd7;
	ld.global.f32 	%f2, [%rd11];
	st.global.f32 	[%rd10+4], %f2;
	ret;

}
	// .globl	_occa_Stockhoptimized6_0
.visible .entry _occa_Stockhoptimized6_0(
	.param .u64 .ptr .align 1 _occa_Stockhoptimized6_0_param_0,
	.param .u64 .ptr .align 1 _occa_Stockhoptimized6_0_param_1,
	.param .u32 _occa_Stockhoptimized6_0_param_2
)
.maxntid 32
{
	.local .align 4 .b8 	__local_depot2[28];
	.reg .b64 	%SP;
	.reg .b64 	%SPL;
	.reg .pred 	%p<71>;
	.reg .b32 	%r<416>;
	.reg .b32 	%f<333>;
	.reg .b64 	%rd<191>;
	.reg .b64 	%fd<31>;
	// demoted variable
	.shared .align 4 .b8 _ZZ24_occa_Stockhoptimized6_0E6FRBank[256];
	// demoted variable
	.shared .align 4 .b8 _ZZ24_occa_Stockhoptimized6_0E6FIBank[256];
	// demoted variable
	.shared .align 4 .b8 _ZZ24_occa_Stockhoptimized6_0E6SRBank[256];
	// demoted variable
	.shared .align 4 .b8 _ZZ24_occa_Stockhoptimized6_0E6SIBank[256];
	mov.u64 	%SPL, __local_depot2;
	ld.param.u64 	%rd74, [_occa_Stockhoptimized6_0_param_0];
	ld.param.u64 	%rd73, [_occa_Stockhoptimized6_0_param_1];
	cvta.to.global.u64 	%rd75, %rd74;
	add.u64 	%rd1, %SPL, 0;
	mov.u32 	%r143, %ctaid.x;
	mov.u32 	%r1, %tid.x;
	shl.b32 	%r144, %r143, 6;
	shl.b32 	%r2, %r1, 1;
	or.b32  	%r3, %r144, %r1;
	mul.wide.u32 	%rd77, %r3, 4;
	add.s64 	%rd2, %rd75, %rd77;
	ld.global.f32 	%f71, [%rd2];
	ld.global.f32 	%f72, [%rd2+128];
	mov.f32 	%f73, 0f80000000;
	mul.rn.f32 	%f74, %f73, %f73;
	add.f32 	%f75, %f74, 0f00000000;
	fma.rn.f32 	%f76, %f74, 0f37CBAC00, 0fBAB607ED;
	fma.rn.f32 	%f77, %f76, %f74, 0f3D2AAABB;
	fma.rn.f32 	%f78, %f77, %f74, 0fBEFFFFFF;
	fma.rn.f32 	%f79, %f78, %f75, 0f3F800000;
	fma.rn.f32 	%f80, %f74, 0f80000000, 0f00000000;
	fma.rn.f32 	%f81, %f74, 0fB94D4153, 0f3C0885E4;
	fma.rn.f32 	%f82, %f81, %f74, 0fBE2AAAA8;
	mul.f32 	%f83, %f80, %f82;
	mul.f32 	%f84, %f83, 0f80000000;
	fma.rn.f32 	%f85, %f79, %f72, %f84;
	mul.f32 	%f86, %f83, %f72;
	fma.rn.f32 	%f87, %f79, 0f00000000, %f86;
	add.f32 	%f88, %f71, %f85;
	shl.b32 	%r145, %r1, 3;
	mov.u32 	%r146, _ZZ24_occa_Stockhoptimized6_0E6FRBank;
	add.s32 	%r147, %r146, %r145;
	st.shared.f32 	[%r147], %f88;
	add.f32 	%f89, %f87, 0f00000000;
	mov.u32 	%r148, _ZZ24_occa_Stockhoptimized6_0E6FIBank;
	add.s32 	%r149, %r148, %r145;
	st.shared.f32 	[%r149], %f89;
	sub.f32 	%f90, %f71, %f85;
	st.shared.f32 	[%r147+4], %f90;
	mov.f32 	%f91, 0f00000000;
	sub.f32 	%f92, %f91, %f87;
	st.shared.f32 	[%r149+4], %f92;
	bar.sync 	0;
	shl.b32 	%r150, %r1, 2;
	sub.s32 	%r4, %r147, %r150;
	ld.shared.f32 	%f1, [%r4];
	sub.s32 	%r5, %r149, %r150;
	ld.shared.f32 	%f2, [%r5];
	ld.shared.f32 	%f3, [%r4+128];
	ld.shared.f32 	%f4, [%r5+128];
	shl.b32 	%r151, %r1, 4;
	and.b32  	%r152, %r151, 16;
	cvt.rn.f32.u32 	%f93, %r152;
	mul.f32 	%f94, %f93, 0f3C800000;
	cvt.f64.f32 	%fd1, %f94;
	mul.f64 	%fd2, %fd1, 0dC01921FB54442D18;
	cvt.rn.f32.f64 	%f5, %fd2;
	mul.f32 	%f95, %f5, 0f3F22F983;
	cvt.rni.s32.f32 	%r383, %f95;
	cvt.rn.f32.s32 	%f96, %r383;
	fma.rn.f32 	%f97, %f96, 0fBFC90FDA, %f5;
	fma.rn.f32 	%f98, %f96, 0fB3A22168, %f97;
	fma.rn.f32 	%f324, %f96, 0fA7C234C5, %f98;
	abs.f32 	%f7, %f5;
	setp.ltu.f32 	%p1, %f7, 0f47CE4780;
	mov.u32 	%r379, %r383;
	mov.f32 	%f323, %f324;
	@%p1 bra 	$L__BB2_8;
	setp.neu.f32 	%p2, %f7, 0f7F800000;
	@%p2 bra 	$L__BB2_3;
	mov.f32 	%f101, 0f00000000;
	mul.rn.f32 	%f323, %f5, %f101;
	mov.b32 	%r379, 0;
	bra.uni 	$L__BB2_8;
$L__BB2_3:
	mov.b32 	%r7, %f5;
	shl.b32 	%r154, %r7, 8;
	or.b32  	%r8, %r154, -2147483648;
	mov.b64 	%rd163, 0;
	mov.b32 	%r376, 0;
	mov.u64 	%rd161, __cudart_i2opi_f;
	mov.u64 	%rd162, %rd1;
$L__BB2_4:
	.pragma "nounroll";
	ld.global.nc.u32 	%r155, [%rd161];
	mad.wide.u32 	%rd80, %r155, %r8, %rd163;
	shr.u64 	%rd163, %rd80, 32;
	st.local.u32 	[%rd162], %rd80;
	add.s32 	%r376, %r376, 1;
	add.s64 	%rd162, %rd162, 4;
	add.s64 	%rd161, %rd161, 4;
	setp.ne.s32 	%p3, %r376, 6;
	@%p3 bra 	$L__BB2_4;
	shr.u32 	%r156, %r7, 23;
	st.local.u32 	[%rd1+24], %rd163;
	and.b32  	%r11, %r156, 31;
	and.b32  	%r157, %r156, 224;
	add.s32 	%r158, %r157, -128;
	shr.u32 	%r159, %r158, 5;
	mul.wide.u32 	%rd81, %r159, 4;
	sub.s64 	%rd9, %rd1, %rd81;
	ld.local.u32 	%r377, [%rd9+24];
	ld.local.u32 	%r378, [%rd9+20];
	setp.eq.s32 	%p4, %r11, 0;
	@%p4 bra 	$L__BB2_7;
	shf.l.wrap.b32 	%r377, %r378, %r377, %r11;
	ld.local.u32 	%r160, [%rd9+16];
	shf.l.wrap.b32 	%r378, %r160, %r378, %r11;
$L__BB2_7:
	shr.u32 	%r161, %r377, 30;
	shf.l.wrap.b32 	%r162, %r378, %r377, 2;
	shl.b32 	%r163, %r378, 2;
	shr.s32 	%r164, %r162, 31;
	sub.s32 	%r379, %r164, %r161;
	xor.b32  	%r165, %r162, %r7;
	xor.b32  	%r166, %r164, %r162;
	xor.b32  	%r167, %r164, %r163;
	cvt.u64.u32 	%rd82, %r166;
	shl.b64 	%rd83, %rd82, 32;
	cvt.u64.u32 	%rd84, %r167;
	or.b64  	%rd85, %rd83, %rd84;
	cvt.rn.f64.s64 	%fd3, %rd85;
	mul.f64 	%fd4, %fd3, 0d3BF921FB54442D19;
	cvt.rn.f32.f64 	%f99, %fd4;
	neg.f32 	%f100, %f99;
	setp.lt.s32 	%p5, %r165, 0;
	selp.f32 	%f323, %f100, %f99, %p5;
$L__BB2_8:
	setp.ltu.f32 	%p6, %f7, 0f47CE4780;
	add.s32 	%r169, %r379, 1;
	mul.rn.f32 	%f102, %f323, %f323;
	and.b32  	%r170, %r379, 1;
	setp.eq.b32 	%p7, %r170, 1;
	selp.f32 	%f103, %f323, 0f3F800000, %p7;
	fma.rn.f32 	%f104, %f102, %f103, 0f00000000;
	fma.rn.f32 	%f105, %f102, 0f37CBAC00, 0fBAB607ED;
	selp.f32 	%f106, 0fB94D4153, %f105, %p7;
	selp.f32 	%f107, 0f3C0885E4, 0f3D2AAABB, %p7;
	fma.rn.f32 	%f108, %f106, %f102, %f107;
	selp.f32 	%f109, 0fBE2AAAA8, 0fBEFFFFFF, %p7;
	fma.rn.f32 	%f110, %f108, %f102, %f109;
	fma.rn.f32 	%f111, %f110, %f104, %f103;
	and.b32  	%r171, %r169, 2;
	setp.eq.s32 	%p8, %r171, 0;
	mov.f32 	%f112, 0f00000000;
	sub.f32 	%f113, %f112, %f111;
	selp.f32 	%f11, %f111, %f113, %p8;
	@%p6 bra 	$L__BB2_16;
	setp.neu.f32 	%p9, %f7, 0f7F800000;
	@%p9 bra 	$L__BB2_11;
	mov.f32 	%f116, 0f00000000;
	mul.rn.f32 	%f324, %f5, %f116;
	mov.b32 	%r383, 0;
	bra.uni 	$L__BB2_16;
$L__BB2_11:
	mov.b32 	%r20, %f5;
	shl.b32 	%r173, %r20, 8;
	or.b32  	%r21, %r173, -2147483648;
	mov.b64 	%rd166, 0;
	mov.b32 	%r380, 0;
	mov.u64 	%rd164, __cudart_i2opi_f;
	mov.u64 	%rd165, %rd1;
$L__BB2_12:
	.pragma "nounroll";
	ld.global.nc.u32 	%r174, [%rd164];
	mad.wide.u32 	%rd88, %r174, %r21, %rd166;
	shr.u64 	%rd166, %rd88, 32;
	st.local.u32 	[%rd165], %rd88;
	add.s32 	%r380, %r380, 1;
	add.s64 	%rd165, %rd165, 4;
	add.s64 	%rd164, %rd164, 4;
	setp.ne.s32 	%p10, %r380, 6;
	@%p10 bra 	$L__BB2_12;
	shr.u32 	%r175, %r20, 23;
	st.local.u32 	[%rd1+24], %rd166;
	and.b32  	%r24, %r175, 31;
	and.b32  	%r176, %r175, 224;
	add.s32 	%r177, %r176, -128;
	shr.u32 	%r178, %r177, 5;
	mul.wide.u32 	%rd89, %r178, 4;
	sub.s64 	%rd16, %rd1, %rd89;
	ld.local.u32 	%r381, [%rd16+24];
	ld.local.u32 	%r382, [%rd16+20];
	setp.eq.s32 	%p11, %r24, 0;
	@%p11 bra 	$L__BB2_15;
	shf.l.wrap.b32 	%r381, %r382, %r381, %r24;
	ld.local.u32 	%r179, [%rd16+16];
	shf.l.wrap.b32 	%r382, %r179, %r382, %r24;
$L__BB2_15:
	shr.u32 	%r180, %r381, 30;
	shf.l.wrap.b32 	%r181, %r382, %r381, 2;
	shl.b32 	%r182, %r382, 2;
	shr.s32 	%r183, %r181, 31;
	sub.s32 	%r383, %r183, %r180;
	xor.b32  	%r184, %r181, %r20;
	xor.b32  	%r185, %r183, %r181;
	xor.b32  	%r186, %r183, %r182;
	cvt.u64.u32 	%rd90, %r185;
	shl.b64 	%rd91, %rd90, 32;
	cvt.u64.u32 	%rd92, %r186;
	or.b64  	%rd93, %rd91, %rd92;
	cvt.rn.f64.s64 	%fd5, %rd93;
	mul.f64 	%fd6, %fd5, 0d3BF921FB54442D19;
	cvt.rn.f32.f64 	%f114, %fd6;
	neg.f32 	%f115, %f114;
	setp.lt.s32 	%p12, %r184, 0;
	selp.f32 	%f324, %f115, %f114, %p12;
$L__BB2_16:
	and.b32  	%r188, %r2, 60;
	and.b32  	%r189, %r1, 1;
	or.b32  	%r190, %r188, %r189;
	mul.rn.f32 	%f117, %f324, %f324;
	and.b32  	%r191, %r383, 1;
	setp.eq.b32 	%p13, %r191, 1;
	selp.f32 	%f118, 0f3F800000, %f324, %p13;
	fma.rn.f32 	%f119, %f117, %f118, 0f00000000;
	fma.rn.f32 	%f120, %f117, 0f37CBAC00, 0fBAB607ED;
	selp.f32 	%f121, %f120, 0fB94D4153, %p13;
	selp.f32 	%f122, 0f3D2AAABB, 0f3C0885E4, %p13;
	fma.rn.f32 	%f123, %f121, %f117, %f122;
	selp.f32 	%f124, 0fBEFFFFFF, 0fBE2AAAA8, %p13;
	fma.rn.f32 	%f125, %f123, %f117, %f124;
	fma.rn.f32 	%f126, %f125, %f119, %f118;
	and.b32  	%r192, %r383, 2;
	setp.eq.s32 	%p14, %r192, 0;
	mov.f32 	%f127, 0f00000000;
	sub.f32 	%f128, %f127, %f126;
	selp.f32 	%f129, %f126, %f128, %p14;
	mul.f32 	%f130, %f3, %f11;
	mul.f32 	%f131, %f4, %f129;
	sub.f32 	%f132, %f130, %f131;
	mul.f32 	%f133, %f3, %f129;
	fma.rn.f32 	%f134, %f4, %f11, %f133;
	add.f32 	%f135, %f1, %f132;
	shl.b32 	%r193, %r190, 2;
	mov.u32 	%r194, _ZZ24_occa_Stockhoptimized6_0E6SRBank;
	add.s32 	%r195, %r194, %r193;
	st.shared.f32 	[%r195], %f135;
	add.f32 	%f136, %f2, %f134;
	mov.u32 	%r196, _ZZ24_occa_Stockhoptimized6_0E6SIBank;
	add.s32 	%r197, %r196, %r193;
	st.shared.f32 	[%r197], %f136;
	sub.f32 	%f137, %f1, %f132;
	st.shared.f32 	[%r195+8], %f137;
	sub.f32 	%f138, %f2, %f134;
	st.shared.f32 	[%r197+8], %f138;
	bar.sync 	0;
	add.s32 	%r33, %r194, %r150;
	ld.shared.f32 	%f15, [%r33];
	add.s32 	%r34, %r196, %r150;
	ld.shared.f32 	%f16, [%r34];
	ld.shared.f32 	%f17, [%r33+128];
	ld.shared.f32 	%f18, [%r34+128];
	and.b32  	%r200, %r145, 24;
	cvt.rn.f32.u32 	%f139, %r200;
	mul.f32 	%f140, %f139, 0f3C800000;
	cvt.f64.f32 	%fd7, %f140;
	mul.f64 	%fd8, %fd7, 0dC01921FB54442D18;
	cvt.rn.f32.f64 	%f19, %fd8;
	mul.f32 	%f141, %f19, 0f3F22F983;
	cvt.rni.s32.f32 	%r391, %f141;
	cvt.rn.f32.s32 	%f142, %r391;
	fma.rn.f32 	%f143, %f142, 0fBFC90FDA, %f19;
	fma.rn.f32 	%f144, %f142, 0fB3A22168, %f143;
	fma.rn.f32 	%f326, %f142, 0fA7C234C5, %f144;
	abs.f32 	%f21, %f19;
	setp.ltu.f32 	%p15, %f21, 0f47CE4780;
	mov.u32 	%r387, %r391;
	mov.f32 	%f325, %f326;
	@%p15 bra 	$L__BB2_24;
	setp.neu.f32 	%p16, %f21, 0f7F800000;
	@%p16 bra 	$L__BB2_19;
	mov.f32 	%f147, 0f00000000;
	mul.rn.f32 	%f325, %f19, %f147;
	mov.b32 	%r387, 0;
	bra.uni 	$L__BB2_24;
$L__BB2_19:
	mov.b32 	%r36, %f19;
	shl.b32 	%r202, %r36, 8;
	or.b32  	%r37, %r202, -2147483648;
	mov.b64 	%rd169, 0;
	mov.b32 	%r384, 0;
	mov.u64 	%rd167, __cudart_i2opi_f;
	mov.u64 	%rd168, %rd1;
$L__BB2_20:
	.pragma "nounroll";
	ld.global.nc.u32 	%r203, [%rd167];
	mad.wide.u32 	%rd96, %r203, %r37, %rd169;
	shr.u64 	%rd169, %rd96, 32;
	st.local.u32 	[%rd168], %rd96;
	add.s32 	%r384, %r384, 1;
	add.s64 	%rd168, %rd168, 4;
	add.s64 	%rd167, %rd167, 4;
	setp.ne.s32 	%p17, %r384, 6;
	@%p17 bra 	$L__BB2_20;
	shr.u32 	%r204, %r36, 23;
	st.local.u32 	[%rd1+24], %rd169;
	and.b32  	%r40, %r204, 31;
	and.b32  	%r205, %r204, 224;
	add.s32 	%r206, %r205, -128;
	shr.u32 	%r207, %r206, 5;
	mul.wide.u32 	%rd97, %r207, 4;
	sub.s64 	%rd23, %rd1, %rd97;
	ld.local.u32 	%r385, [%rd23+24];
	ld.local.u32 	%r386, [%rd23+20];
	setp.eq.s32 	%p18, %r40, 0;
	@%p18 bra 	$L__BB2_23;
	shf.l.wrap.b32 	%r385, %r386, %r385, %r40;
	ld.local.u32 	%r208, [%rd23+16];
	shf.l.wrap.b32 	%r386, %r208, %r386, %r40;
$L__BB2_23:
	shr.u32 	%r209, %r385, 30;
	shf.l.wrap.b32 	%r210, %r386, %r385, 2;
	shl.b32 	%r211, %r386, 2;
	shr.s32 	%r212, %r210, 31;
	sub.s32 	%r387, %r212, %r209;
	xor.b32  	%r213, %r210, %r36;
	xor.b32  	%r214, %r212, %r210;
	xor.b32  	%r215, %r212, %r211;
	cvt.u64.u32 	%rd98, %r214;
	shl.b64 	%rd99, %rd98, 32;
	cvt.u64.u32 	%rd100, %r215;
	or.b64  	%rd101, %rd99, %rd100;
	cvt.rn.f64.s64 	%fd9, %rd101;
	mul.f64 	%fd10, %fd9, 0d3BF921FB54442D19;
	cvt.rn.f32.f64 	%f145, %fd10;
	neg.f32 	%f146, %f145;
	setp.lt.s32 	%p19, %r213, 0;
	selp.f32 	%f325, %f146, %f145, %p19;
$L__BB2_24:
	setp.ltu.f32 	%p20, %f21, 0f47CE4780;
	add.s32 	%r217, %r387, 1;
	mul.rn.f32 	%f148, %f325, %f325;
	and.b32  	%r218, %r387, 1;
	setp.eq.b32 	%p21, %r218, 1;
	selp.f32 	%f149, %f325, 0f3F800000, %p21;
	fma.rn.f32 	%f150, %f148, %f149, 0f00000000;
	fma.rn.f32 	%f151, %f148, 0f37CBAC00, 0fBAB607ED;
	selp.f32 	%f152, 0fB94D4153, %f151, %p21;
	selp.f32 	%f153, 0f3C0885E4, 0f3D2AAABB, %p21;
	fma.rn.f32 	%f154, %f152, %f148, %f153;
	selp.f32 	%f155, 0fBE2AAAA8, 0fBEFFFFFF, %p21;
	fma.rn.f32 	%f156, %f154, %f148, %f155;
	fma.rn.f32 	%f157, %f156, %f150, %f149;
	and.b32  	%r219, %r217, 2;
	setp.eq.s32 	%p22, %r219, 0;
	mov.f32 	%f158, 0f00000000;
	sub.f32 	%f159, %f158, %f157;
	selp.f32 	%f25, %f157, %f159, %p22;
	@%p20 bra 	$L__BB2_32;
	setp.neu.f32 	%p23, %f21, 0f7F800000;
	@%p23 bra 	$L__BB2_27;
	mov.f32 	%f162, 0f00000000;
	mul.rn.f32 	%f326, %f19, %f162;
	mov.b32 	%r391, 0;
	bra.uni 	$L__BB2_32;
$L__BB2_27:
	mov.b32 	%r49, %f19;
	shl.b32 	%r221, %r49, 8;
	or.b32  	%r50, %r221, -2147483648;
	mov.b64 	%rd172, 0;
	mov.b32 	%r388, 0;
	mov.u64 	%rd170, __cudart_i2opi_f;
	mov.u64 	%rd171, %rd1;
$L__BB2_28:
	.pragma "nounroll";
	ld.global.nc.u32 	%r222, [%rd170];
	mad.wide.u32 	%rd104, %r222, %r50, %rd172;
	shr.u64 	%rd172, %rd104, 32;
	st.local.u32 	[%rd171], %rd104;
	add.s32 	%r388, %r388, 1;
	add.s64 	%rd171, %rd171, 4;
	add.s64 	%rd170, %rd170, 4;
	setp.ne.s32 	%p24, %r388, 6;
	@%p24 bra 	$L__BB2_28;
	shr.u32 	%r223, %r49, 23;
	st.local.u32 	[%rd1+24], %rd172;
	and.b32  	%r53, %r223, 31;
	and.b32  	%r224, %r223, 224;
	add.s32 	%r225, %r224, -128;
	shr.u32 	%r226, %r225, 5;
	mul.wide.u32 	%rd105, %r226, 4;
	sub.s64 	%rd30, %rd1, %rd105;
	ld.local.u32 	%r389, [%rd30+24];
	ld.local.u32 	%r390, [%rd30+20];
	setp.eq.s32 	%p25, %r53, 0;
	@%p25 bra 	$L__BB2_31;
	shf.l.wrap.b32 	%r389, %r390, %r389, %r53;
	ld.local.u32 	%r227, [%rd30+16];
	shf.l.wrap.b32 	%r390, %r227, %r390, %r53;
$L__BB2_31:
	shr.u32 	%r228, %r389, 30;
	shf.l.wrap.b32 	%r229, %r390, %r389, 2;
	shl.b32 	%r230, %r390, 2;
	shr.s32 	%r231, %r229, 31;
	sub.s32 	%r391, %r231, %r228;
	xor.b32  	%r232, %r229, %r49;
	xor.b32  	%r233, %r231, %r229;
	xor.b32  	%r234, %r231, %r230;
	cvt.u64.u32 	%rd106, %r233;
	shl.b64 	%rd107, %rd106, 32;
	cvt.u64.u32 	%rd108, %r234;
	or.b64  	%rd109, %rd107, %rd108;
	cvt.rn.f64.s64 	%fd11, %rd109;
	mul.f64 	%fd12, %fd11, 0d3BF921FB54442D19;
	cvt.rn.f32.f64 	%f160, %fd12;
	neg.f32 	%f161, %f160;
	setp.lt.s32 	%p26, %r232, 0;
	selp.f32 	%f326, %f161, %f160, %p26;
$L__BB2_32:
	and.b32  	%r236, %r2, 56;
	and.b32  	%r237, %r1, 3;
	or.b32  	%r238, %r236, %r237;
	mul.rn.f32 	%f163, %f326, %f326;
	and.b32  	%r239, %r391, 1;
	setp.eq.b32 	%p27, %r239, 1;
	selp.f32 	%f164, 0f3F800000, %f326, %p27;
	fma.rn.f32 	%f165, %f163, %f164, 0f00000000;
	fma.rn.f32 	%f166, %f163, 0f37CBAC00, 0fBAB607ED;
	selp.f32 	%f167, %f166, 0fB94D4153, %p27;
	selp.f32 	%f168, 0f3D2AAABB, 0f3C0885E4, %p27;
	fma.rn.f32 	%f169, %f167, %f163, %f168;
	selp.f32 	%f170, 0fBEFFFFFF, 0fBE2AAAA8, %p27;
	fma.rn.f32 	%f171, %f169, %f163, %f170;
	fma.rn.f32 	%f172, %f171, %f165, %f164;
	and.b32  	%r240, %r391, 2;
	setp.eq.s32 	%p28, %r240, 0;
	mov.f32 	%f173, 0f00000000;
	sub.f32 	%f174, %f173, %f172;
	selp.f32 	%f175, %f172, %f174, %p28;
	mul.f32 	%f176, %f17, %f25;
	mul.f32 	%f177, %f18, %f175;
	sub.f32 	%f178, %f176, %f177;
	mul.f32 	%f179, %f17, %f175;
	fma.rn.f32 	%f180, %f18, %f25, %f179;
	add.f32 	%f181, %f15, %f178;
	shl.b32 	%r241, %r238, 2;
	add.s32 	%r243, %r146, %r241;
	st.shared.f32 	[%r243], %f181;
	add.f32 	%f182, %f16, %f180;
	add.s32 	%r245, %r148, %r241;
	st.shared.f32 	[%r245], %f182;
	sub.f32 	%f183, %f15, %f178;
	st.shared.f32 	[%r243+16], %f183;
	sub.f32 	%f184, %f16, %f180;
	st.shared.f32 	[%r245+16], %f184;
	bar.sync 	0;
	ld.shared.f32 	%f29, [%r4];
	ld.shared.f32 	%f30, [%r5];
	ld.shared.f32 	%f31, [%r4+128];
	ld.shared.f32 	%f32, [%r5+128];
	and.b32  	%r247, %r150, 28;
	cvt.rn.f32.u32 	%f185, %r247;
	mul.f32 	%f186, %f185, 0f3C800000;
	cvt.f64.f32 	%fd13, %f186;
	mul.f64 	%fd14, %fd13, 0dC01921FB54442D18;
	cvt.rn.f32.f64 	%f33, %fd14;
	mul.f32 	%f187, %f33, 0f3F22F983;
	cvt.rni.s32.f32 	%r399, %f187;
	cvt.rn.f32.s32 	%f188, %r399;
	fma.rn.f32 	%f189, %f188, 0fBFC90FDA, %f33;
	fma.rn.f32 	%f190, %f188, 0fB3A22168, %f189;
	fma.rn.f32 	%f328, %f188, 0fA7C234C5, %f190;
	abs.f32 	%f35, %f33;
	setp.ltu.f32 	%p29, %f35, 0f47CE4780;
	mov.u32 	%r395, %r399;
	mov.f32 	%f327, %f328;
	@%p29 bra 	$L__BB2_40;
	setp.neu.f32 	%p30, %f35, 0f7F800000;
	@%p30 bra 	$L__BB2_35;
	mov.f32 	%f193, 0f00000000;
	mul.rn.f32 	%f327, %f33, %f193;
	mov.b32 	%r395, 0;
	bra.uni 	$L__BB2_40;
$L__BB2_35:
	mov.b32 	%r63, %f33;
	shl.b32 	%r249, %r63, 8;
	or.b32  	%r64, %r249, -2147483648;
	mov.b64 	%rd175, 0;
	mov.b32 	%r392, 0;
	mov.u64 	%rd173, __cudart_i2opi_f;
	mov.u64 	%rd174, %rd1;
$L__BB2_36:
	.pragma "nounroll";
	ld.global.nc.u32 	%r250, [%rd173];
	mad.wide.u32 	%rd112, %r250, %r64, %rd175;
	shr.u64 	%rd175, %rd112, 32;
	st.local.u32 	[%rd174], %rd112;
	add.s32 	%r392, %r392, 1;
	add.s64 	%rd174, %rd174, 4;
	add.s64 	%rd173, %rd173, 4;
	setp.ne.s32 	%p31, %r392, 6;
	@%p31 bra 	$L__BB2_36;
	shr.u32 	%r251, %r63, 23;
	st.local.u32 	[%rd1+24], %rd175;
	and.b32  	%r67, %r251, 31;
	and.b32  	%r252, %r251, 224;
	add.s32 	%r253, %r252, -128;
	shr.u32 	%r254, %r253, 5;
	mul.wide.u32 	%rd113, %r254, 4;
	sub.s64 	%rd37, %rd1, %rd113;
	ld.local.u32 	%r393, [%rd37+24];
	ld.local.u32 	%r394, [%rd37+20];
	setp.eq.s32 	%p32, %r67, 0;
	@%p32 bra 	$L__BB2_39;
	shf.l.wrap.b32 	%r393, %r394, %r393, %r67;
	ld.local.u32 	%r255, [%rd37+16];
	shf.l.wrap.b32 	%r394, %r255, %r394, %r67;
$L__BB2_39:
	shr.u32 	%r256, %r393, 30;
	shf.l.wrap.b32 	%r257, %r394, %r393, 2;
	shl.b32 	%r258, %r394, 2;
	shr.s32 	%r259, %r257, 31;
	sub.s32 	%r395, %r259, %r256;
	xor.b32  	%r260, %r257, %r63;
	xor.b32  	%r261, %r259, %r257;
	xor.b32  	%r262, %r259, %r258;
	cvt.u64.u32 	%rd114, %r261;
	shl.b64 	%rd115, %rd114, 32;
	cvt.u64.u32 	%rd116, %r262;
	or.b64  	%rd117, %rd115, %rd116;
	cvt.rn.f64.s64 	%fd15, %rd117;
	mul.f64 	%fd16, %fd15, 0d3BF921FB54442D19;
	cvt.rn.f32.f64 	%f191, %fd16;
	neg.f32 	%f192, %f191;
	setp.lt.s32 	%p33, %r260, 0;
	selp.f32 	%f327, %f192, %f191, %p33;
$L__BB2_40:
	setp.ltu.f32 	%p34, %f35, 0f47CE4780;
	add.s32 	%r264, %r395, 1;
	mul.rn.f32 	%f194, %f327, %f327;
	and.b32  	%r265, %r395, 1;
	setp.eq.b32 	%p35, %r265, 1;
	selp.f32 	%f195, %f327, 0f3F800000, %p35;
	fma.rn.f32 	%f196, %f194, %f195, 0f00000000;
	fma.rn.f32 	%f197, %f194, 0f37CBAC00, 0fBAB607ED;
	selp.f32 	%f198, 0fB94D4153, %f197, %p35;
	selp.f32 	%f199, 0f3C0885E4, 0f3D2AAABB, %p35;
	fma.rn.f32 	%f200, %f198, %f194, %f199;
	selp.f32 	%f201, 0fBE2AAAA8, 0fBEFFFFFF, %p35;
	fma.rn.f32 	%f202, %f200, %f194, %f201;
	fma.rn.f32 	%f203, %f202, %f196, %f195;
	and.b32  	%r266, %r264, 2;
	setp.eq.s32 	%p36, %r266, 0;
	mov.f32 	%f204, 0f00000000;
	sub.f32 	%f205, %f204, %f203;
	selp.f32 	%f39, %f203, %f205, %p36;
	@%p34 bra 	$L__BB2_48;
	setp.neu.f32 	%p37, %f35, 0f7F800000;
	@%p37 bra 	$L__BB2_43;
	mov.f32 	%f208, 0f00000000;
	mul.rn.f32 	%f328, %f33, %f208;
	mov.b32 	%r399, 0;
	bra.uni 	$L__BB2_48;
$L__BB2_43:
	mov.b32 	%r76, %f33;
	shl.b32 	%r268, %r76, 8;
	or.b32  	%r77, %r268, -2147483648;
	mov.b64 	%rd178, 0;
	mov.b32 	%r396, 0;
	mov.u64 	%rd176, __cudart_i2opi_f;
	mov.u64 	%rd177, %rd1;
$L__BB2_44:
	.pragma "nounroll";
	ld.global.nc.u32 	%r269, [%rd176];
	mad.wide.u32 	%rd120, %r269, %r77, %rd178;
	shr.u64 	%rd178, %rd120, 32;
	st.local.u32 	[%rd177], %rd120;
	add.s32 	%r396, %r396, 1;
	add.s64 	%rd177, %rd177, 4;
	add.s64 	%rd176, %rd176, 4;
	setp.ne.s32 	%p38, %r396, 6;
	@%p38 bra 	$L__BB2_44;
	shr.u32 	%r270, %r76, 23;
	st.local.u32 	[%rd1+24], %rd178;
	and.b32  	%r80, %r270, 31;
	and.b32  	%r271, %r270, 224;
	add.s32 	%r272, %r271, -128;
	shr.u32 	%r273, %r272, 5;
	mul.wide.u32 	%rd121, %r273, 4;
	sub.s64 	%rd44, %rd1, %rd121;
	ld.local.u32 	%r397, [%rd44+24];
	ld.local.u32 	%r398, [%rd44+20];
	setp.eq.s32 	%p39, %r80, 0;
	@%p39 bra 	$L__BB2_47;
	shf.l.wrap.b32 	%r397, %r398, %r397, %r80;
	ld.local.u32 	%r274, [%rd44+16];
	shf.l.wrap.b32 	%r398, %r274, %r398, %r80;
$L__BB2_47:
	shr.u32 	%r275, %r397, 30;
	shf.l.wrap.b32 	%r276, %r398, %r397, 2;
	shl.b32 	%r277, %r398, 2;
	shr.s32 	%r278, %r276, 31;
	sub.s32 	%r399, %r278, %r275;
	xor.b32  	%r279, %r276, %r76;
	xor.b32  	%r280, %r278, %r276;
	xor.b32  	%r281, %r278, %r277;
	cvt.u64.u32 	%rd122, %r280;
	shl.b64 	%rd123, %rd122, 32;
	cvt.u64.u32 	%rd124, %r281;
	or.b64  	%rd125, %rd123, %rd124;
	cvt.rn.f64.s64 	%fd17, %rd125;
	mul.f64 	%fd18, %fd17, 0d3BF921FB54442D19;
	cvt.rn.f32.f64 	%f206, %fd18;
	neg.f32 	%f207, %f206;
	setp.lt.s32 	%p40, %r279, 0;
	selp.f32 	%f328, %f207, %f206, %p40;
$L__BB2_48:
	and.b32  	%r283, %r2, 48;
	and.b32  	%r284, %r1, 7;
	or.b32  	%r285, %r283, %r284;
	mul.rn.f32 	%f209, %f328, %f328;
	and.b32  	%r286, %r399, 1;
	setp.eq.b32 	%p41, %r286, 1;
	selp.f32 	%f210, 0f3F800000, %f328, %p41;
	fma.rn.f32 	%f211, %f209, %f210, 0f00000000;
	fma.rn.f32 	%f212, %f209, 0f37CBAC00, 0fBAB607ED;
	selp.f32 	%f213, %f212, 0fB94D4153, %p41;
	selp.f32 	%f214, 0f3D2AAABB, 0f3C0885E4, %p41;
	fma.rn.f32 	%f215, %f213, %f209, %f214;
	selp.f32 	%f216, 0fBEFFFFFF, 0fBE2AAAA8, %p41;
	fma.rn.f32 	%f217, %f215, %f209, %f216;
	fma.rn.f32 	%f218, %f217, %f211, %f210;
	and.b32  	%r287, %r399, 2;
	setp.eq.s32 	%p42, %r287, 0;
	mov.f32 	%f219, 0f00000000;
	sub.f32 	%f220, %f219, %f218;
	selp.f32 	%f221, %f218, %f220, %p42;
	mul.f32 	%f222, %f31, %f39;
	mul.f32 	%f223, %f32, %f221;
	sub.f32 	%f224, %f222, %f223;
	mul.f32 	%f225, %f31, %f221;
	fma.rn.f32 	%f226, %f32, %f39, %f225;
	add.f32 	%f227, %f29, %f224;
	shl.b32 	%r288, %r285, 2;
	add.s32 	%r290, %r194, %r288;
	st.shared.f32 	[%r290], %f227;
	add.f32 	%f228, %f30, %f226;
	add.s32 	%r292, %r196, %r288;
	st.shared.f32 	[%r292], %f228;
	sub.f32 	%f229, %f29, %f224;
	st.shared.f32 	[%r290+32], %f229;
	sub.f32 	%f230, %f30, %f226;
	st.shared.f32 	[%r292+32], %f230;
	bar.sync 	0;
	ld.shared.f32 	%f43, [%r33];
	ld.shared.f32 	%f44, [%r34];
	ld.shared.f32 	%f45, [%r33+128];
	ld.shared.f32 	%f46, [%r34+128];
	and.b32  	%r293, %r2, 30;
	cvt.rn.f32.u32 	%f231, %r293;
	mul.f32 	%f232, %f231, 0f3C800000;
	cvt.f64.f32 	%fd19, %f232;
	mul.f64 	%fd20, %fd19, 0dC01921FB54442D18;
	cvt.rn.f32.f64 	%f47, %fd20;
	mul.f32 	%f233, %f47, 0f3F22F983;
	cvt.rni.s32.f32 	%r407, %f233;
	cvt.rn.f32.s32 	%f234, %r407;
	fma.rn.f32 	%f235, %f234, 0fBFC90FDA, %f47;
	fma.rn.f32 	%f236, %f234, 0fB3A22168, %f235;
	fma.rn.f32 	%f330, %f234, 0fA7C234C5, %f236;
	abs.f32 	%f49, %f47;
	setp.ltu.f32 	%p43, %f49, 0f47CE4780;
	mov.u32 	%r403, %r407;
	mov.f32 	%f329, %f330;
	@%p43 bra 	$L__BB2_56;
	setp.neu.f32 	%p44, %f49, 0f7F800000;
	@%p44 bra 	$L__BB2_51;
	mov.f32 	%f239, 0f00000000;
	mul.rn.f32 	%f329, %f47, %f239;
	mov.b32 	%r403, 0;
	bra.uni 	$L__BB2_56;
$L__BB2_51:
	mov.b32 	%r90, %f47;
	shl.b32 	%r295, %r90, 8;
	or.b32  	%r91, %r295, -2147483648;
	mov.b64 	%rd181, 0;
	mov.b32 	%r400, 0;
	mov.u64 	%rd179, __cudart_i2opi_f;
	mov.u64 	%rd180, %rd1;
$L__BB2_52:
	.pragma "nounroll";
	ld.global.nc.u32 	%r296, [%rd179];
	mad.wide.u32 	%rd128, %r296, %r91, %rd181;
	shr.u64 	%rd181, %rd128, 32;
	st.local.u32 	[%rd180], %rd128;
	add.s32 	%r400, %r400, 1;
	add.s64 	%rd180, %rd180, 4;
	add.s64 	%rd179, %rd179, 4;
	setp.ne.s32 	%p45, %r400, 6;
	@%p45 bra 	$L__BB2_52;
	shr.u32 	%r297, %r90, 23;
	st.local.u32 	[%rd1+24], %rd181;
	and.b32  	%r94, %r297, 31;
	and.b32  	%r298, %r297, 224;
	add.s32 	%r299, %r298, -128;
	shr.u32 	%r300, %r299, 5;
	mul.wide.u32 	%rd129, %r300, 4;
	sub.s64 	%rd51, %rd1, %rd129;
	ld.local.u32 	%r401, [%rd51+24];
	ld.local.u32 	%r402, [%rd51+20];
	setp.eq.s32 	%p46, %r94, 0;
	@%p46 bra 	$L__BB2_55;
	shf.l.wrap.b32 	%r401, %r402, %r401, %r94;
	ld.local.u32 	%r301, [%rd51+16];
	shf.l.wrap.b32 	%r402, %r301, %r402, %r94;
$L__BB2_55:
	shr.u32 	%r302, %r401, 30;
	shf.l.wrap.b32 	%r303, %r402, %r401, 2;
	shl.b32 	%r304, %r402, 2;
	shr.s32 	%r305, %r303, 31;
	sub.s32 	%r403, %r305, %r302;
	xor.b32  	%r306, %r303, %r90;
	xor.b32  	%r307, %r305, %r303;
	xor.b32  	%r308, %r305, %r304;
	cvt.u64.u32 	%rd130, %r307;
	shl.b64 	%rd131, %rd130, 32;
	cvt.u64.u32 	%rd132, %r308;
	or.b64  	%rd133, %rd131, %rd132;
	cvt.rn.f64.s64 	%fd21, %rd133;
	mul.f64 	%fd22, %fd21, 0d3BF921FB54442D19;
	cvt.rn.f32.f64 	%f237, %fd22;
	neg.f32 	%f238, %f237;
	setp.lt.s32 	%p47, %r306, 0;
	selp.f32 	%f329, %f238, %f237, %p47;
$L__BB2_56:
	setp.ltu.f32 	%p48, %f49, 0f47CE4780;
	add.s32 	%r310, %r403, 1;
	mul.rn.f32 	%f240, %f329, %f329;
	and.b32  	%r311, %r403, 1;
	setp.eq.b32 	%p49, %r311, 1;
	selp.f32 	%f241, %f329, 0f3F800000, %p49;
	fma.rn.f32 	%f242, %f240, %f241, 0f00000000;
	fma.rn.f32 	%f243, %f240, 0f37CBAC00, 0fBAB607ED;
	selp.f32 	%f244, 0fB94D4153, %f243, %p49;
	selp.f32 	%f245, 0f3C0885E4, 0f3D2AAABB, %p49;
	fma.rn.f32 	%f246, %f244, %f240, %f245;
	selp.f32 	%f247, 0fBE2AAAA8, 0fBEFFFFFF, %p49;
	fma.rn.f32 	%f248, %f246, %f240, %f247;
	fma.rn.f32 	%f249, %f248, %f242, %f241;
	and.b32  	%r312, %r310, 2;
	setp.eq.s32 	%p50, %r312, 0;
	mov.f32 	%f250, 0f00000000;
	sub.f32 	%f251, %f250, %f249;
	selp.f32 	%f53, %f249, %f251, %p50;
	@%p48 bra 	$L__BB2_64;
	setp.neu.f32 	%p51, %f49, 0f7F800000;
	@%p51 bra 	$L__BB2_59;
	mov.f32 	%f254, 0f00000000;
	mul.rn.f32 	%f330, %f47, %f254;
	mov.b32 	%r407, 0;
	bra.uni 	$L__BB2_64;
$L__BB2_59:
	mov.b32 	%r103, %f47;
	shl.b32 	%r314, %r103, 8;
	or.b32  	%r104, %r314, -2147483648;
	mov.b64 	%rd184, 0;
	mov.b32 	%r404, 0;
	mov.u64 	%rd182, __cudart_i2opi_f;
	mov.u64 	%rd183, %rd1;
$L__BB2_60:
	.pragma "nounroll";
	ld.global.nc.u32 	%r315, [%rd182];
	mad.wide.u32 	%rd136, %r315, %r104, %rd184;
	shr.u64 	%rd184, %rd136, 32;
	st.local.u32 	[%rd183], %rd136;
	add.s32 	%r404, %r404, 1;
	add.s64 	%rd183, %rd183, 4;
	add.s64 	%rd182, %rd182, 4;
	setp.ne.s32 	%p52, %r404, 6;
	@%p52 bra 	$L__BB2_60;
	shr.u32 	%r316, %r103, 23;
	st.local.u32 	[%rd1+24], %rd184;
	and.b32  	%r107, %r316, 31;
	and.b32  	%r317, %r316, 224;
	add.s32 	%r318, %r317, -128;
	shr.u32 	%r319, %r318, 5;
	mul.wide.u32 	%rd137, %r319, 4;
	sub.s64 	%rd58, %rd1, %rd137;
	ld.local.u32 	%r405, [%rd58+24];
	ld.local.u32 	%r406, [%rd58+20];
	setp.eq.s32 	%p53, %r107, 0;
	@%p53 bra 	$L__BB2_63;
	shf.l.wrap.b32 	%r405, %r406, %r405, %r107;
	ld.local.u32 	%r320, [%rd58+16];
	shf.l.wrap.b32 	%r406, %r320, %r406, %r107;
$L__BB2_63:
	shr.u32 	%r321, %r405, 30;
	shf.l.wrap.b32 	%r322, %r406, %r405, 2;
	shl.b32 	%r323, %r406, 2;
	shr.s32 	%r324, %r322, 31;
	sub.s32 	%r407, %r324, %r321;
	xor.b32  	%r325, %r322, %r103;
	xor.b32  	%r326, %r324, %r322;
	xor.b32  	%r327, %r324, %r323;
	cvt.u64.u32 	%rd138, %r326;
	shl.b64 	%rd139, %rd138, 32;
	cvt.u64.u32 	%rd140, %r327;
	or.b64  	%rd141, %rd139, %rd140;
	cvt.rn.f64.s64 	%fd23, %rd141;
	mul.f64 	%fd24, %fd23, 0d3BF921FB54442D19;
	cvt.rn.f32.f64 	%f252, %fd24;
	neg.f32 	%f253, %f252;
	setp.lt.s32 	%p54, %r325, 0;
	selp.f32 	%f330, %f253, %f252, %p54;
$L__BB2_64:
	and.b32  	%r329, %r2, 32;
	and.b32  	%r330, %r1, 15;
	or.b32  	%r331, %r329, %r330;
	mul.rn.f32 	%f255, %f330, %f330;
	and.b32  	%r332, %r407, 1;
	setp.eq.b32 	%p55, %r332, 1;
	selp.f32 	%f256, 0f3F800000, %f330, %p55;
	fma.rn.f32 	%f257, %f255, %f256, 0f00000000;
	fma.rn.f32 	%f258, %f255, 0f37CBAC00, 0fBAB607ED;
	selp.f32 	%f259, %f258, 0fB94D4153, %p55;
	selp.f32 	%f260, 0f3D2AAABB, 0f3C0885E4, %p55;
	fma.rn.f32 	%f261, %f259, %f255, %f260;
	selp.f32 	%f262, 0fBEFFFFFF, 0fBE2AAAA8, %p55;
	fma.rn.f32 	%f263, %f261, %f255, %f262;
	fma.rn.f32 	%f264, %f263, %f257, %f256;
	and.b32  	%r333, %r407, 2;
	setp.eq.s32 	%p56, %r333, 0;
	mov.f32 	%f265, 0f00000000;
	sub.f32 	%f266, %f265, %f264;
	selp.f32 	%f267, %f264, %f266, %p56;
	mul.f32 	%f268, %f45, %f53;
	mul.f32 	%f269, %f46, %f267;
	sub.f32 	%f270, %f268, %f269;
	mul.f32 	%f271, %f45, %f267;
	fma.rn.f32 	%f272, %f46, %f53, %f271;
	add.f32 	%f273, %f43, %f270;
	shl.b32 	%r334, %r331, 2;
	add.s32 	%r336, %r146, %r334;
	st.shared.f32 	[%r336], %f273;
	add.f32 	%f274, %f44, %f272;
	add.s32 	%r338, %r148, %r334;
	st.shared.f32 	[%r338], %f274;
	sub.f32 	%f275, %f43, %f270;
	st.shared.f32 	[%r336+64], %f275;
	sub.f32 	%f276, %f44, %f272;
	st.shared.f32 	[%r338+64], %f276;
	bar.sync 	0;
	ld.shared.f32 	%f57, [%r4];
	ld.shared.f32 	%f58, [%r5];
	ld.shared.f32 	%f59, [%r4+128];
	ld.shared.f32 	%f60, [%r5+128];
	cvt.rn.f32.u32 	%f277, %r1;
	mul.f32 	%f278, %f277, 0f3C800000;
	cvt.f64.f32 	%fd25, %f278;
	mul.f64 	%fd26, %fd25, 0dC01921FB54442D18;
	cvt.rn.f32.f64 	%f61, %fd26;
	mul.f32 	%f279, %f61, 0f3F22F983;
	cvt.rni.s32.f32 	%r415, %f279;
	cvt.rn.f32.s32 	%f280, %r415;
	fma.rn.f32 	%f281, %f280, 0fBFC90FDA, %f61;
	fma.rn.f32 	%f282, %f280, 0fB3A22168, %f281;
	fma.rn.f32 	%f332, %f280, 0fA7C234C5, %f282;
	abs.f32 	%f63, %f61;
	setp.ltu.f32 	%p57, %f63, 0f47CE4780;
	mov.u32 	%r411, %r415;
	mov.f32 	%f331, %f332;
	@%p57 bra 	$L__BB2_72;
	setp.neu.f32 	%p58, %f63, 0f7F800000;
	@%p58 bra 	$L__BB2_67;
	mov.f32 	%f285, 0f00000000;
	mul.rn.f32 	%f331, %f61, %f285;
	mov.b32 	%r411, 0;
	bra.uni 	$L__BB2_72;
$L__BB2_67:
	mov.b32 	%r117, %f61;
	shl.b32 	%r340, %r117, 8;
	or.b32  	%r118, %r340, -2147483648;
	mov.b64 	%rd187, 0;
	mov.b32 	%r408, 0;
	mov.u64 	%rd185, __cudart_i2opi_f;
	mov.u64 	%rd186, %rd1;
$L__BB2_68:
	.pragma "nounroll";
	ld.global.nc.u32 	%r341, [%rd185];
	mad.wide.u32 	%rd144, %r341, %r118, %rd187;
	shr.u64 	%rd187, %rd144, 32;
	st.local.u32 	[%rd186], %rd144;
	add.s32 	%r408, %r408, 1;
	add.s64 	%rd186, %rd186, 4;
	add.s64 	%rd185, %rd185, 4;
	setp.ne.s32 	%p59, %r408, 6;
	@%p59 bra 	$L__BB2_68;
	shr.u32 	%r342, %r117, 23;
	st.local.u32 	[%rd1+24], %rd187;
	and.b32  	%r121, %r342, 31;
	and.b32  	%r343, %r342, 224;
	add.s32 	%r344, %r343, -128;
	shr.u32 	%r345, %r344, 5;
	mul.wide.u32 	%rd145, %r345, 4;
	sub.s64 	%rd65, %rd1, %rd145;
	ld.local.u32 	%r409, [%rd65+24];
	ld.local.u32 	%r410, [%rd65+20];
	setp.eq.s32 	%p60, %r121, 0;
	@%p60 bra 	$L__BB2_71;
	shf.l.wrap.b32 	%r409, %r410, %r409, %r121;
	ld.local.u32 	%r346, [%rd65+16];
	shf.l.wrap.b32 	%r410, %r346, %r410, %r121;
$L__BB2_71:
	shr.u32 	%r347, %r409, 30;
	shf.l.wrap.b32 	%r348, %r410, %r409, 2;
	shl.b32 	%r349, %r410, 2;
	shr.s32 	%r350, %r348, 31;
	sub.s32 	%r411, %r350, %r347;
	xor.b32  	%r351, %r348, %r117;
	xor.b32  	%r352, %r350, %r348;
	xor.b32  	%r353, %r350, %r349;
	cvt.u64.u32 	%rd146, %r352;
	shl.b64 	%rd147, %rd146, 32;
	cvt.u64.u32 	%rd148, %r353;
	or.b64  	%rd149, %rd147, %rd148;
	cvt.rn.f64.s64 	%fd27, %rd149;
	mul.f64 	%fd28, %fd27, 0d3BF921FB54442D19;
	cvt.rn.f32.f64 	%f283, %fd28;
	neg.f32 	%f284, %f283;
	setp.lt.s32 	%p61, %r351, 0;
	selp.f32 	%f331, %f284, %f283, %p61;
$L__BB2_72:
	setp.ltu.f32 	%p62, %f63, 0f47CE4780;
	add.s32 	%r355, %r411, 1;
	mul.rn.f32 	%f286, %f331, %f331;
	and.b32  	%r356, %r411, 1;
	setp.eq.b32 	%p63, %r356, 1;
	selp.f32 	%f287, %f331, 0f3F800000, %p63;
	fma.rn.f32 	%f288, %f286, %f287, 0f00000000;
	fma.rn.f32 	%f289, %f286, 0f37CBAC00, 0fBAB607ED;
	selp.f32 	%f290, 0fB94D4153, %f289, %p63;
	selp.f32 	%f291, 0f3C0885E4, 0f3D2AAABB, %p63;
	fma.rn.f32 	%f292, %f290, %f286, %f291;
	selp.f32 	%f293, 0fBE2AAAA8, 0fBEFFFFFF, %p63;
	fma.rn.f32 	%f294, %f292, %f286, %f293;
	fma.rn.f32 	%f295, %f294, %f288, %f287;
	and.b32  	%r357, %r355, 2;
	setp.eq.s32 	%p64, %r357, 0;
	mov.f32 	%f296, 0f00000000;
	sub.f32 	%f297, %f296, %f295;
	selp.f32 	%f67, %f295, %f297, %p64;
	@%p62 bra 	$L__BB2_80;
	setp.neu.f32 	%p65, %f63, 0f7F800000;
	@%p65 bra 	$L__BB2_75;
	mov.f32 	%f300, 0f00000000;
	mul.rn.f32 	%f332, %f61, %f300;
	mov.b32 	%r415, 0;
	bra.uni 	$L__BB2_80;
$L__BB2_75:
	mov.b32 	%r130, %f61;
	shl.b32 	%r359, %r130, 8;
	or.b32  	%r131, %r359, -2147483648;
	mov.b64 	%rd190, 0;
	mov.b32 	%r412, 0;
	mov.u64 	%rd188, __cudart_i2opi_f;
	mov.u64 	%rd189, %rd1;
$L__BB2_76:
	.pragma "nounroll";
	ld.global.nc.u32 	%r360, [%rd188];
	mad.wide.u32 	%rd152, %r360, %r131, %rd190;
	shr.u64 	%rd190, %rd152, 32;
	st.local.u32 	[%rd189], %rd152;
	add.s32 	%r412, %r412, 1;
	add.s64 	%rd189, %rd189, 4;
	add.s64 	%rd188, %rd188, 4;
	setp.ne.s32 	%p66, %r412, 6;
	@%p66 bra 	$L__BB2_76;
	shr.u32 	%r361, %r130, 23;
	st.local.u32 	[%rd1+24], %rd190;
	and.b32  	%r134, %r361, 31;
	and.b32  	%r362, %r361, 224;
	add.s32 	%r363, %r362, -128;
	shr.u32 	%r364, %r363, 5;
	mul.wide.u32 	%rd153, %r364, 4;
	sub.s64 	%rd72, %rd1, %rd153;
	ld.local.u32 	%r413, [%rd72+24];
	ld.local.u32 	%r414, [%rd72+20];
	setp.eq.s32 	%p67, %r134, 0;
	@%p67 bra 	$L__BB2_79;
	shf.l.wrap.b32 	%r413, %r414, %r413, %r134;
	ld.local.u32 	%r365, [%rd72+16];
	shf.l.wrap.b32 	%r414, %r365, %r414, %r134;
$L__BB2_79:
	shr.u32 	%r366, %r413, 30;
	shf.l.wrap.b32 	%r367, %r414, %r413, 2;
	shl.b32 	%r368, %r414, 2;
	shr.s32 	%r369, %r367, 31;
	sub.s32 	%r415, %r369, %r366;
	xor.b32  	%r370, %r367, %r130;
	xor.b32  	%r371, %r369, %r367;
	xor.b32  	%r372, %r369, %r368;
	cvt.u64.u32 	%rd154, %r371;
	shl.b64 	%rd155, %rd154, 32;
	cvt.u64.u32 	%rd156, %r372;
	or.b64  	%rd157, %rd155, %rd156;
	cvt.rn.f64.s64 	%fd29, %rd157;
	mul.f64 	%fd30, %fd29, 0d3BF921FB54442D19;
	cvt.rn.f32.f64 	%f298, %fd30;
	neg.f32 	%f299, %f298;
	setp.lt.s32 	%p68, %r370, 0;
	selp.f32 	%f332, %f299, %f298, %p68;
$L__BB2_80:
	cvta.to.global.u64 	%rd158, %rd73;
	mul.rn.f32 	%f301, %f332, %f332;
	and.b32  	%r374, %r415, 1;
	setp.eq.b32 	%p69, %r374, 1;
	selp.f32 	%f302, 0f3F800000, %f332, %p69;
	fma.rn.f32 	%f303, %f301, %f302, 0f00000000;
	fma.rn.f32 	%f304, %f301, 0f37CBAC00, 0fBAB607ED;
	selp.f32 	%f305, %f304, 0fB94D4153, %p69;
	selp.f32 	%f306, 0f3D2AAABB, 0f3C0885E4, %p69;
	fma.rn.f32 	%f307, %f305, %f301, %f306;
	selp.f32 	%f308, 0fBEFFFFFF, 0fBE2AAAA8, %p69;
	fma.rn.f32 	%f309, %f307, %f301, %f308;
	fma.rn.f32 	%f310, %f309, %f303, %f302;
	and.b32  	%r375, %r415, 2;
	setp.eq.s32 	%p70, %r375, 0;
	mov.f32 	%f311, 0f00000000;
	sub.f32 	%f312, %f311, %f310;
	selp.f32 	%f313, %f310, %f312, %p70;
	mul.f32 	%f314, %f59, %f67;
	mul.f32 	%f315, %f60, %f313;
	sub.f32 	%f316, %f314, %f315;
	mul.f32 	%f317, %f59, %f313;
	fma.rn.f32 	%f318, %f60, %f67, %f317;
	add.f32 	%f319, %f57, %f316;
	st.global.f32 	[%rd2], %f319;
	add.f32 	%f320, %f58, %f318;
	add.s64 	%rd160, %rd158, %rd77;
	st.global.f32 	[%rd160], %f320;
	sub.f32 	%f321, %f57, %f316;
	st.global.f32 	[%rd2+128], %f321;
	sub.f32 	%f322, %f58, %f318;
	st.global.f32 	[%rd160+128], %f322;
	ret;

}
	// .globl	_occa_Stockhoptimized7_0
.visible .entry _occa_Stockhoptimized7_0(
	.param .u64 .ptr .align 1 _occa_Stockhoptimized7_0_param_0,
	.param .u64 .ptr .align 1 _occa_Stockhoptimized7_0_param_1,
	.param .u32 _occa_Stockhoptimized7_0_param_2
)
.maxntid 64
{
	.local .align 4 .b8 	__local_depot3[28];
	.reg .b64 	%SP;
	.reg .b64 	%SPL;
	.reg .pred 	%p<85>;
	.reg .b32 	%r<498>;
	.reg .b32 	%f<395>;
	.reg .b64 	%rd<227>;
	.reg .b64 	%fd<37>;
	// demoted variable
	.shared .align 4 .b8 _ZZ24_occa_Stockhoptimized7_0E6FRBank[512];
	// demoted variable
	.shared .align 4 .b8 _ZZ24_occa_Stockhoptimized7_0E6FIBank[512];
	// demoted variable
	.shared .align 4 .b8 _ZZ24_occa_Stockhoptimized7_0E6SRBank[512];
	// demoted variable
	.shared .align 4 .b8 _ZZ24_occa_Stockhoptimized7_0E6SIBank[512];
	mov.u64 	%SPL, __local_depot3;
	ld.param.u64 	%rd88, [_occa_Stockhoptimized7_0_param_0];
	ld.param.u64 	%rd87, [_occa_Stockhoptimized7_0_param_1];
	cvta.to.global.u64 	%rd89, %rd88;
	add.u64 	%rd1, %SPL, 0;
	mov.u32 	%r167, %ctaid.x;
	mov.u32 	%r1, %tid.x;
	shl.b32 	%r168, %r167, 7;
	shl.b32 	%r2, %r1, 1;
	or.b32  	%r3, %r168, %r1;
	mul.wide.u32 	%rd91, %r3, 4;
	add.s64 	%rd2, %rd89, %rd91;
	ld.global.f32 	%f85, [%rd2];
	ld.global.f32 	%f86, [%rd2+256];
	mov.f32 	%f87, 0f80000000;
	mul.rn.f32 	%f88, %f87, %f87;
	add.f32 	%f89, %f88, 0f00000000;
	fma.rn.f32 	%f90, %f88, 0f37CBAC00, 0fBAB607ED;
	fma.rn.f32 	%f91, %f90, %f88, 0f3D2AAABB;
	fma.rn.f32 	%f92, %f91, %f88, 0fBEFFFFFF;
	fma.rn.f32 	%f93, %f92, %f89, 0f3F800000;
	fma.rn.f32 	%f94, %f88, 0f80000000, 0f00000000;
	fma.rn.f32 	%f95, %f88, 0fB94D4153, 0f3C0885E4;
	fma.rn.f32 	%f96, %f95, %f88, 0fBE2AAAA8;
	mul.f32 	%f97, %f94, %f96;
	mul.f32 	%f98, %f97, 0f80000000;
	fma.rn.f32 	%f99, %f93, %f86, %f98;
	mul.f32 	%f100, %f97, %f86;
	fma.rn.f32 	%f101, %f93, 0f00000000, %f100;
	add.f32 	%f102, %f85, %f99;
	shl.b32 	%r169, %r1, 3;
	mov.u32 	%r170, _ZZ24_occa_Stockhoptimized7_0E6FRBank;
	add.s32 	%r171, %r170, %r169;
	st.shared.f32 	[%r171], %f102;
	add.f32 	%f103, %f101, 0f00000000;
	mov.u32 	%r172, _ZZ24_occa_Stockhoptimized7_0E6FIBank;
	add.s32 	%r173, %r172, %r169;
	st.shared.f32 	[%r173], %f103;
	sub.f32 	%f104, %f85, %f99;
	st.shared.f32 	[%r171+4], %f104;
	mov.f32 	%f105, 0f00000000;
	sub.f32 	%f106, %f105, %f101;
	st.shared.f32 	[%r173+4], %f106;
	bar.sync 	0;
	shl.b32 	%r174, %r1, 2;
	sub.s32 	%r4, %r171, %r174;
	ld.shared.f32 	%f1, [%r4];
	sub.s32 	%r5, %r173, %r174;
	ld.shared.f32 	%f2, [%r5];
	ld.shared.f32 	%f3, [%r4+256];
	ld.shared.f32 	%f4, [%r5+256];
	shl.b32 	%r175, %r1, 5;
	and.b32  	%r176, %r175, 32;
	cvt.rn.f32.u32 	%f107, %r176;
	mul.f32 	%f108, %f107, 0f3C000000;
	cvt.f64.f32 	%fd1, %f108;
	mul.f64 	%fd2, %fd1, 0dC01921FB54442D18;
	cvt.rn.f32.f64 	%f5, %fd2;
	mul.f32 	%f109, %f5, 0f3F22F983;
	cvt.rni.s32.f32 	%r457, %f109;
	cvt.rn.f32.s32 	%f110, %r457;
	fma.rn.f32 	%f111, %f110, 0fBFC90FDA, %f5;
	fma.rn.f32 	%f112, %f110, 0fB3A22168, %f111;
	fma.rn.f32 	%f384, %f110, 0fA7C234C5, %f112;
	abs.f32 	%f7, %f5;
	setp.ltu.f32 	%p1, %f7, 0f47CE4780;
	mov.u32 	%r453, %r457;
	mov.f32 	%f383, %f384;
	@%p1 bra 	$L__BB3_8;
	setp.neu.f32 	%p2, %f7, 0f7F800000;
	@%p2 bra 	$L__BB3_3;
	mov.f32 	%f115, 0f00000000;
	mul.rn.f32 	%f383, %f5, %f115;
	mov.b32 	%r453, 0;
	bra.uni 	$L__BB3_8;
$L__BB3_3:
	mov.b32 	%r7, %f5;
	shl.b32 	%r178, %r7, 8;
	or.b32  	%r8, %r178, -2147483648;
	mov.b64 	%rd193, 0;
	mov.b32 	%r450, 0;
	mov.u64 	%rd191, __cudart_i2opi_f;
	mov.u64 	%rd192, %rd1;
$L__BB3_4:
	.pragma "nounroll";
	ld.global.nc.u32 	%r179, [%rd191];
	mad.wide.u32 	%rd94, %r179, %r8, %rd193;
	shr.u64 	%rd193, %rd94, 32;
	st.local.u32 	[%rd192], %rd94;
	add.s32 	%r450, %r450, 1;
	add.s64 	%rd192, %rd192, 4;
	add.s64 	%rd191, %rd191, 4;
	setp.ne.s32 	%p3, %r450, 6;
	@%p3 bra 	$L__BB3_4;
	shr.u32 	%r180, %r7, 23;
	st.local.u32 	[%rd1+24], %rd193;
	and.b32  	%r11, %r180, 31;
	and.b32  	%r181, %r180, 224;
	add.s32 	%r182, %r181, -128;
	shr.u32 	%r183, %r182, 5;
	mul.wide.u32 	%rd95, %r183, 4;
	sub.s64 	%rd9, %rd1, %rd95;
	ld.local.u32 	%r451, [%rd9+24];
	ld.local.u32 	%r452, [%rd9+20];
	setp.eq.s32 	%p4, %r11, 0;
	@%p4 bra 	$L__BB3_7;
	shf.l.wrap.b32 	%r451, %r452, %r451, %r11;
	ld.local.u32 	%r184, [%rd9+16];
	shf.l.wrap.b32 	%r452, %r184, %r452, %r11;
$L__BB3_7:
	shr.u32 	%r185, %r451, 30;
	shf.l.wrap.b32 	%r186, %r452, %r451, 2;
	shl.b32 	%r187, %r452, 2;
	shr.s32 	%r188, %r186, 31;
	sub.s32 	%r453, %r188, %r185;
	xor.b32  	%r189, %r186, %r7;
	xor.b32  	%r190, %r188, %r186;
	xor.b32  	%r191, %r188, %r187;
	cvt.u64.u32 	%rd96, %r190;
	shl.b64 	%rd97, %rd96, 32;
	cvt.u64.u32 	%rd98, %r191;
	or.b64  	%rd99, %rd97, %rd98;
	cvt.rn.f64.s64 	%fd3, %rd99;
	mul.f64 	%fd4, %fd3, 0d3BF921FB54442D19;
	cvt.rn.f32.f64 	%f113, %fd4;
	neg.f32 	%f114, %f113;
	setp.lt.s32 	%p5, %r189, 0;
	selp.f32 	%f383, %f114, %f113, %p5;
$L__BB3_8:
	setp.ltu.f32 	%p6, %f7, 0f47CE4780;
	add.s32 	%r193, %r453, 1;
	mul.rn.f32 	%f116, %f383, %f383;
	and.b32  	%r194, %r453, 1;
	setp.eq.b32 	%p7, %r194, 1;
	selp.f32 	%f117, %f383, 0f3F800000, %p7;
	fma.rn.f32 	%f118, %f116, %f117, 0f00000000;
	fma.rn.f32 	%f119, %f116, 0f37CBAC00, 0fBAB607ED;
	selp.f32 	%f120, 0fB94D4153, %f119, %p7;
	selp.f32 	%f121, 0f3C0885E4, 0f3D2AAABB, %p7;
	fma.rn.f32 	%f122, %f120, %f116, %f121;
	selp.f32 	%f123, 0fBE2AAAA8, 0fBEFFFFFF, %p7;
	fma.rn.f32 	%f124, %f122, %f116, %f123;
	fma.rn.f32 	%f125, %f124, %f118, %f117;
	and.b32  	%r195, %r193, 2;
	setp.eq.s32 	%p8, %r195, 0;
	mov.f32 	%f126, 0f00000000;
	sub.f32 	%f127, %f126, %f125;
	selp.f32 	%f11, %f125, %f127, %p8;
	@%p6 bra 	$L__BB3_16;
	setp.neu.f32 	%p9, %f7, 0f7F800000;
	@%p9 bra 	$L__BB3_11;
	mov.f32 	%f130, 0f00000000;
	mul.rn.f32 	%f384, %f5, %f130;
	mov.b32 	%r457, 0;
	bra.uni 	$L__BB3_16;
$L__BB3_11:
	mov.b32 	%r20, %f5;
	shl.b32 	%r197, %r20, 8;
	or.b32  	%r21, %r197, -2147483648;
	mov.b64 	%rd196, 0;
	mov.b32 	%r454, 0;
	mov.u64 	%rd194, __cudart_i2opi_f;
	mov.u64 	%rd195, %rd1;
$L__BB3_12:
	.pragma "nounroll";
	ld.global.nc.u32 	%r198, [%rd194];
	mad.wide.u32 	%rd102, %r198, %r21, %rd196;
	shr.u64 	%rd196, %rd102, 32;
	st.local.u32 	[%rd195], %rd102;
	add.s32 	%r454, %r454, 1;
	add.s64 	%rd195, %rd195, 4;
	add.s64 	%rd194, %rd194, 4;
	setp.ne.s32 	%p10, %r454, 6;
	@%p10 bra 	$L__BB3_12;
	shr.u32 	%r199, %r20, 23;
	st.local.u32 	[%rd1+24], %rd196;
	and.b32  	%r24, %r199, 31;
	and.b32  	%r200, %r199, 224;
	add.s32 	%r201, %r200, -128;
	shr.u32 	%r202, %r201, 5;
	mul.wide.u32 	%rd103, %r202, 4;
	sub.s64 	%rd16, %rd1, %rd103;
	ld.local.u32 	%r455, [%rd16+24];
	ld.local.u32 	%r456, [%rd16+20];
	setp.eq.s32 	%p11, %r24, 0;
	@%p11 bra 	$L__BB3_15;
	shf.l.wrap.b32 	%r455, %r456, %r455, %r24;
	ld.local.u32 	%r203, [%rd16+16];
	shf.l.wrap.b32 	%r456, %r203, %r456, %r24;
$L__BB3_15:
	shr.u32 	%r204, %r455, 30;
	shf.l.wrap.b32 	%r205, %r456, %r455, 2;
	shl.b32 	%r206, %r456, 2;
	shr.s32 	%r207, %r205, 31;
	sub.s32 	%r457, %r207, %r204;
	xor.b32  	%r208, %r205, %r20;
	xor.b32  	%r209, %r207, %r205;
	xor.b32  	%r210, %r207, %r206;
	cvt.u64.u32 	%rd104, %r209;
	shl.b64 	%rd105, %rd104, 32;
	cvt.u64.u32 	%rd106, %r210;
	or.b64  	%rd107, %rd105, %rd106;
	cvt.rn.f64.s64 	%fd5, %rd107;
	mul.f64 	%fd6, %fd5, 0d3BF921FB54442D19;
	cvt.rn.f32.f64 	%f128, %fd6;
	neg.f32 	%f129, %f128;
	setp.lt.s32 	%p12, %r208, 0;
	selp.f32 	%f384, %f129, %f128, %p12;
$L__BB3_16:
	and.b32  	%r212, %r2, 124;
	and.b32  	%r213, %r1, 1;
	or.b32  	%r214, %r212, %r213;
	mul.rn.f32 	%f131, %f384, %f384;
	and.b32  	%r215, %r457, 1;
	setp.eq.b32 	%p13, %r215, 1;
	selp.f32 	%f132, 0f3F800000, %f384, %p13;
	fma.rn.f32 	%f133, %f131, %f132, 0f00000000;
	fma.rn.f32 	%f134, %f131, 0f37CBAC00, 0fBAB607ED;
	selp.f32 	%f135, %f134, 0fB94D4153, %p13;
	selp.f32 	%f136, 0f3D2AAABB, 0f3C0885E4, %p13;
	fma.rn.f32 	%f137, %f135, %f131, %f136;
	selp.f32 	%f138, 0fBEFFFFFF, 0fBE2AAAA8, %p13;
	fma.rn.f32 	%f139, %f137, %f131, %f138;
	fma.rn.f32 	%f140, %f139, %f133, %f132;
	and.b32  	%r216, %r457, 2;
	setp.eq.s32 	%p14, %r216, 0;
	mov.f32 	%f141, 0f00000000;
	sub.f32 	%f142, %f141, %f140;
	selp.f32 	%f143, %f140, %f142, %p14;
	mul.f32 	%f144, %f3, %f11;
	mul.f32 	%f145, %f4, %f143;
	sub.f32 	%f146, %f144, %f145;
	mul.f32 	%f147, %f3, %f143;
	fma.rn.f32 	%f148, %f4, %f11, %f147;
	add.f32 	%f149, %f1, %f146;
	shl.b32 	%r217, %r214, 2;
	mov.u32 	%r218, _ZZ24_occa_Stockhoptimized7_0E6SRBank;
	add.s32 	%r219, %r218, %r217;
	st.shared.f32 	[%r219], %f149;
	add.f32 	%f150, %f2, %f148;
	mov.u32 	%r220, _ZZ24_occa_Stockhoptimized7_0E6SIBank;
	add.s32 	%r221, %r220, %r217;
	st.shared.f32 	[%r221], %f150;
	sub.f32 	%f151, %f1, %f146;
	st.shared.f32 	[%r219+8], %f151;
	sub.f32 	%f152, %f2, %f148;
	st.shared.f32 	[%r221+8], %f152;
	bar.sync 	0;
	add.s32 	%r33, %r218, %r174;
	ld.shared.f32 	%f15, [%r33];
	add.s32 	%r34, %r220, %r174;
	ld.shared.f32 	%f16, [%r34];
	ld.shared.f32 	%f17, [%r33+256];
	ld.shared.f32 	%f18, [%r34+256];
	shl.b32 	%r223, %r1, 4;
	and.b32  	%r224, %r223, 48;
	cvt.rn.f32.u32 	%f153, %r224;
	mul.f32 	%f154, %f153, 0f3C000000;
	cvt.f64.f32 	%fd7, %f154;
	mul.f64 	%fd8, %fd7, 0dC01921FB54442D18;
	cvt.rn.f32.f64 	%f19, %fd8;
	mul.f32 	%f155, %f19, 0f3F22F983;
	cvt.rni.s32.f32 	%r465, %f155;
	cvt.rn.f32.s32 	%f156, %r465;
	fma.rn.f32 	%f157, %f156, 0fBFC90FDA, %f19;
	fma.rn.f32 	%f158, %f156, 0fB3A22168, %f157;
	fma.rn.f32 	%f386, %f156, 0fA7C234C5, %f158;
	abs.f32 	%f21, %f19;
	setp.ltu.f32 	%p15, %f21, 0f47CE4780;
	mov.u32 	%r461, %r465;
	mov.f32 	%f385, %f386;
	@%p15 bra 	$L__BB3_24;
	setp.neu.f32 	%p16, %f21, 0f7F800000;
	@%p16 bra 	$L__BB3_19;
	mov.f32 	%f161, 0f00000000;
	mul.rn.f32 	%f385, %f19, %f161;
	mov.b32 	%r461, 0;
	bra.uni 	$L__BB3_24;
$L__BB3_19:
	mov.b32 	%r36, %f19;
	mov.b64 	%rd199, 0;
	mov.b32 	%r458, 0;
	mov.u64 	%rd197, __cudart_i2opi_f;
	shl.b32 	%r227, %r36, 8;
	or.b32  	%r228, %r227, -2147483648;
	mov.u64 	%rd198, %rd1;
$L__BB3_20:
	.pragma "nounroll";
	ld.global.nc.u32 	%r226, [%rd197];
	mad.wide.u32 	%rd110, %r226, %r228, %rd199;
	shr.u64 	%rd199, %rd110, 32;
	st.local.u32 	[%rd198], %rd110;
	add.s32 	%r458, %r458, 1;
	add.s64 	%rd198, %rd198, 4;
	add.s64 	%rd197, %rd197, 4;
	setp.ne.s32 	%p17, %r458, 6;
	@%p17 bra 	$L__BB3_20;
	shr.u32 	%r229, %r36, 23;
	st.local.u32 	[%rd1+24], %rd199;
	and.b32  	%r39, %r229, 31;
	and.b32  	%r230, %r229, 224;
	add.s32 	%r231, %r230, -128;
	shr.u32 	%r232, %r231, 5;
	mul.wide.u32 	%rd111, %r232, 4;
	sub.s64 	%rd23, %rd1, %rd111;
	ld.local.u32 	%r459, [%rd23+24];
	ld.local.u32 	%r460, [%rd23+20];
	setp.eq.s32 	%p18, %r39, 0;
	@%p18 bra 	$L__BB3_23;
	shf.l.wrap.b32 	%r459, %r460, %r459, %r39;
	ld.local.u32 	%r233, [%rd23+16];
	shf.l.wrap.b32 	%r460, %r233, %r460, %r39;
$L__BB3_23:
	shr.u32 	%r234, %r459, 30;
	shf.l.wrap.b32 	%r235, %r460, %r459, 2;
	shl.b32 	%r236, %r460, 2;
	shr.s32 	%r237, %r235, 31;
	sub.s32 	%r461, %r237, %r234;
	xor.b32  	%r238, %r235, %r36;
	xor.b32  	%r239, %r237, %r235;
	xor.b32  	%r240, %r237, %r236;
	cvt.u64.u32 	%rd112, %r239;
	shl.b64 	%rd113, %rd112, 32;
	cvt.u64.u32 	%rd114, %r240;
	or.b64  	%rd115, %rd113, %rd114;
	cvt.rn.f64.s64 	%fd9, %rd115;
	mul.f64 	%fd10, %fd9, 0d3BF921FB54442D19;
	cvt.rn.f32.f64 	%f159, %fd10;
	neg.f32 	%f160, %f159;
	setp.lt.s32 	%p19, %r238, 0;
	selp.f32 	%f385, %f160, %f159, %p19;
$L__BB3_24:
	setp.ltu.f32 	%p20, %f21, 0f47CE4780;
	add.s32 	%r242, %r461, 1;
	mul.rn.f32 	%f162, %f385, %f385;
	and.b32  	%r243, %r461, 1;
	setp.eq.b32 	%p21, %r243, 1;
	selp.f32 	%f163, %f385, 0f3F800000, %p21;
	fma.rn.f32 	%f164, %f162, %f163, 0f00000000;
	fma.rn.f32 	%f165, %f162, 0f37CBAC00, 0fBAB607ED;
	selp.f32 	%f166, 0fB94D4153, %f165, %p21;
	selp.f32 	%f167, 0f3C0885E4, 0f3D2AAABB, %p21;
	fma.rn.f32 	%f168, %f166, %f162, %f167;
	selp.f32 	%f169, 0fBE2AAAA8, 0fBEFFFFFF, %p21;
	fma.rn.f32 	%f170, %f168, %f162, %f169;
	fma.rn.f32 	%f171, %f170, %f164, %f163;
	and.b32  	%r244, %r242, 2;
	setp.eq.s32 	%p22, %r244, 0;
	mov.f32 	%f172, 0f00000000;
	sub.f32 	%f173, %f172, %f171;
	selp.f32 	%f25, %f171, %f173, %p22;
	@%p20 bra 	$L__BB3_32;
	setp.neu.f32 	%p23, %f21, 0f7F800000;
	@%p23 bra 	$L__BB3_27;
	mov.f32 	%f176, 0f00000000;
	mul.rn.f32 	%f386, %f19, %f176;
	mov.b32 	%r465, 0;
	bra.uni 	$L__BB3_32;
$L__BB3_27:
	mov.b32 	%r48, %f19;
	shl.b32 	%r246, %r48, 8;
	or.b32  	%r49, %r246, -2147483648;
	mov.b64 	%rd202, 0;
	mov.b32 	%r462, 0;
	mov.u64 	%rd200, __cudart_i2opi_f;
	mov.u64 	%rd201, %rd1;
$L__BB3_28:
	.pragma "nounroll";
	ld.global.nc.u32 	%r247, [%rd200];
	mad.wide.u32 	%rd118, %r247, %r49, %rd202;
	shr.u64 	%rd202, %rd118, 32;
	st.local.u32 	[%rd201], %rd118;
	add.s32 	%r462, %r462, 1;
	add.s64 	%rd201, %rd201, 4;
	add.s64 	%rd200, %rd200, 4;
	setp.ne.s32 	%p24, %r462, 6;
	@%p24 bra 	$L__BB3_28;
	shr.u32 	%r248, %r48, 23;
	st.local.u32 	[%rd1+24], %rd202;
	and.b32  	%r52, %r248, 31;
	and.b32  	%r249, %r248, 224;
	add.s32 	%r250, %r249, -128;
	shr.u32 	%r251, %r250, 5;
	mul.wide.u32 	%rd119, %r251, 4;
	sub.s64 	%rd30, %rd1, %rd119;
	ld.local.u32 	%r463, [%rd30+24];
	ld.local.u32 	%r464, [%rd30+20];
	setp.eq.s32 	%p25, %r52, 0;
	@%p25 bra 	$L__BB3_31;
	shf.l.wrap.b32 	%r463, %r464, %r463, %r52;
	ld.local.u32 	%r252, [%rd30+16];
	shf.l.wrap.b32 	%r464, %r252, %r464, %r52;
$L__BB3_31:
	shr.u32 	%r253, %r463, 30;
	shf.l.wrap.b32 	%r254, %r464, %r463, 2;
	shl.b32 	%r255, %r464, 2;
	shr.s32 	%r256, %r254, 31;
	sub.s32 	%r465, %r256, %r253;
	xor.b32  	%r257, %r254, %r48;
	xor.b32  	%r258, %r256, %r254;
	xor.b32  	%r259, %r256, %r255;
	cvt.u64.u32 	%rd120, %r258;
	shl.b64 	%rd121, %rd120, 32;
	cvt.u64.u32 	%rd122, %r259;
	or.b64  	%rd123, %rd121, %rd122;
	cvt.rn.f64.s64 	%fd11, %rd123;
	mul.f64 	%fd12, %fd11, 0d3BF921FB54442D19;
	cvt.rn.f32.f64 	%f174, %fd12;
	neg.f32 	%f175, %f174;
	setp.lt.s32 	%p26, %r257, 0;
	selp.f32 	%f386, %f175, %f174, %p26;
$L__BB3_32:
	and.b32  	%r261, %r2, 120;
	and.b32  	%r262, %r1, 3;
	or.b32  	%r263, %r261, %r262;
	mul.rn.f32 	%f177, %f386, %f386;
	and.b32  	%r264, %r465, 1;
	setp.eq.b32 	%p27, %r264, 1;
	selp.f32 	%f178, 0f3F800000, %f386, %p27;
	fma.rn.f32 	%f179, %f177, %f178, 0f00000000;
	fma.rn.f32 	%f180, %f177, 0f37CBAC00, 0fBAB607ED;
	selp.f32 	%f181, %f180, 0fB94D4153, %p27;
	selp.f32 	%f182, 0f3D2AAABB, 0f3C0885E4, %p27;
	fma.rn.f32 	%f183, %f181, %f177, %f182;
	selp.f32 	%f184, 0fBEFFFFFF, 0fBE2AAAA8, %p27;
	fma.rn.f32 	%f185, %f183, %f177, %f184;
	fma.rn.f32 	%f186, %f185, %f179, %f178;
	and.b32  	%r265, %r465, 2;
	setp.eq.s32 	%p28, %r265, 0;
	mov.f32 	%f187, 0f00000000;
	sub.f32 	%f188, %f187, %f186;
	selp.f32 	%f189, %f186, %f188, %p28;
	mul.f32 	%f190, %f17, %f25;
	mul.f32 	%f191, %f18, %f189;
	sub.f32 	%f192, %f190, %f191;
	mul.f32 	%f193, %f17, %f189;
	fma.rn.f32 	%f194, %f18, %f25, %f193;
	add.f32 	%f195, %f15, %f192;
	shl.b32 	%r266, %r263, 2;
	mov.u32 	%r267, _ZZ24_occa_Stockhoptimized7_0E6FRBank;
	add.s32 	%r268, %r267, %r266;
	st.shared.f32 	[%r268], %f195;
	add.f32 	%f196, %f16, %f194;
	mov.u32 	%r269, _ZZ24_occa_Stockhoptimized7_0E6FIBank;
	add.s32 	%r270, %r269, %r266;
	st.shared.f32 	[%r270], %f196;
	sub.f32 	%f197, %f15, %f192;
	st.shared.f32 	[%r268+16], %f197;
	sub.f32 	%f198, %f16, %f194;
	st.shared.f32 	[%r270+16], %f198;
	bar.sync 	0;
	ld.shared.f32 	%f29, [%r4];
	ld.shared.f32 	%f30, [%r5];
	ld.shared.f32 	%f31, [%r4+256];
	ld.shared.f32 	%f32, [%r5+256];
	shl.b32 	%r271, %r1, 3;
	and.b32  	%r272, %r271, 56;
	cvt.rn.f32.u32 	%f199, %r272;
	mul.f32 	%f200, %f199, 0f3C000000;
	cvt.f64.f32 	%fd13, %f200;
	mul.f64 	%fd14, %fd13, 0dC01921FB54442D18;
	cvt.rn.f32.f64 	%f33, %fd14;
	mul.f32 	%f201, %f33, 0f3F22F983;
	cvt.rni.s32.f32 	%r473, %f201;
	cvt.rn.f32.s32 	%f202, %r473;
	fma.rn.f32 	%f203, %f202, 0fBFC90FDA, %f33;
	fma.rn.f32 	%f204, %f202, 0fB3A22168, %f203;
	fma.rn.f32 	%f388, %f202, 0fA7C234C5, %f204;
	abs.f32 	%f35, %f33;
	setp.ltu.f32 	%p29, %f35, 0f47CE4780;
	mov.u32 	%r469, %r473;
	mov.f32 	%f387, %f388;
	@%p29 bra 	$L__BB3_40;
	setp.neu.f32 	%p30, %f35, 0f7F800000;
	@%p30 bra 	$L__BB3_35;
	mov.f32 	%f207, 0f00000000;
	mul.rn.f32 	%f387, %f33, %f207;
	mov.b32 	%r469, 0;
	bra.uni 	$L__BB3_40;
$L__BB3_35:
	mov.b32 	%r62, %f33;
	mov.b64 	%rd205, 0;
	mov.b32 	%r466, 0;
	mov.u64 	%rd203, __cudart_i2opi_f;
	shl.b32 	%r275, %r62, 8;
	or.b32  	%r276, %r275, -2147483648;
	mov.u64 	%rd204, %rd1;
$L__BB3_36:
	.pragma "nounroll";
	ld.global.nc.u32 	%r274, [%rd203];
	mad.wide.u32 	%rd126, %r274, %r276, %rd205;
	shr.u64 	%rd205, %rd126, 32;
	st.local.u32 	[%rd204], %rd126;
	add.s32 	%r466, %r466, 1;
	add.s64 	%rd204, %rd204, 4;
	add.s64 	%rd203, %rd203, 4;
	setp.ne.s32 	%p31, %r466, 6;
	@%p31 bra 	$L__BB3_36;
	shr.u32 	%r277, %r62, 23;
	st.local.u32 	[%rd1+24], %rd205;
	and.b32  	%r65, %r277, 31;
	and.b32  	%r278, %r277, 224;
	add.s32 	%r279, %r278, -128;
	shr.u32 	%r280, %r279, 5;
	mul.wide.u32 	%rd127, %r280, 4;
	sub.s64 	%rd37, %rd1, %rd127;
	ld.local.u32 	%r467, [%rd37+24];
	ld.local.u32 	%r468, [%rd37+20];
	setp.eq.s32 	%p32, %r65, 0;
	@%p32 bra 	$L__BB3_39;
	shf.l.wrap.b32 	%r467, %r468, %r467, %r65;
	ld.local.u32 	%r281, [%rd37+16];
	shf.l.wrap.b32 	%r468, %r281, %r468, %r65;
$L__BB3_39:
	shr.u32 	%r282, %r467, 30;
	shf.l.wrap.b32 	%r283, %r468, %r467, 2;
	shl.b32 	%r284, %r468, 2;
	shr.s32 	%r285, %r283, 31;
	sub.s32 	%r469, %r285, %r282;
	xor.b32  	%r286, %r283, %r62;
	xor.b32  	%r287, %r285, %r283;
	xor.b32  	%r288, %r285, %r284;
	cvt.u64.u32 	%rd128, %r287;
	shl.b64 	%rd129, %rd128, 32;
	cvt.u64.u32 	%rd130, %r288;
	or.b64  	%rd131, %rd129, %rd130;
	cvt.rn.f64.s64 	%fd15, %rd131;
	mul.f64 	%fd16, %fd15, 0d3BF921FB54442D19;
	cvt.rn.f32.f64 	%f205, %fd16;
	neg.f32 	%f206, %f205;
	setp.lt.s32 	%p33, %r286, 0;
	selp.f32 	%f387, %f206, %f205, %p33;
$L__BB3_40:
	setp.ltu.f32 	%p34, %f35, 0f47CE4780;
	add.s32 	%r290, %r469, 1;
	mul.rn.f32 	%f208, %f387, %f387;
	and.b32  	%r291, %r469, 1;
	setp.eq.b32 	%p35, %r291, 1;
	selp.f32 	%f209, %f387, 0f3F800000, %p35;
	fma.rn.f32 	%f210, %f208, %f209, 0f00000000;
	fma.rn.f32 	%f211, %f208, 0f37CBAC00, 0fBAB607ED;
	selp.f32 	%f212, 0fB94D4153, %f211, %p35;
	selp.f32 	%f213, 0f3C0885E4, 0f3D2AAABB, %p35;
	fma.rn.f32 	%f214, %f212, %f208, %f213;
	selp.f32 	%f215, 0fBE2AAAA8, 0fBEFFFFFF, %p35;
	fma.rn.f32 	%f216, %f214, %f208, %f215;
	fma.rn.f32 	%f217, %f216, %f210, %f209;
	and.b32  	%r292, %r290, 2;
	setp.eq.s32 	%p36, %r292, 0;
	mov.f32 	%f218, 0f00000000;
	sub.f32 	%f219, %f218, %f217;
	selp.f32 	%f39, %f217, %f219, %p36;
	@%p34 bra 	$L__BB3_48;
	setp.neu.f32 	%p37, %f35, 0f7F800000;
	@%p37 bra 	$L__BB3_43;
	mov.f32 	%f222, 0f00000000;
	mul.rn.f32 	%f388, %f33, %f222;
	mov.b32 	%r473, 0;
	bra.uni 	$L__BB3_48;
$L__BB3_43:
	mov.b32 	%r74, %f33;
	shl.b32 	%r294, %r74, 8;
	or.b32  	%r75, %r294, -2147483648;
	mov.b64 	%rd208, 0;
	mov.b32 	%r470, 0;
	mov.u64 	%rd206, __cudart_i2opi_f;
	mov.u64 	%rd207, %rd1;
$L__BB3_44:
	.pragma "nounroll";
	ld.global.nc.u32 	%r295, [%rd206];
	mad.wide.u32 	%rd134, %r295, %r75, %rd208;
	shr.u64 	%rd208, %rd134, 32;
	st.local.u32 	[%rd207], %rd134;
	add.s32 	%r470, %r470, 1;
	add.s64 	%rd207, %rd207, 4;
	add.s64 	%rd206, %rd206, 4;
	setp.ne.s32 	%p38, %r470, 6;
	@%p38 bra 	$L__BB3_44;
	shr.u32 	%r296, %r74, 23;
	st.local.u32 	[%rd1+24], %rd208;
	and.b32  	%r78, %r296, 31;
	and.b32  	%r297, %r296, 224;
	add.s32 	%r298, %r297, -128;
	shr.u32 	%r299, %r298, 5;
	mul.wide.u32 	%rd135, %r299, 4;
	sub.s64 	%rd44, %rd1, %rd135;
	ld.local.u32 	%r471, [%rd44+24];
	ld.local.u32 	%r472, [%rd44+20];
	setp.eq.s32 	%p39, %r78, 0;
	@%p39 bra 	$L__BB3_47;
	shf.l.wrap.b32 	%r471, %r472, %r471, %r78;
	ld.local.u32 	%r300, [%rd44+16];
	shf.l.wrap.b32 	%r472, %r300, %r472, %r78;
$L__BB3_47:
	shr.u32 	%r301, %r471, 30;
	shf.l.wrap.b32 	%r302, %r472, %r471, 2;
	shl.b32 	%r303, %r472, 2;
	shr.s32 	%r304, %r302, 31;
	sub.s32 	%r473, %r304, %r301;
	xor.b32  	%r305, %r302, %r74;
	xor.b32  	%r306, %r304, %r302;
	xor.b32  	%r307, %r304, %r303;
	cvt.u64.u32 	%rd136, %r306;
	shl.b64 	%rd137, %rd136, 32;
	cvt.u64.u32 	%rd138, %r307;
	or.b64  	%rd139, %rd137, %rd138;
	cvt.rn.f64.s64 	%fd17, %rd139;
	mul.f64 	%fd18, %fd17, 0d3BF921FB54442D19;
	cvt.rn.f32.f64 	%f220, %fd18;
	neg.f32 	%f221, %f220;
	setp.lt.s32 	%p40, %r305, 0;
	selp.f32 	%f388, %f221, %f220, %p40;
$L__BB3_48:
	and.b32  	%r309, %r2, 112;
	and.b32  	%r310, %r1, 7;
	or.b32  	%r311, %r309, %r310;
	mul.rn.f32 	%f223, %f388, %f388;
	and.b32  	%r312, %r473, 1;
	setp.eq.b32 	%p41, %r312, 1;
	selp.f32 	%f224, 0f3F800000, %f388, %p41;
	fma.rn.f32 	%f225, %f223, %f224, 0f00000000;
	fma.rn.f32 	%f226, %f223, 0f37CBAC00, 0fBAB607ED;
	selp.f32 	%f227, %f226, 0fB94D4153, %p41;
	selp.f32 	%f228, 0f3D2AAABB, 0f3C0885E4, %p41;
	fma.rn.f32 	%f229, %f227, %f223, %f228;
	selp.f32 	%f230, 0fBEFFFFFF, 0fBE2AAAA8, %p41;
	fma.rn.f32 	%f231, %f229, %f223, %f230;
	fma.rn.f32 	%f232, %f231, %f225, %f224;
	and.b32  	%r313, %r473, 2;
	setp.eq.s32 	%p42, %r313, 0;
	mov.f32 	%f233, 0f00000000;
	sub.f32 	%f234, %f233, %f232;
	selp.f32 	%f235, %f232, %f234, %p42;
	mul.f32 	%f236, %f31, %f39;
	mul.f32 	%f237, %f32, %f235;
	sub.f32 	%f238, %f236, %f237;
	mul.f32 	%f239, %f31, %f235;
	fma.rn.f32 	%f240, %f32, %f39, %f239;
	add.f32 	%f241, %f29, %f238;
	shl.b32 	%r314, %r311, 2;
	mov.u32 	%r315, _ZZ24_occa_Stockhoptimized7_0E6SRBank;
	add.s32 	%r316, %r315, %r314;
	st.shared.f32 	[%r316], %f241;
	add.f32 	%f242, %f30, %f240;
	mov.u32 	%r317, _ZZ24_occa_Stockhoptimized7_0E6SIBank;
	add.s32 	%r318, %r317, %r314;
	st.shared.f32 	[%r318], %f242;
	sub.f32 	%f243, %f29, %f238;
	st.shared.f32 	[%r316+32], %f243;
	sub.f32 	%f244, %f30, %f240;
	st.shared.f32 	[%r318+32], %f244;
	bar.sync 	0;
	ld.shared.f32 	%f43, [%r33];
	ld.shared.f32 	%f44, [%r34];
	ld.shared.f32 	%f45, [%r33+256];
	ld.shared.f32 	%f46, [%r34+256];
	shl.b32 	%r319, %r1, 2;
	and.b32  	%r320, %r319, 60;
	cvt.rn.f32.u32 	%f245, %r320;
	mul.f32 	%f246, %f245, 0f3C000000;
	cvt.f64.f32 	%fd19, %f246;
	mul.f64 	%fd20, %fd19, 0dC01921FB54442D18;
	cvt.rn.f32.f64 	%f47, %fd20;
	mul.f32 	%f247, %f47, 0f3F22F983;
	cvt.rni.s32.f32 	%r481, %f247;
	cvt.rn.f32.s32 	%f248, %r481;
	fma.rn.f32 	%f249, %f248, 0fBFC90FDA, %f47;
	fma.rn.f32 	%f250, %f248, 0fB3A22168, %f249;
	fma.rn.f32 	%f390, %f248, 0fA7C234C5, %f250;
	abs.f32 	%f49, %f47;
	setp.ltu.f32 	%p43, %f49, 0f47CE4780;
	mov.u32 	%r477, %r481;
	mov.f32 	%f389, %f390;
	@%p43 bra 	$L__BB3_56;
	setp.neu.f32 	%p44, %f49, 0f7F800000;
	@%p44 bra 	$L__BB3_51;
	mov.f32 	%f253, 0f00000000;
	mul.rn.f32 	%f389, %f47, %f253;
	mov.b32 	%r477, 0;
	bra.uni 	$L__BB3_56;
$L__BB3_51:
	mov.b32 	%r88, %f47;
	mov.b64 	%rd211, 0;
	mov.b32 	%r474, 0;
	mov.u64 	%rd209, __cudart_i2opi_f;
	shl.b32 	%r323, %r88, 8;
	or.b32  	%r324, %r323, -2147483648;
	mov.u64 	%rd210, %rd1;
$L__BB3_52:
	.pragma "nounroll";
	ld.global.nc.u32 	%r322, [%rd209];
	mad.wide.u32 	%rd142, %r322, %r324, %rd211;
	shr.u64 	%rd211, %rd142, 32;
	st.local.u32 	[%rd210], %rd142;
	add.s32 	%r474, %r474, 1;
	add.s64 	%rd210, %rd210, 4;
	add.s64 	%rd209, %rd209, 4;
	setp.ne.s32 	%p45, %r474, 6;
	@%p45 bra 	$L__BB3_52;
	shr.u32 	%r325, %r88, 23;
	st.local.u32 	[%rd1+24], %rd211;
	and.b32  	%r91, %r325, 31;
	and.b32  	%r326, %r325, 224;
	add.s32 	%r327, %r326, -128;
	shr.u32 	%r328, %r327, 5;
	mul.wide.u32 	%rd143, %r328, 4;
	sub.s64 	%rd51, %rd1, %rd143;
	ld.local.u32 	%r475, [%rd51+24];
	ld.local.u32 	%r476, [%rd51+20];
	setp.eq.s32 	%p46, %r91, 0;
	@%p46 bra 	$L__BB3_55;
	shf.l.wrap.b32 	%r475, %r476, %r475, %r91;
	ld.local.u32 	%r329, [%rd51+16];
	shf.l.wrap.b32 	%r476, %r329, %r476, %r91;
$L__BB3_55:
	shr.u32 	%r330, %r475, 30;
	shf.l.wrap.b32 	%r331, %r476, %r475, 2;
	shl.b32 	%r332, %r476, 2;
	shr.s32 	%r333, %r331, 31;
	sub.s32 	%r477, %r333, %r330;
	xor.b32  	%r334, %r331, %r88;
	xor.b32  	%r335, %r333, %r331;
	xor.b32  	%r336, %r333, %r332;
	cvt.u64.u32 	%rd144, %r335;
	shl.b64 	%rd145, %rd144, 32;
	cvt.u64.u32 	%rd146, %r336;
	or.b64  	%rd147, %rd145, %rd146;
	cvt.rn.f64.s64 	%fd21, %rd147;
	mul.f64 	%fd22, %fd21, 0d3BF921FB54442D19;
	cvt.rn.f32.f64 	%f251, %fd22;
	neg.f32 	%f252, %f251;
	setp.lt.s32 	%p47, %r334, 0;
	selp.f32 	%f389, %f252, %f251, %p47;
$L__BB3_56:
	setp.ltu.f32 	%p48, %f49, 0f47CE4780;
	add.s32 	%r338, %r477, 1;
	mul.rn.f32 	%f254, %f389, %f389;
	and.b32  	%r339, %r477, 1;
	setp.eq.b32 	%p49, %r339, 1;
	selp.f32 	%f255, %f389, 0f3F800000, %p49;
	fma.rn.f32 	%f256, %f254, %f255, 0f00000000;
	fma.rn.f32 	%f257, %f254, 0f37CBAC00, 0fBAB607ED;
	selp.f32 	%f258, 0fB94D4153, %f257, %p49;
	selp.f32 	%f259, 0f3C0885E4, 0f3D2AAABB, %p49;
	fma.rn.f32 	%f260, %f258, %f254, %f259;
	selp.f32 	%f261, 0fBE2AAAA8, 0fBEFFFFFF, %p49;
	fma.rn.f32 	%f262, %f260, %f254, %f261;
	fma.rn.f32 	%f263, %f262, %f256, %f255;
	and.b32  	%r340, %r338, 2;
	setp.eq.s32 	%p50, %r340, 0;
	mov.f32 	%f264, 0f00000000;
	sub.f32 	%f265, %f264, %f263;
	selp.f32 	%f53, %f263, %f265, %p50;
	@%p48 bra 	$L__BB3_64;
	setp.neu.f32 	%p51, %f49, 0f7F800000;
	@%p51 bra 	$L__BB3_59;
	mov.f32 	%f268, 0f00000000;
	mul.rn.f32 	%f390, %f47, %f268;
	mov.b32 	%r481, 0;
	bra.uni 	$L__BB3_64;
$L__BB3_59:
	mov.b32 	%r100, %f47;
	shl.b32 	%r342, %r100, 8;
	or.b32  	%r101, %r342, -2147483648;
	mov.b64 	%rd214, 0;
	mov.b32 	%r478, 0;
	mov.u64 	%rd212, __cudart_i2opi_f;
	mov.u64 	%rd213, %rd1;
$L__BB3_60:
	.pragma "nounroll";
	ld.global.nc.u32 	%r343, [%rd212];
	mad.wide.u32 	%rd150, %r343, %r101, %rd214;
	shr.u64 	%rd214, %rd150, 32;
	st.local.u32 	[%rd213], %rd150;
	add.s32 	%r478, %r478, 1;
	add.s64 	%rd213, %rd213, 4;
	add.s64 	%rd212, %rd212, 4;
	setp.ne.s32 	%p52, %r478, 6;
	@%p52 bra 	$L__BB3_60;
	shr.u32 	%r344, %r100, 23;
	st.local.u32 	[%rd1+24], %rd214;
	and.b32  	%r104, %r344, 31;
	and.b32  	%r345, %r344, 224;
	add.s32 	%r346, %r345, -128;
	shr.u32 	%r347, %r346, 5;
	mul.wide.u32 	%rd151, %r347, 4;
	sub.s64 	%rd58, %rd1, %rd151;
	ld.local.u32 	%r479, [%rd58+24];
	ld.local.u32 	%r480, [%rd58+20];
	setp.eq.s32 	%p53, %r104, 0;
	@%p53 bra 	$L__BB3_63;
	shf.l.wrap.b32 	%r479, %r480, %r479, %r104;
	ld.local.u32 	%r348, [%rd58+16];
	shf.l.wrap.b32 	%r480, %r348, %r480, %r104;
$L__BB3_63:
	shr.u32 	%r349, %r479, 30;
	shf.l.wrap.b32 	%r350, %r480, %r479, 2;
	shl.b32 	%r351, %r480, 2;
	shr.s32 	%r352, %r350, 31;
	sub.s32 	%r481, %r352, %r349;
	xor.b32  	%r353, %r350, %r100;
	xor.b32  	%r354, %r352, %r350;
	xor.b32  	%r355, %r352, %r351;
	cvt.u64.u32 	%rd152, %r354;
	shl.b64 	%rd153, %rd152, 32;
	cvt.u64.u32 	%rd154, %r355;
	or.b64  	%rd155, %rd153, %rd154;
	cvt.rn.f64.s64 	%fd23, %rd155;
	mul.f64 	%fd24, %fd23, 0d3BF921FB54442D19;
	cvt.rn.f32.f64 	%f266, %fd24;
	neg.f32 	%f267, %f266;
	setp.lt.s32 	%p54, %r353, 0;
	selp.f32 	%f390, %f267, %f266, %p54;
$L__BB3_64:
	and.b32  	%r357, %r2, 96;
	and.b32  	%r358, %r1, 15;
	or.b32  	%r359, %r357, %r358;
	mul.rn.f32 	%f269, %f390, %f390;
	and.b32  	%r360, %r481, 1;
	setp.eq.b32 	%p55, %r360, 1;
	selp.f32 	%f270, 0f3F800000, %f390, %p55;
	fma.rn.f32 	%f271, %f269, %f270, 0f00000000;
	fma.rn.f32 	%f272, %f269, 0f37CBAC00, 0fBAB607ED;
	selp.f32 	%f273, %f272, 0fB94D4153, %p55;
	selp.f32 	%f274, 0f3D2AAABB, 0f3C0885E4, %p55;
	fma.rn.f32 	%f275, %f273, %f269, %f274;
	selp.f32 	%f276, 0fBEFFFFFF, 0fBE2AAAA8, %p55;
	fma.rn.f32 	%f277, %f275, %f269, %f276;
	fma.rn.f32 	%f278, %f277, %f271, %f270;
	and.b32  	%r361, %r481, 2;
	setp.eq.s32 	%p56, %r361, 0;
	mov.f32 	%f279, 0f00000000;
	sub.f32 	%f280, %f279, %f278;
	selp.f32 	%f281, %f278, %f280, %p56;
	mul.f32 	%f282, %f45, %f53;
	mul.f32 	%f283, %f46, %f281;
	sub.f32 	%f284, %f282, %f283;
	mul.f32 	%f285, %f45, %f281;
	fma.rn.f32 	%f286, %f46, %f53, %f285;
	add.f32 	%f287, %f43, %f284;
	shl.b32 	%r362, %r359, 2;
	mov.u32 	%r363, _ZZ24_occa_Stockhoptimized7_0E6FRBank;
	add.s32 	%r364, %r363, %r362;
	st.shared.f32 	[%r364], %f287;
	add.f32 	%f288, %f44, %f286;
	mov.u32 	%r365, _ZZ24_occa_Stockhoptimized7_0E6FIBank;
	add.s32 	%r366, %r365, %r362;
	st.shared.f32 	[%r366], %f288;
	sub.f32 	%f289, %f43, %f284;
	st.shared.f32 	[%r364+64], %f289;
	sub.f32 	%f290, %f44, %f286;
	st.shared.f32 	[%r366+64], %f290;
	bar.sync 	0;
	ld.shared.f32 	%f57, [%r4];
	ld.shared.f32 	%f58, [%r5];
	ld.shared.f32 	%f59, [%r4+256];
	ld.shared.f32 	%f60, [%r5+256];
	and.b32  	%r367, %r2, 62;
	cvt.rn.f32.u32 	%f291, %r367;
	mul.f32 	%f292, %f291, 0f3C000000;
	cvt.f64.f32 	%fd25, %f292;
	mul.f64 	%fd26, %fd25, 0dC01921FB54442D18;
	cvt.rn.f32.f64 	%f61, %fd26;
	mul.f32 	%f293, %f61, 0f3F22F983;
	cvt.rni.s32.f32 	%r489, %f293;
	cvt.rn.f32.s32 	%f294, %r489;
	fma.rn.f32 	%f295, %f294, 0fBFC90FDA, %f61;
	fma.rn.f32 	%f296, %f294, 0fB3A22168, %f295;
	fma.rn.f32 	%f392, %f294, 0fA7C234C5, %f296;
	abs.f32 	%f63, %f61;
	setp.ltu.f32 	%p57, %f63, 0f47CE4780;
	mov.u32 	%r485, %r489;
	mov.f32 	%f391, %f392;
	@%p57 bra 	$L__BB3_72;
	setp.neu.f32 	%p58, %f63, 0f7F800000;
	@%p58 bra 	$L__BB3_67;
	mov.f32 	%f299, 0f00000000;
	mul.rn.f32 	%f391, %f61, %f299;
	mov.b32 	%r485, 0;
	bra.uni 	$L__BB3_72;
$L__BB3_67:
	mov.b32 	%r114, %f61;
	shl.b32 	%r369, %r114, 8;
	or.b32  	%r115, %r369, -2147483648;
	mov.b64 	%rd217, 0;
	mov.b32 	%r482, 0;
	mov.u64 	%rd215, __cudart_i2opi_f;
	mov.u64 	%rd216, %rd1;
$L__BB3_68:
	.pragma "nounroll";
	ld.global.nc.u32 	%r370, [%rd215];
	mad.wide.u32 	%rd158, %r370, %r115, %rd217;
	shr.u64 	%rd217, %rd158, 32;
	st.local.u32 	[%rd216], %rd158;
	add.s32 	%r482, %r482, 1;
	add.s64 	%rd216, %rd216, 4;
	add.s64 	%rd215, %rd215, 4;
	setp.ne.s32 	%p59, %r482, 6;
	@%p59 bra 	$L__BB3_68;
	shr.u32 	%r371, %r114, 23;
	st.local.u32 	[%rd1+24], %rd217;
	and.b32  	%r118, %r371, 31;
	and.b32  	%r372, %r371, 224;
	add.s32 	%r373, %r372, -128;
	shr.u32 	%r374, %r373, 5;
	mul.wide.u32 	%rd159, %r374, 4;
	sub.s64 	%rd65, %rd1, %rd159;
	ld.local.u32 	%r483, [%rd65+24];
	ld.local.u32 	%r484, [%rd65+20];
	setp.eq.s32 	%p60, %r118, 0;
	@%p60 bra 	$L__BB3_71;
	shf.l.wrap.b32 	%r483, %r484, %r483, %r118;
	ld.local.u32 	%r375, [%rd65+16];
	shf.l.wrap.b32 	%r484, %r375, %r484, %r118;
$L__BB3_71:
	shr.u32 	%r376, %r483, 30;
	shf.l.wrap.b32 	%r377, %r484, %r483, 2;
	shl.b32 	%r378, %r484, 2;
	shr.s32 	%r379, %r377, 31;
	sub.s32 	%r485, %r379, %r376;
	xor.b32  	%r380, %r377, %r114;
	xor.b32  	%r381, %r379, %r377;
	xor.b32  	%r382, %r379, %r378;
	cvt.u64.u32 	%rd160, %r381;
	shl.b64 	%rd161, %rd160, 32;
	cvt.u64.u32 	%rd162, %r382;
	or.b64  	%rd163, %rd161, %rd162;
	cvt.rn.f64.s64 	%fd27, %rd163;
	mul.f64 	%fd28, %fd27, 0d3BF921FB54442D19;
	cvt.rn.f32.f64 	%f297, %fd28;
	neg.f32 	%f298, %f297;
	setp.lt.s32 	%p61, %r380, 0;
	selp.f32 	%f391, %f298, %f297, %p61;
$L__BB3_72:
	setp.ltu.f32 	%p62, %f63, 0f47CE4780;
	add.s32 	%r384, %r485, 1;
	mul.rn.f32 	%f300, %f391, %f391;
	and.b32  	%r385, %r485, 1;
	setp.eq.b32 	%p63, %r385, 1;
	selp.f32 	%f301, %f391, 0f3F800000, %p63;
	fma.rn.f32 	%f302, %f300, %f301, 0f00000000;
	fma.rn.f32 	%f303, %f300, 0f37CBAC00, 0fBAB607ED;
	selp.f32 	%f304, 0fB94D4153, %f303, %p63;
	selp.f32 	%f305, 0f3C0885E4, 0f3D2AAABB, %p63;
	fma.rn.f32 	%f306, %f304, %f300, %f305;
	selp.f32 	%f307, 0fBE2AAAA8, 0fBEFFFFFF, %p63;
	fma.rn.f32 	%f308, %f306, %f300, %f307;
	fma.rn.f32 	%f309, %f308, %f302, %f301;
	and.b32  	%r386, %r384, 2;
	setp.eq.s32 	%p64, %r386, 0;
	mov.f32 	%f310, 0f00000000;
	sub.f32 	%f311, %f310, %f309;
	selp.f32 	%f67, %f309, %f311, %p64;
	@%p62 bra 	$L__BB3_80;
	setp.neu.f32 	%p65, %f63, 0f7F800000;
	@%p65 bra 	$L__BB3_75;
	mov.f32 	%f314, 0f00000000;
	mul.rn.f32 	%f392, %f61, %f314;
	mov.b32 	%r489, 0;
	bra.uni 	$L__BB3_80;
$L__BB3_75:
	mov.b32 	%r127, %f61;
	shl.b32 	%r388, %r127, 8;
	or.b32  	%r128, %r388, -2147483648;
	mov.b64 	%rd220, 0;
	mov.b32 	%r486, 0;
	mov.u64 	%rd218, __cudart_i2opi_f;
	mov.u64 	%rd219, %rd1;
$L__BB3_76:
	.pragma "nounroll";
	ld.global.nc.u32 	%r389, [%rd218];
	mad.wide.u32 	%rd166, %r389, %r128, %rd220;
	shr.u64 	%rd220, %rd166, 32;
	st.local.u32 	[%rd219], %rd166;
	add.s32 	%r486, %r486, 1;
	add.s64 	%rd219, %rd219, 4;
	add.s64 	%rd218, %rd218, 4;
	setp.ne.s32 	%p66, %r486, 6;
	@%p66 bra 	$L__BB3_76;
	shr.u32 	%r390, %r127, 23;
	st.local.u32 	[%rd1+24], %rd220;
	and.b32  	%r131, %r390, 31;
	and.b32  	%r391, %r390, 224;
	add.s32 	%r392, %r391, -128;
	shr.u32 	%r393, %r392, 5;
	mul.wide.u32 	%rd167, %r393, 4;
	sub.s64 	%rd72, %rd1, %rd167;
	ld.local.u32 	%r487, [%rd72+24];
	ld.local.u32 	%r488, [%rd72+20];
	setp.eq.s32 	%p67, %r131, 0;
	@%p67 bra 	$L__BB3_79;
	shf.l.wrap.b32 	%r487, %r488, %r487, %r131;
	ld.local.u32 	%r394, [%rd72+16];
	shf.l.wrap.b32 	%r488, %r394, %r488, %r131;
$L__BB3_79:
	shr.u32 	%r395, %r487, 30;
	shf.l.wrap.b32 	%r396, %r488, %r487, 2;
	shl.b32 	%r397, %r488, 2;
	shr.s32 	%r398, %r396, 31;
	sub.s32 	%r489, %r398, %r395;
	xor.b32  	%r399, %r396, %r127;
	xor.b32  	%r400, %r398, %r396;
	xor.b32  	%r401, %r398, %r397;
	cvt.u64.u32 	%rd168, %r400;
	shl.b64 	%rd169, %rd168, 32;
	cvt.u64.u32 	%rd170, %r401;
	or.b64  	%rd171, %rd169, %rd170;
	cvt.rn.f64.s64 	%fd29, %rd171;
	mul.f64 	%fd30, %fd29, 0d3BF921FB54442D19;
	cvt.rn.f32.f64 	%f312, %fd30;
	neg.f32 	%f313, %f312;
	setp.lt.s32 	%p68, %r399, 0;
	selp.f32 	%f392, %f313, %f312, %p68;
$L__BB3_80:
	and.b32  	%r403, %r2, 64;
	and.b32  	%r404, %r1, 31;
	or.b32  	%r405, %r403, %r404;
	mul.rn.f32 	%f315, %f392, %f392;
	and.b32  	%r406, %r489, 1;
	setp.eq.b32 	%p69, %r406, 1;
	selp.f32 	%f316, 0f3F800000, %f392, %p69;
	fma.rn.f32 	%f317, %f315, %f316, 0f00000000;
	fma.rn.f32 	%f318, %f315, 0f37CBAC00, 0fBAB607ED;
	selp.f32 	%f319, %f318, 0fB94D4153, %p69;
	selp.f32 	%f320, 0f3D2AAABB, 0f3C0885E4, %p69;
	fma.rn.f32 	%f321, %f319, %f315, %f320;
	selp.f32 	%f322, 0fBEFFFFFF, 0fBE2AAAA8, %p69;
	fma.rn.f32 	%f323, %f321, %f315, %f322;
	fma.rn.f32 	%f324, %f323, %f317, %f316;
	and.b32  	%r407, %r489, 2;
	setp.eq.s32 	%p70, %r407, 0;
	mov.f32 	%f325, 0f00000000;
	sub.f32 	%f326, %f325, %f324;
	selp.f32 	%f327, %f324, %f326, %p70;
	mul.f32 	%f328, %f59, %f67;
	mul.f32 	%f329, %f60, %f327;
	sub.f32 	%f330, %f328, %f329;
	mul.f32 	%f331, %f59, %f327;
	fma.rn.f32 	%f332, %f60, %f67, %f331;
	add.f32 	%f333, %f57, %f330;
	shl.b32 	%r408, %r405, 2;
	mov.u32 	%r409, _ZZ24_occa_Stockhoptimized7_0E6SRBank;
	add.s32 	%r410, %r409, %r408;
	st.shared.f32 	[%r410], %f333;
	add.f32 	%f334, %f58, %f332;
	mov.u32 	%r411, _ZZ24_occa_Stockhoptimized7_0E6SIBank;
	add.s32 	%r412, %r411, %r408;
	st.shared.f32 	[%r412], %f334;
	sub.f32 	%f335, %f57, %f330;
	st.shared.f32 	[%r410+128], %f335;
	sub.f32 	%f336, %f58, %f332;
	st.shared.f32 	[%r412+128], %f336;
	bar.sync 	0;
	ld.shared.f32 	%f71, [%r33];
	ld.shared.f32 	%f72, [%r34];
	ld.shared.f32 	%f73, [%r33+256];
	ld.shared.f32 	%f74, [%r34+256];
	cvt.rn.f32.u32 	%f337, %r1;
	mul.f32 	%f338, %f337, 0f3C000000;
	cvt.f64.f32 	%fd31, %f338;
	mul.f64 	%fd32, %fd31, 0dC01921FB54442D18;
	cvt.rn.f32.f64 	%f75, %fd32;
	mul.f32 	%f339, %f75, 0f3F22F983;
	cvt.rni.s32.f32 	%r497, %f339;
	cvt.rn.f32.s32 	%f340, %r497;
	fma.rn.f32 	%f341, %f340, 0fBFC90FDA, %f75;
	fma.rn.f32 	%f342, %f340, 0fB3A22168, %f341;
	fma.rn.f32 	%f394, %f340, 0fA7C234C5, %f342;
	abs.f32 	%f77, %f75;
	setp.ltu.f32 	%p71, %f77, 0f47CE4780;
	mov.u32 	%r493, %r497;
	mov.f32 	%f393, %f394;
	@%p71 bra 	$L__BB3_88;
	setp.neu.f32 	%p72, %f77, 0f7F800000;
	@%p72 bra 	$L__BB3_83;
	mov.f32 	%f345, 0f00000000;
	mul.rn.f32 	%f393, %f75, %f345;
	mov.b32 	%r493, 0;
	bra.uni 	$L__BB3_88;
$L__BB3_83:
	mov.b32 	%r141, %f75;
	shl.b32 	%r414, %r141, 8;
	or.b32  	%r142, %r414, -2147483648;
	mov.b64 	%rd223, 0;
	mov.b32 	%r490, 0;
	mov.u64 	%rd221, __cudart_i2opi_f;
	mov.u64 	%rd222, %rd1;
$L__BB3_84:
	.pragma "nounroll";
	ld.global.nc.u32 	%r415, [%rd221];
	mad.wide.u32 	%rd174, %r415, %r142, %rd223;
	shr.u64 	%rd223, %rd174, 32;
	st.local.u32 	[%rd222], %rd174;
	add.s32 	%r490, %r490, 1;
	add.s64 	%rd222, %rd222, 4;
	add.s64 	%rd221, %rd221, 4;
	setp.ne.s32 	%p73, %r490, 6;
	@%p73 bra 	$L__BB3_84;
	shr.u32 	%r416, %r141, 23;
	st.local.u32 	[%rd1+24], %rd223;
	and.b32  	%r145, %r416, 31;
	and.b32  	%r417, %r416, 224;
	add.s32 	%r418, %r417, -128;
	shr.u32 	%r419, %r418, 5;
	mul.wide.u32 	%rd175, %r419, 4;
	sub.s64 	%rd79, %rd1, %rd175;
	ld.local.u32 	%r491, [%rd79+24];
	ld.local.u32 	%r492, [%rd79+20];
	setp.eq.s32 	%p74, %r145, 0;
	@%p74 bra 	$L__BB3_87;
	shf.l.wrap.b32 	%r491, %r492, %r491, %r145;
	ld.local.u32 	%r420, [%rd79+16];
	shf.l.wrap.b32 	%r492, %r420, %r492, %r145;
$L__BB3_87:
	shr.u32 	%r421, %r491, 30;
	shf.l.wrap.b32 	%r422, %r492, %r491, 2;
	shl.b32 	%r423, %r492, 2;
	shr.s32 	%r424, %r422, 31;
	sub.s32 	%r493, %r424, %r421;
	xor.b32  	%r425, %r422, %r141;
	xor.b32  	%r426, %r424, %r422;
	xor.b32  	%r427, %r424, %r423;
	cvt.u64.u32 	%rd176, %r426;
	shl.b64 	%rd177, %rd176, 32;
	cvt.u64.u32 	%rd178, %r427;
	or.b64  	%rd179, %rd177, %rd178;
	cvt.rn.f64.s64 	%fd33, %rd179;
	mul.f64 	%fd34, %fd33, 0d3BF921FB54442D19;
	cvt.rn.f32.f64 	%f343, %fd34;
	neg.f32 	%f344, %f343;
	setp.lt.s32 	%p75, %r425, 0;
	selp.f32 	%f393, %f344, %f343, %p75;
$L__BB3_88:
	setp.ltu.f32 	%p76, %f77, 0f47CE4780;
	add.s32 	%r429, %r493, 1;
	mul.rn.f32 	%f346, %f393, %f393;
	and.b32  	%r430, %r493, 1;
	setp.eq.b32 	%p77, %r430, 1;
	selp.f32 	%f347, %f393, 0f3F800000, %p77;
	fma.rn.f32 	%f348, %f346, %f347, 0f00000000;
	fma.rn.f32 	%f349, %f346, 0f37CBAC00, 0fBAB607ED;
	selp.f32 	%f350, 0fB94D4153, %f349, %p77;
	selp.f32 	%f351, 0f3C0885E4, 0f3D2AAABB, %p77;
	fma.rn.f32 	%f352, %f350, %f346, %f351;
	selp.f32 	%f353, 0fBE2AAAA8, 0fBEFFFFFF, %p77;
	fma.rn.f32 	%f354, %f352, %f346, %f353;
	fma.rn.f32 	%f355, %f354, %f348, %f347;
	and.b32  	%r431, %r429, 2;
	setp.eq.s32 	%p78, %r431, 0;
	mov.f32 	%f356, 0f00000000;
	sub.f32 	%f357, %f356, %f355;
	selp.f32 	%f81, %f355, %f357, %p78;
	@%p76 bra 	$L__BB3_96;
	setp.neu.f32 	%p79, %f77, 0f7F800000;
	@%p79 bra 	$L__BB3_91;
	mov.f32 	%f360, 0f00000000;
	mul.rn.f32 	%f394, %f75, %f360;
	mov.b32 	%r497, 0;
	bra.uni 	$L__BB3_96;
$L__BB3_91:
	mov.b32 	%r154, %f75;
	shl.b32 	%r433, %r154, 8;
	or.b32  	%r155, %r433, -2147483648;
	mov.b64 	%rd226, 0;
	mov.b32 	%r494, 0;
	mov.u64 	%rd224, __cudart_i2opi_f;
	mov.u64 	%rd225, %rd1;
$L__BB3_92:
	.pragma "nounroll";
	ld.global.nc.u32 	%r434, [%rd224];
	mad.wide.u32 	%rd182, %r434, %r155, %rd226;
	shr.u64 	%rd226, %rd182, 32;
	st.local.u32 	[%rd225], %rd182;
	add.s32 	%r494, %r494, 1;
	add.s64 	%rd225, %rd225, 4;
	add.s64 	%rd224, %rd224, 4;
	setp.ne.s32 	%p80, %r494, 6;
	@%p80 bra 	$L__BB3_92;
	shr.u32 	%r435, %r154, 23;
	st.local.u32 	[%rd1+24], %rd226;
	and.b32  	%r158, %r435, 31;
	and.b32  	%r436, %r435, 224;
	add.s32 	%r437, %r436, -128;
	shr.u32 	%r438, %r437, 5;
	mul.wide.u32 	%rd183, %r438, 4;
	sub.s64 	%rd86, %rd1, %rd183;
	ld.local.u32 	%r495, [%rd86+24];
	ld.local.u32 	%r496, [%rd86+20];
	setp.eq.s32 	%p81, %r158, 0;
	@%p81 bra 	$L__BB3_95;
	shf.l.wrap.b32 	%r495, %r496, %r495, %r158;
	ld.local.u32 	%r439, [%rd86+16];
	shf.l.wrap.b32 	%r496, %r439, %r496, %r158;
$L__BB3_95:
	shr.u32 	%r440, %r495, 30;
	shf.l.wrap.b32 	%r441, %r496, %r495, 2;
	shl.b32 	%r442, %r496, 2;
	shr.s32 	%r443, %r441, 31;
	sub.s32 	%r497, %r443, %r440;
	xor.b32  	%r444, %r441, %r154;
	xor.b32  	%r445, %r443, %r441;
	xor.b32  	%r446, %r443, %r442;
	cvt.u64.u32 	%rd184, %r445;
	shl.b64 	%rd185, %rd184, 32;
	cvt.u64.u32 	%rd186, %r446;
	or.b64  	%rd187, %rd185, %rd186;
	cvt.rn.f64.s64 	%fd35, %rd187;
	mul.f64 	%fd36, %fd35, 0d3BF921FB54442D19;
	cvt.rn.f32.f64 	%f358, %fd36;
	neg.f32 	%f359, %f358;
	setp.lt.s32 	%p82, %r444, 0;
	selp.f32 	%f394, %f359, %f358, %p82;
$L__BB3_96:
	cvta.to.global.u64 	%rd188, %rd87;
	mul.rn.f32 	%f361, %f394, %f394;
	and.b32  	%r448, %r497, 1;
	setp.eq.b32 	%p83, %r448, 1;
	selp.f32 	%f362, 0f3F800000, %f394, %p83;
	fma.rn.f32 	%f363, %f361, %f362, 0f00000000;
	fma.rn.f32 	%f364, %f361, 0f37CBAC00, 0fBAB607ED;
	selp.f32 	%f365, %f364, 0fB94D4153, %p83;
	selp.f32 	%f366, 0f3D2AAABB, 0f3C0885E4, %p83;
	fma.rn.f32 	%f367, %f365, %f361, %f366;
	selp.f32 	%f368, 0fBEFFFFFF, 0fBE2AAAA8, %p83;
	fma.rn.f32 	%f369, %f367, %f361, %f368;
	fma.rn.f32 	%f370, %f369, %f363, %f362;
	and.b32  	%r449, %r497, 2;
	setp.eq.s32 	%p84, %r449, 0;
	mov.f32 	%f371, 0f00000000;
	sub.f32 	%f372, %f371, %f370;
	selp.f32 	%f373, %f370, %f372, %p84;
	mul.f32 	%f374, %f73, %f81;
	mul.f32 	%f375, %f74, %f373;
	sub.f32 	%f376, %f374, %f375;
	mul.f32 	%f377, %f73, %f373;
	fma.rn.f32 	%f378, %f74, %f81, %f377;
	add.f32 	%f379, %f71, %f376;
	st.global.f32 	[%rd2], %f379;
	add.f32 	%f380, %f72, %f378;
	mul.wide.u32 	%rd189, %r3, 4;
	add.s64 	%rd190, %rd188, %rd189;
	st.global.f32 	[%rd190], %f380;
	sub.f32 	%f381, %f71, %f376;
	st.global.f32 	[%rd2+256], %f381;
	sub.f32 	%f382, %f72, %f378;
	st.global.f32 	[%rd190+256], %f382;
	ret;

}
	// .globl	_occa_Stockhoptimized8_0
.visible .entry _occa_Stockhoptimized8_0(
	.param .u64 .ptr .align 1 _occa_Stockhoptimized8_0_param_0,
	.param .u64 .ptr .align 1 _occa_Stockhoptimized8_0_param_1,
	.param .u32 _occa_Stockhoptimized8_0_param_2
)
.maxntid 128
{
	.local .align 4 .b8 	__local_depot4[28];
	.reg .b64 	%SP;
	.reg .b64 	%SPL;
	.reg .pred 	%p<99>;
	.reg .b32 	%r<580>;
	.reg .b32 	%f<457>;
	.reg .b64 	%rd<263>;
	.reg .b64 	%fd<43>;
	// demoted variable
	.shared .align 4 .b8 _ZZ24_occa_Stockhoptimized8_0E6FRBank[1024];
	// demoted variable
	.shared .align 4 .b8 _ZZ24_occa_Stockhoptimized8_0E6FIBank[1024];
	// demoted variable
	.shared .align 4 .b8 _ZZ24_occa_Stockhoptimized8_0E6SRBank[1024];
	// demoted variable
	.shared .align 4 .b8 _ZZ24_occa_Stockhoptimized8_0E6SIBank[1024];
	mov.u64 	%SPL, __local_depot4;
	ld.param.u64 	%rd102, [_occa_Stockhoptimized8_0_param_0];
	ld.param.u64 	%rd101, [_occa_Stockhoptimized8_0_param_1];
	cvta.to.global.u64 	%rd103, %rd102;
	add.u64 	%rd1, %SPL, 0;
	mov.u32 	%r193, %ctaid.x;
	mov.u32 	%r1, %tid.x;
	shl.b32 	%r194, %r193, 8;
	shl.b32 	%r2, %r1, 1;
	or.b32  	%r3, %r194, %r1;
	mul.wide.u32 	%rd105, %r3, 4;
	add.s64 	%rd2, %rd103, %rd105;
	ld.global.f32 	%f99, [%rd2];
	ld.global.f32 	%f100, [%rd2+512];
	mov.f32 	%f101, 0f80000000;
	mul.rn.f32 	%f102, %f101, %f101;
	add.f32 	%f103, %f102, 0f00000000;
	fma.rn.f32 	%f104, %f102, 0f37CBAC00, 0fBAB607ED;
	fma.rn.f32 	%f105, %f104, %f102, 0f3D2AAABB;
	fma.rn.f32 	%f106, %f105, %f102, 0fBEFFFFFF;
	fma.rn.f32 	%f107, %f106, %f103, 0f3F800000;
	fma.rn.f32 	%f108, %f102, 0f80000000, 0f00000000;
	fma.rn.f32 	%f109, %f102, 0fB94D4153, 0f3C0885E4;
	fma.rn.f32 	%f110, %f109, %f102, 0fBE2AAAA8;
	mul.f32 	%f111, %f108, %f110;
	mul.f32 	%f112, %f111, 0f80000000;
	fma.rn.f32 	%f113, %f107, %f100, %f112;
	mul.f32 	%f114, %f111, %f100;
	fma.rn.f32 	%f115, %f107, 0f00000000, %f114;
	add.f32 	%f116, %f99, %f113;
	shl.b32 	%r195, %r1, 3;
	mov.u32 	%r196, _ZZ24_occa_Stockhoptimized8_0E6FRBank;
	add.s32 	%r197, %r196, %r195;
	st.shared.f32 	[%r197], %f116;
	add.f32 	%f117, %f115, 0f00000000;
	mov.u32 	%r198, _ZZ24_occa_Stockhoptimized8_0E6FIBank;
	add.s32 	%r199, %r198, %r195;
	st.shared.f32 	[%r199], %f117;
	sub.f32 	%f118, %f99, %f113;
	st.shared.f32 	[%r197+4], %f118;
	mov.f32 	%f119, 0f00000000;
	sub.f32 	%f120, %f119, %f115;
	st.shared.f32 	[%r199+4], %f120;
	bar.sync 	0;
	shl.b32 	%r200, %r1, 2;
	sub.s32 	%r4, %r197, %r200;
	ld.shared.f32 	%f1, [%r4];
	sub.s32 	%r5, %r199, %r200;
	ld.shared.f32 	%f2, [%r5];
	ld.shared.f32 	%f3, [%r4+512];
	ld.shared.f32 	%f4, [%r5+512];
	shl.b32 	%r201, %r1, 6;
	and.b32  	%r202, %r201, 64;
	cvt.rn.f32.u32 	%f121, %r202;
	mul.f32 	%f122, %f121, 0f3B800000;
	cvt.f64.f32 	%fd1, %f122;
	mul.f64 	%fd2, %fd1, 0dC01921FB54442D18;
	cvt.rn.f32.f64 	%f5, %fd2;
	mul.f32 	%f123, %f5, 0f3F22F983;
	cvt.rni.s32.f32 	%r531, %f123;
	cvt.rn.f32.s32 	%f124, %r531;
	fma.rn.f32 	%f125, %f124, 0fBFC90FDA, %f5;
	fma.rn.f32 	%f126, %f124, 0fB3A22168, %f125;
	fma.rn.f32 	%f444, %f124, 0fA7C234C5, %f126;
	abs.f32 	%f7, %f5;
	setp.ltu.f32 	%p1, %f7, 0f47CE4780;
	mov.u32 	%r527, %r531;
	mov.f32 	%f443, %f444;
	@%p1 bra 	$L__BB4_8;
	setp.neu.f32 	%p2, %f7, 0f7F800000;
	@%p2 bra 	$L__BB4_3;
	mov.f32 	%f129, 0f00000000;
	mul.rn.f32 	%f443, %f5, %f129;
	mov.b32 	%r527, 0;
	bra.uni 	$L__BB4_8;
$L__BB4_3:
	mov.b32 	%r7, %f5;
	shl.b32 	%r204, %r7, 8;
	or.b32  	%r8, %r204, -2147483648;
	mov.b64 	%rd223, 0;
	mov.b32 	%r524, 0;
	mov.u64 	%rd221, __cudart_i2opi_f;
	mov.u64 	%rd222, %rd1;
$L__BB4_4:
	.pragma "nounroll";
	ld.global.nc.u32 	%r205, [%rd221];
	mad.wide.u32 	%rd108, %r205, %r8, %rd223;
	shr.u64 	%rd223, %rd108, 32;
	st.local.u32 	[%rd222], %rd108;
	add.s32 	%r524, %r524, 1;
	add.s64 	%rd222, %rd222, 4;
	add.s64 	%rd221, %rd221, 4;
	setp.ne.s32 	%p3, %r524, 6;
	@%p3 bra 	$L__BB4_4;
	shr.u32 	%r206, %r7, 23;
	st.local.u32 	[%rd1+24], %rd223;
	and.b32  	%r11, %r206, 31;
	and.b32  	%r207, %r206, 224;
	add.s32 	%r208, %r207, -128;
	shr.u32 	%r209, %r208, 5;
	mul.wide.u32 	%rd109, %r209, 4;
	sub.s64 	%rd9, %rd1, %rd109;
	ld.local.u32 	%r525, [%rd9+24];
	ld.local.u32 	%r526, [%rd9+20];
	setp.eq.s32 	%p4, %r11, 0;
	@%p4 bra 	$L__BB4_7;
	shf.l.wrap.b32 	%r525, %r526, %r525, %r11;
	ld.local.u32 	%r210, [%rd9+16];
	shf.l.wrap.b32 	%r526, %r210, %r526, %r11;
$L__BB4_7:
	shr.u32 	%r211, %r525, 30;
	shf.l.wrap.b32 	%r212, %r526, %r525, 2;
	shl.b32 	%r213, %r526, 2;
	shr.s32 	%r214, %r212, 31;
	sub.s32 	%r527, %r214, %r211;
	xor.b32  	%r215, %r212, %r7;
	xor.b32  	%r216, %r214, %r212;
	xor.b32  	%r217, %r214, %r213;
	cvt.u64.u32 	%rd110, %r216;
	shl.b64 	%rd111, %rd110, 32;
	cvt.u64.u32 	%rd112, %r217;
	or.b64  	%rd113, %rd111, %rd112;
	cvt.rn.f64.s64 	%fd3, %rd113;
	mul.f64 	%fd4, %fd3, 0d3BF921FB54442D19;
	cvt.rn.f32.f64 	%f127, %fd4;
	neg.f32 	%f128, %f127;
	setp.lt.s32 	%p5, %r215, 0;
	selp.f32 	%f443, %f128, %f127, %p5;
$L__BB4_8:
	setp.ltu.f32 	%p6, %f7, 0f47CE4780;
	add.s32 	%r219, %r527, 1;
	mul.rn.f32 	%f130, %f443, %f443;
	and.b32  	%r220, %r527, 1;
	setp.eq.b32 	%p7, %r220, 1;
	selp.f32 	%f131, %f443, 0f3F800000, %p7;
	fma.rn.f32 	%f132, %f130, %f131, 0f00000000;
	fma.rn.f32 	%f133, %f130, 0f37CBAC00, 0fBAB607ED;
	selp.f32 	%f134, 0fB94D4153, %f133, %p7;
	selp.f32 	%f135, 0f3C0885E4, 0f3D2AAABB, %p7;
	fma.rn.f32 	%f136, %f134, %f130, %f135;
	selp.f32 	%f137, 0fBE2AAAA8, 0fBEFFFFFF, %p7;
	fma.rn.f32 	%f138, %f136, %f130, %f137;
	fma.rn.f32 	%f139, %f138, %f132, %f131;
	and.b32  	%r221, %r219, 2;
	setp.eq.s32 	%p8, %r221, 0;
	mov.f32 	%f140, 0f00000000;
	sub.f32 	%f141, %f140, %f139;
	selp.f32 	%f11, %f139, %f141, %p8;
	@%p6 bra 	$L__BB4_16;
	setp.neu.f32 	%p9, %f7, 0f7F800000;
	@%p9 bra 	$L__BB4_11;
	mov.f32 	%f144, 0f00000000;
	mul.rn.f32 	%f444, %f5, %f144;
	mov.b32 	%r531, 0;
	bra.uni 	$L__BB4_16;
$L__BB4_11:
	mov.b32 	%r20, %f5;
	shl.b32 	%r223, %r20, 8;
	or.b32  	%r21, %r223, -2147483648;
	mov.b64 	%rd226, 0;
	mov.b32 	%r528, 0;
	mov.u64 	%rd224, __cudart_i2opi_f;
	mov.u64 	%rd225, %rd1;
$L__BB4_12:
	.pragma "nounroll";
	ld.global.nc.u32 	%r224, [%rd224];
	mad.wide.u32 	%rd116, %r224, %r21, %rd226;
	shr.u64 	%rd226, %rd116, 32;
	st.local.u32 	[%rd225], %rd116;
	add.s32 	%r528, %r528, 1;
	add.s64 	%rd225, %rd225, 4;
	add.s64 	%rd224, %rd224, 4;
	setp.ne.s32 	%p10, %r528, 6;
	@%p10 bra 	$L__BB4_12;
	shr.u32 	%r225, %r20, 23;
	st.local.u32 	[%rd1+24], %rd226;
	and.b32  	%r24, %r225, 31;
	and.b32  	%r226, %r225, 224;
	add.s32 	%r227, %r226, -128;
	shr.u32 	%r228, %r227, 5;
	mul.wide.u32 	%rd117, %r228, 4;
	sub.s64 	%rd16, %rd1, %rd117;
	ld.local.u32 	%r529, [%rd16+24];
	ld.local.u32 	%r530, [%rd16+20];
	setp.eq.s32 	%p11, %r24, 0;
	@%p11 bra 	$L__BB4_15;
	shf.l.wrap.b32 	%r529, %r530, %r529, %r24;
	ld.local.u32 	%r229, [%rd16+16];
	shf.l.wrap.b32 	%r530, %r229, %r530, %r24;
$L__BB4_15:
	shr.u32 	%r230, %r529, 30;
	shf.l.wrap.b32 	%r231, %r530, %r529, 2;
	shl.b32 	%r232, %r530, 2;
	shr.s32 	%r233, %r231, 31;
	sub.s32 	%r531, %r233, %r230;
	xor.b32  	%r234, %r231, %r20;
	xor.b32  	%r235, %r233, %r231;
	xor.b32  	%r236, %r233, %r232;
	cvt.u64.u32 	%rd118, %r235;
	shl.b64 	%rd119, %rd118, 32;
	cvt.u64.u32 	%rd120, %r236;
	or.b64  	%rd121, %rd119, %rd120;
	cvt.rn.f64.s64 	%fd5, %rd121;
	mul.f64 	%fd6, %fd5, 0d3BF921FB54442D19;
	cvt.rn.f32.f64 	%f142, %fd6;
	neg.f32 	%f143, %f142;
	setp.lt.s32 	%p12, %r234, 0;
	selp.f32 	%f444, %f143, %f142, %p12;
$L__BB4_16:
	and.b32  	%r238, %r2, 252;
	and.b32  	%r239, %r1, 1;
	or.b32  	%r240, %r238, %r239;
	mul.rn.f32 	%f145, %f444, %f444;
	and.b32  	%r241, %r531, 1;
	setp.eq.b32 	%p13, %r241, 1;
	selp.f32 	%f146, 0f3F800000, %f444, %p13;
	fma.rn.f32 	%f147, %f145, %f146, 0f00000000;
	fma.rn.f32 	%f148, %f145, 0f37CBAC00, 0fBAB607ED;
	selp.f32 	%f149, %f148, 0fB94D4153, %p13;
	selp.f32 	%f150, 0f3D2AAABB, 0f3C0885E4, %p13;
	fma.rn.f32 	%f151, %f149, %f145, %f150;
	selp.f32 	%f152, 0fBEFFFFFF, 0fBE2AAAA8, %p13;
	fma.rn.f32 	%f153, %f151, %f145, %f152;
	fma.rn.f32 	%f154, %f153, %f147, %f146;
	and.b32  	%r242, %r531, 2;
	setp.eq.s32 	%p14, %r242, 0;
	mov.f32 	%f155, 0f00000000;
	sub.f32 	%f156, %f155, %f154;
	selp.f32 	%f157, %f154, %f156, %p14;
	mul.f32 	%f158, %f3, %f11;
	mul.f32 	%f159, %f4, %f157;
	sub.f32 	%f160, %f158, %f159;
	mul.f32 	%f161, %f3, %f157;
	fma.rn.f32 	%f162, %f4, %f11, %f161;
	add.f32 	%f163, %f1, %f160;
	shl.b32 	%r243, %r240, 2;
	mov.u32 	%r244, _ZZ24_occa_Stockhoptimized8_0E6SRBank;
	add.s32 	%r245, %r244, %r243;
	st.shared.f32 	[%r245], %f163;
	add.f32 	%f164, %f2, %f162;
	mov.u32 	%r246, _ZZ24_occa_Stockhoptimized8_0E6SIBank;
	add.s32 	%r247, %r246, %r243;
	st.shared.f32 	[%r247], %f164;
	sub.f32 	%f165, %f1, %f160;
	st.shared.f32 	[%r245+8], %f165;
	sub.f32 	%f166, %f2, %f162;
	st.shared.f32 	[%r247+8], %f166;
	bar.sync 	0;
	add.s32 	%r33, %r244, %r200;
	ld.shared.f32 	%f15, [%r33];
	add.s32 	%r34, %r246, %r200;
	ld.shared.f32 	%f16, [%r34];
	ld.shared.f32 	%f17, [%r33+512];
	ld.shared.f32 	%f18, [%r34+512];
	shl.b32 	%r249, %r1, 5;
	and.b32  	%r250, %r249, 96;
	cvt.rn.f32.u32 	%f167, %r250;
	mul.f32 	%f168, %f167, 0f3B800000;
	cvt.f64.f32 	%fd7, %f168;
	mul.f64 	%fd8, %fd7, 0dC01921FB54442D18;
	cvt.rn.f32.f64 	%f19, %fd8;
	mul.f32 	%f169, %f19, 0f3F22F983;
	cvt.rni.s32.f32 	%r539, %f169;
	cvt.rn.f32.s32 	%f170, %r539;
	fma.rn.f32 	%f171, %f170, 0fBFC90FDA, %f19;
	fma.rn.f32 	%f172, %f170, 0fB3A22168, %f171;
	fma.rn.f32 	%f446, %f170, 0fA7C234C5, %f172;
	abs.f32 	%f21, %f19;
	setp.ltu.f32 	%p15, %f21, 0f47CE4780;
	mov.u32 	%r535, %r539;
	mov.f32 	%f445, %f446;
	@%p15 bra 	$L__BB4_24;
	setp.neu.f32 	%p16, %f21, 0f7F800000;
	@%p16 bra 	$L__BB4_19;
	mov.f32 	%f175, 0f00000000;
	mul.rn.f32 	%f445, %f19, %f175;
	mov.b32 	%r535, 0;
	bra.uni 	$L__BB4_24;
$L__BB4_19:
	mov.b32 	%r36, %f19;
	mov.b64 	%rd229, 0;
	mov.b32 	%r532, 0;
	mov.u64 	%rd227, __cudart_i2opi_f;
	shl.b32 	%r253, %r36, 8;
	or.b32  	%r254, %r253, -2147483648;
	mov.u64 	%rd228, %rd1;
$L__BB4_20:
	.pragma "nounroll";
	ld.global.nc.u32 	%r252, [%rd227];
	mad.wide.u32 	%rd124, %r252, %r254, %rd229;
	shr.u64 	%rd229, %rd124, 32;
	st.local.u32 	[%rd228], %rd124;
	add.s32 	%r532, %r532, 1;
	add.s64 	%rd228, %rd228, 4;
	add.s64 	%rd227, %rd227, 4;
	setp.ne.s32 	%p17, %r532, 6;
	@%p17 bra 	$L__BB4_20;
	shr.u32 	%r255, %r36, 23;
	st.local.u32 	[%rd1+24], %rd229;
	and.b32  	%r39, %r255, 31;
	and.b32  	%r256, %r255, 224;
	add.s32 	%r257, %r256, -128;
	shr.u32 	%r258, %r257, 5;
	mul.wide.u32 	%rd125, %r258, 4;
	sub.s64 	%rd23, %rd1, %rd125;
	ld.local.u32 	%r533, [%rd23+24];
	ld.local.u32 	%r534, [%rd23+20];
	setp.eq.s32 	%p18, %r39, 0;
	@%p18 bra 	$L__BB4_23;
	shf.l.wrap.b32 	%r533, %r534, %r533, %r39;
	ld.local.u32 	%r259, [%rd23+16];
	shf.l.wrap.b32 	%r534, %r259, %r534, %r39;
$L__BB4_23:
	shr.u32 	%r260, %r533, 30;
	shf.l.wrap.b32 	%r261, %r534, %r533, 2;
	shl.b32 	%r262, %r534, 2;
	shr.s32 	%r263, %r261, 31;
	sub.s32 	%r535, %r263, %r260;
	xor.b32  	%r264, %r261, %r36;
	xor.b32  	%r265, %r263, %r261;
	xor.b32  	%r266, %r263, %r262;
	cvt.u64.u32 	%rd126, %r265;
	shl.b64 	%rd127, %rd126, 32;
	cvt.u64.u32 	%rd128, %r266;
	or.b64  	%rd129, %rd127, %rd128;
	cvt.rn.f64.s64 	%fd9, %rd129;
	mul.f64 	%fd10, %fd9, 0d3BF921FB54442D19;
	cvt.rn.f32.f64 	%f173, %fd10;
	neg.f32 	%f174, %f173;
	setp.lt.s32 	%p19, %r264, 0;
	selp.f32 	%f445, %f174, %f173, %p19;
$L__BB4_24:
	setp.ltu.f32 	%p20, %f21, 0f47CE4780;
	add.s32 	%r268, %r535, 1;
	mul.rn.f32 	%f176, %f445, %f445;
	and.b32  	%r269, %r535, 1;
	setp.eq.b32 	%p21, %r269, 1;
	selp.f32 	%f177, %f445, 0f3F800000, %p21;
	fma.rn.f32 	%f178, %f176, %f177, 0f00000000;
	fma.rn.f32 	%f179, %f176, 0f37CBAC00, 0fBAB607ED;
	selp.f32 	%f180, 0fB94D4153, %f179, %p21;
	selp.f32 	%f181, 0f3C0885E4, 0f3D2AAABB, %p21;
	fma.rn.f32 	%f182, %f180, %f176, %f181;
	selp.f32 	%f183, 0fBE2AAAA8, 0fBEFFFFFF, %p21;
	fma.rn.f32 	%f184, %f182, %f176, %f183;
	fma.rn.f32 	%f185, %f184, %f178, %f177;
	and.b32  	%r270, %r268, 2;
	setp.eq.s32 	%p22, %r270, 0;
	mov.f32 	%f186, 0f00000000;
	sub.f32 	%f187, %f186, %f185;
	selp.f32 	%f25, %f185, %f187, %p22;
	@%p20 bra 	$L__BB4_32;
	setp.neu.f32 	%p23, %f21, 0f7F800000;
	@%p23 bra 	$L__BB4_27;
	mov.f32 	%f190, 0f00000000;
	mul.rn.f32 	%f446, %f19, %f190;
	mov.b32 	%r539, 0;
	bra.uni 	$L__BB4_32;
$L__BB4_27:
	mov.b32 	%r48, %f19;
	shl.b32 	%r272, %r48, 8;
	or.b32  	%r49, %r272, -2147483648;
	mov.b64 	%rd232, 0;
	mov.b32 	%r536, 0;
	mov.u64 	%rd230, __cudart_i2opi_f;
	mov.u64 	%rd231, %rd1;
$L__BB4_28:
	.pragma "nounroll";
	ld.global.nc.u32 	%r273, [%rd230];
	mad.wide.u32 	%rd132, %r273, %r49, %rd232;
	shr.u64 	%rd232, %rd132, 32;
	st.local.u32 	[%rd231], %rd132;
	add.s32 	%r536, %r536, 1;
	add.s64 	%rd231, %rd231, 4;
	add.s64 	%rd230, %rd230, 4;
	setp.ne.s32 	%p24, %r536, 6;
	@%p24 bra 	$L__BB4_28;
	shr.u32 	%r274, %r48, 23;
	st.local.u32 	[%rd1+24], %rd232;
	and.b32  	%r52, %r274, 31;
	and.b32  	%r275, %r274, 224;
	add.s32 	%r276, %r275, -128;
	shr.u32 	%r277, %r276, 5;
	mul.wide.u32 	%rd133, %r277, 4;
	sub.s64 	%rd30, %rd1, %rd133;
	ld.local.u32 	%r537, [%rd30+24];
	ld.local.u32 	%r538, [%rd30+20];
	setp.eq.s32 	%p25, %r52, 0;
	@%p25 bra 	$L__BB4_31;
	shf.l.wrap.b32 	%r537, %r538, %r537, %r52;
	ld.local.u32 	%r278, [%rd30+16];
	shf.l.wrap.b32 	%r538, %r278, %r538, %r52;
$L__BB4_31:
	shr.u32 	%r279, %r537, 30;
	shf.l.wrap.b32 	%r280, %r538, %r537, 2;
	shl.b32 	%r281, %r538, 2;
	shr.s32 	%r282, %r280, 31;
	sub.s32 	%r539, %r282, %r279;
	xor.b32  	%r283, %r280, %r48;
	xor.b32  	%r284, %r282, %r280;
	xor.b32  	%r285, %r282, %r281;
	cvt.u64.u32 	%rd134, %r284;
	shl.b64 	%rd135, %rd134, 32;
	cvt.u64.u32 	%rd136, %r285;
	or.b64  	%rd137, %rd135, %rd136;
	cvt.rn.f64.s64 	%fd11, %rd137;
	mul.f64 	%fd12, %fd11, 0d3BF921FB54442D19;
	cvt.rn.f32.f64 	%f188, %fd12;
	neg.f32 	%f189, %f188;
	setp.lt.s32 	%p26, %r283, 0;
	selp.f32 	%f446, %f189, %f188, %p26;
$L__BB4_32:
	and.b32  	%r287, %r2, 248;
	and.b32  	%r288, %r1, 3;
	or.b32  	%r289, %r287, %r288;
	mul.rn.f32 	%f191, %f446, %f446;
	and.b32  	%r290, %r539, 1;
	setp.eq.b32 	%p27, %r290, 1;
	selp.f32 	%f192, 0f3F800000, %f446, %p27;
	fma.rn.f32 	%f193, %f191, %f192, 0f00000000;
	fma.rn.f32 	%f194, %f191, 0f37CBAC00, 0fBAB607ED;
	selp.f32 	%f195, %f194, 0fB94D4153, %p27;
	selp.f32 	%f196, 0f3D2AAABB, 0f3C0885E4, %p27;
	fma.rn.f32 	%f197, %f195, %f191, %f196;
	selp.f32 	%f198, 0fBEFFFFFF, 0fBE2AAAA8, %p27;
	fma.rn.f32 	%f199, %f197, %f191, %f198;
	fma.rn.f32 	%f200, %f199, %f193, %f192;
	and.b32  	%r291, %r539, 2;
	setp.eq.s32 	%p28, %r291, 0;
	mov.f32 	%f201, 0f00000000;
	sub.f32 	%f202, %f201, %f200;
	selp.f32 	%f203, %f200, %f202, %p28;
	mul.f32 	%f204, %f17, %f25;
	mul.f32 	%f205, %f18, %f203;
	sub.f32 	%f206, %f204, %f205;
	mul.f32 	%f207, %f17, %f203;
	fma.rn.f32 	%f208, %f18, %f25, %f207;
	add.f32 	%f209, %f15, %f206;
	shl.b32 	%r292, %r289, 2;
	mov.u32 	%r293, _ZZ24_occa_Stockhoptimized8_0E6FRBank;
	add.s32 	%r294, %r293, %r292;
	st.shared.f32 	[%r294], %f209;
	add.f32 	%f210, %f16, %f208;
	mov.u32 	%r295, _ZZ24_occa_Stockhoptimized8_0E6FIBank;
	add.s32 	%r296, %r295, %r292;
	st.shared.f32 	[%r296], %f210;
	sub.f32 	%f211, %f15, %f206;
	st.shared.f32 	[%r294+16], %f211;
	sub.f32 	%f212, %f16, %f208;
	st.shared.f32 	[%r296+16], %f212;
	bar.sync 	0;
	ld.shared.f32 	%f29, [%r4];
	ld.shared.f32 	%f30, [%r5];
	ld.shared.f32 	%f31, [%r4+512];
	ld.shared.f32 	%f32, [%r5+512];
	shl.b32 	%r297, %r1, 4;
	and.b32  	%r298, %r297, 112;
	cvt.rn.f32.u32 	%f213, %r298;
	mul.f32 	%f214, %f213, 0f3B800000;
	cvt.f64.f32 	%fd13, %f214;
	mul.f64 	%fd14, %fd13, 0dC01921FB54442D18;
	cvt.rn.f32.f64 	%f33, %fd14;
	mul.f32 	%f215, %f33, 0f3F22F983;
	cvt.rni.s32.f32 	%r547, %f215;
	cvt.rn.f32.s32 	%f216, %r547;
	fma.rn.f32 	%f217, %f216, 0fBFC90FDA, %f33;
	fma.rn.f32 	%f218, %f216, 0fB3A22168, %f217;
	fma.rn.f32 	%f448, %f216, 0fA7C234C5, %f218;
	abs.f32 	%f35, %f33;
	setp.ltu.f32 	%p29, %f35, 0f47CE4780;
	mov.u32 	%r543, %r547;
	mov.f32 	%f447, %f448;
	@%p29 bra 	$L__BB4_40;
	setp.neu.f32 	%p30, %f35, 0f7F800000;
	@%p30 bra 	$L__BB4_35;
	mov.f32 	%f221, 0f00000000;
	mul.rn.f32 	%f447, %f33, %f221;
	mov.b32 	%r543, 0;
	bra.uni 	$L__BB4_40;
$L__BB4_35:
	mov.b32 	%r62, %f33;
	mov.b64 	%rd235, 0;
	mov.b32 	%r540, 0;
	mov.u64 	%rd233, __cudart_i2opi_f;
	shl.b32 	%r301, %r62, 8;
	or.b32  	%r302, %r301, -2147483648;
	mov.u64 	%rd234, %rd1;
$L__BB4_36:
	.pragma "nounroll";
	ld.global.nc.u32 	%r300, [%rd233];
	mad.wide.u32 	%rd140, %r300, %r302, %rd235;
	shr.u64 	%rd235, %rd140, 32;
	st.local.u32 	[%rd234], %rd140;
	add.s32 	%r540, %r540, 1;
	add.s64 	%rd234, %rd234, 4;
	add.s64 	%rd233, %rd233, 4;
	setp.ne.s32 	%p31, %r540, 6;
	@%p31 bra 	$L__BB4_36;
	shr.u32 	%r303, %r62, 23;
	st.local.u32 	[%rd1+24], %rd235;
	and.b32  	%r65, %r303, 31;
	and.b32  	%r304, %r303, 224;
	add.s32 	%r305, %r304, -128;
	shr.u32 	%r306, %r305, 5;
	mul.wide.u32 	%rd141, %r306, 4;
	sub.s64 	%rd37, %rd1, %rd141;
	ld.local.u32 	%r541, [%rd37+24];
	ld.local.u32 	%r542, [%rd37+20];
	setp.eq.s32 	%p32, %r65, 0;
	@%p32 bra 	$L__BB4_39;
	shf.l.wrap.b32 	%r541, %r542, %r541, %r65;
	ld.local.u32 	%r307, [%rd37+16];
	shf.l.wrap.b32 	%r542, %r307, %r542, %r65;
$L__BB4_39:
	shr.u32 	%r308, %r541, 30;
	shf.l.wrap.b32 	%r309, %r542, %r541, 2;
	shl.b32 	%r310, %r542, 2;
	shr.s32 	%r311, %r309, 31;
	sub.s32 	%r543, %r311, %r308;
	xor.b32  	%r312, %r309, %r62;
	xor.b32  	%r313, %r311, %r309;
	xor.b32  	%r314, %r311, %r310;
	cvt.u64.u32 	%rd142, %r313;
	shl.b64 	%rd143, %rd142, 32;
	cvt.u64.u32 	%rd144, %r314;
	or.b64  	%rd145, %rd143, %rd144;
	cvt.rn.f64.s64 	%fd15, %rd145;
	mul.f64 	%fd16, %fd15, 0d3BF921FB54442D19;
	cvt.rn.f32.f64 	%f219, %fd16;
	neg.f32 	%f220, %f219;
	setp.lt.s32 	%p33, %r312, 0;
	selp.f32 	%f447, %f220, %f219, %p33;
$L__BB4_40:
	setp.ltu.f32 	%p34, %f35, 0f47CE4780;
	add.s32 	%r316, %r543, 1;
	mul.rn.f32 	%f222, %f447, %f447;
	and.b32  	%r317, %r543, 1;
	setp.eq.b32 	%p35, %r317, 1;
	selp.f32 	%f223, %f447, 0f3F800000, %p35;
	fma.rn.f32 	%f224, %f222, %f223, 0f00000000;
	fma.rn.f32 	%f225, %f222, 0f37CBAC00, 0fBAB607ED;
	selp.f32 	%f226, 0fB94D4153, %f225, %p35;
	selp.f32 	%f227, 0f3C0885E4, 0f3D2AAABB, %p35;
	fma.rn.f32 	%f228, %f226, %f222, %f227;
	selp.f32 	%f229, 0fBE2AAAA8, 0fBEFFFFFF, %p35;
	fma.rn.f32 	%f230, %f228, %f222, %f229;
	fma.rn.f32 	%f231, %f230, %f224, %f223;
	and.b32  	%r318, %r316, 2;
	setp.eq.s32 	%p36, %r318, 0;
	mov.f32 	%f232, 0f00000000;
	sub.f32 	%f233, %f232, %f231;
	selp.f32 	%f39, %f231, %f233, %p36;
	@%p34 bra 	$L__BB4_48;
	setp.neu.f32 	%p37, %f35, 0f7F800000;
	@%p37 bra 	$L__BB4_43;
	mov.f32 	%f236, 0f00000000;
	mul.rn.f32 	%f448, %f33, %f236;
	mov.b32 	%r547, 0;
	bra.uni 	$L__BB4_48;
$L__BB4_43:
	mov.b32 	%r74, %f33;
	shl.b32 	%r320, %r74, 8;
	or.b32  	%r75, %r320, -2147483648;
	mov.b64 	%rd238, 0;
	mov.b32 	%r544, 0;
	mov.u64 	%rd236, __cudart_i2opi_f;
	mov.u64 	%rd237, %rd1;
$L__BB4_44:
	.pragma "nounroll";
	ld.global.nc.u32 	%r321, [%rd236];
	mad.wide.u32 	%rd148, %r321, %r75, %rd238;
	shr.u64 	%rd238, %rd148, 32;
	st.local.u32 	[%rd237], %rd148;
	add.s32 	%r544, %r544, 1;
	add.s64 	%rd237, %rd237, 4;
	add.s64 	%rd236, %rd236, 4;
	setp.ne.s32 	%p38, %r544, 6;
	@%p38 bra 	$L__BB4_44;
	shr.u32 	%r322, %r74, 23;
	st.local.u32 	[%rd1+24], %rd238;
	and.b32  	%r78, %r322, 31;
	and.b32  	%r323, %r322, 224;
	add.s32 	%r324, %r323, -128;
	shr.u32 	%r325, %r324, 5;
	mul.wide.u32 	%rd149, %r325, 4;
	sub.s64 	%rd44, %rd1, %rd149;
	ld.local.u32 	%r545, [%rd44+24];
	ld.local.u32 	%r546, [%rd44+20];
	setp.eq.s32 	%p39, %r78, 0;
	@%p39 bra 	$L__BB4_47;
	shf.l.wrap.b32 	%r545, %r546, %r545, %r78;
	ld.local.u32 	%r326, [%rd44+16];
	shf.l.wrap.b32 	%r546, %r326, %r546, %r78;
$L__BB4_47:
	shr.u32 	%r327, %r545, 30;
	shf.l.wrap.b32 	%r328, %r546, %r545, 2;
	shl.b32 	%r329, %r546, 2;
	shr.s32 	%r330, %r328, 31;
	sub.s32 	%r547, %r330, %r327;
	xor.b32  	%r331, %r328, %r74;
	xor.b32  	%r332, %r330, %r328;
	xor.b32  	%r333, %r330, %r329;
	cvt.u64.u32 	%rd150, %r332;
	shl.b64 	%rd151, %rd150, 32;
	cvt.u64.u32 	%rd152, %r333;
	or.b64  	%rd153, %rd151, %rd152;
	cvt.rn.f64.s64 	%fd17, %rd153;
	mul.f64 	%fd18, %fd17, 0d3BF921FB54442D19;
	cvt.rn.f32.f64 	%f234, %fd18;
	neg.f32 	%f235, %f234;
	setp.lt.s32 	%p40, %r331, 0;
	selp.f32 	%f448, %f235, %f234, %p40;
$L__BB4_48:
	and.b32  	%r335, %r2, 240;
	and.b32  	%r336, %r1, 7;
	or.b32  	%r337, %r335, %r336;
	mul.rn.f32 	%f237, %f448, %f448;
	and.b32  	%r338, %r547, 1;
	setp.eq.b32 	%p41, %r338, 1;
	selp.f32 	%f238, 0f3F800000, %f448, %p41;
	fma.rn.f32 	%f239, %f237, %f238, 0f00000000;
	fma.rn.f32 	%f240, %f237, 0f37CBAC00, 0fBAB607ED;
	selp.f32 	%f241, %f240, 0fB94D4153, %p41;
	selp.f32 	%f242, 0f3D2AAABB, 0f3C0885E4, %p41;
	fma.rn.f32 	%f243, %f241, %f237, %f242;
	selp.f32 	%f244, 0fBEFFFFFF, 0fBE2AAAA8, %p41;
	fma.rn.f32 	%f245, %f243, %f237, %f244;
	fma.rn.f32 	%f246, %f245, %f239, %f238;
	and.b32  	%r339, %r547, 2;
	setp.eq.s32 	%p42, %r339, 0;
	mov.f32 	%f247, 0f00000000;
	sub.f32 	%f248, %f247, %f246;
	selp.f32 	%f249, %f246, %f248, %p42;
	mul.f32 	%f250, %f31, %f39;
	mul.f32 	%f251, %f32, %f249;
	sub.f32 	%f252, %f250, %f251;
	mul.f32 	%f253, %f31, %f249;
	fma.rn.f32 	%f254, %f32, %f39, %f253;
	add.f32 	%f255, %f29, %f252;
	shl.b32 	%r340, %r337, 2;
	mov.u32 	%r341, _ZZ24_occa_Stockhoptimized8_0E6SRBank;
	add.s32 	%r342, %r341, %r340;
	st.shared.f32 	[%r342], %f255;
	add.f32 	%f256, %f30, %f254;
	mov.u32 	%r343, _ZZ24_occa_Stockhoptimized8_0E6SIBank;
	add.s32 	%r344, %r343, %r340;
	st.shared.f32 	[%r344], %f256;
	sub.f32 	%f257, %f29, %f252;
	st.shared.f32 	[%r342+32], %f257;
	sub.f32 	%f258, %f30, %f254;
	st.shared.f32 	[%r344+32], %f258;
	bar.sync 	0;
	ld.shared.f32 	%f43, [%r33];
	ld.shared.f32 	%f44, [%r34];
	ld.shared.f32 	%f45, [%r33+512];
	ld.shared.f32 	%f46, [%r34+512];
	shl.b32 	%r345, %r1, 3;
	and.b32  	%r346, %r345, 120;
	cvt.rn.f32.u32 	%f259, %r346;
	mul.f32 	%f260, %f259, 0f3B800000;
	cvt.f64.f32 	%fd19, %f260;
	mul.f64 	%fd20, %fd19, 0dC01921FB54442D18;
	cvt.rn.f32.f64 	%f47, %fd20;
	mul.f32 	%f261, %f47, 0f3F22F983;
	cvt.rni.s32.f32 	%r555, %f261;
	cvt.rn.f32.s32 	%f262, %r555;
	fma.rn.f32 	%f263, %f262, 0fBFC90FDA, %f47;
	fma.rn.f32 	%f264, %f262, 0fB3A22168, %f263;
	fma.rn.f32 	%f450, %f262, 0fA7C234C5, %f264;
	abs.f32 	%f49, %f47;
	setp.ltu.f32 	%p43, %f49, 0f47CE4780;
	mov.u32 	%r551, %r555;
	mov.f32 	%f449, %f450;
	@%p43 bra 	$L__BB4_56;
	setp.neu.f32 	%p44, %f49, 0f7F800000;
	@%p44 bra 	$L__BB4_51;
	mov.f32 	%f267, 0f00000000;
	mul.rn.f32 	%f449, %f47, %f267;
	mov.b32 	%r551, 0;
	bra.uni 	$L__BB4_56;
$L__BB4_51:
	mov.b32 	%r88, %f47;
	mov.b64 	%rd241, 0;
	mov.b32 	%r548, 0;
	mov.u64 	%rd239, __cudart_i2opi_f;
	shl.b32 	%r349, %r88, 8;
	or.b32  	%r350, %r349, -2147483648;
	mov.u64 	%rd240, %rd1;
$L__BB4_52:
	.pragma "nounroll";
	ld.global.nc.u32 	%r348, [%rd239];
	mad.wide.u32 	%rd156, %r348, %r350, %rd241;
	shr.u64 	%rd241, %rd156, 32;
	st.local.u32 	[%rd240], %rd156;
	add.s32 	%r548, %r548, 1;
	add.s64 	%rd240, %rd240, 4;
	add.s64 	%rd239, %rd239, 4;
	setp.ne.s32 	%p45, %r548, 6;
	@%p45 bra 	$L__BB4_52;
	shr.u32 	%r351, %r88, 23;
	st.local.u32 	[%rd1+24], %rd241;
	and.b32  	%r91, %r351, 31;
	and.b32  	%r352, %r351, 224;
	add.s32 	%r353, %r352, -128;
	shr.u32 	%r354, %r353, 5;
	mul.wide.u32 	%rd157, %r354, 4;
	sub.s64 	%rd51, %rd1, %rd157;
	ld.local.u32 	%r549, [%rd51+24];
	ld.local.u32 	%r550, [%rd51+20];
	setp.eq.s32 	%p46, %r91, 0;
	@%p46 bra 	$L__BB4_55;
	shf.l.wrap.b32 	%r549, %r550, %r549, %r91;
	ld.local.u32 	%r355, [%rd51+16];
	shf.l.wrap.b32 	%r550, %r355, %r550, %r91;
$L__BB4_55:
	shr.u32 	%r356, %r549, 30;
	shf.l.wrap.b32 	%r357, %r550, %r549, 2;
	shl.b32 	%r358, %r550, 2;
	shr.s32 	%r359, %r357, 31;
	sub.s32 	%r551, %r359, %r356;
	xor.b32  	%r360, %r357, %r88;
	xor.b32  	%r361, %r359, %r357;
	xor.b32  	%r362, %r359, %r358;
	cvt.u64.u32 	%rd158, %r361;
	shl.b64 	%rd159, %rd158, 32;
	cvt.u64.u32 	%rd160, %r362;
	or.b64  	%rd161, %rd159, %rd160;
	cvt.rn.f64.s64 	%fd21, %rd161;
	mul.f64 	%fd22, %fd21, 0d3BF921FB54442D19;
	cvt.rn.f32.f64 	%f265, %fd22;
	neg.f32 	%f266, %f265;
	setp.lt.s32 	%p47, %r360, 0;
	selp.f32 	%f449, %f266, %f265, %p47;
$L__BB4_56:
	setp.ltu.f32 	%p48, %f49, 0f47CE4780;
	add.s32 	%r364, %r551, 1;
	mul.rn.f32 	%f268, %f449, %f449;
	and.b32  	%r365, %r551, 1;
	setp.eq.b32 	%p49, %r365, 1;
	selp.f32 	%f269, %f449, 0f3F800000, %p49;
	fma.rn.f32 	%f270, %f268, %f269, 0f00000000;
	fma.rn.f32 	%f271, %f268, 0f37CBAC00, 0fBAB607ED;
	selp.f32 	%f272, 0fB94D4153, %f271, %p49;
	selp.f32 	%f273, 0f3C0885E4, 0f3D2AAABB, %p49;
	fma.rn.f32 	%f274, %f272, %f268, %f273;
	selp.f32 	%f275, 0fBE2AAAA8, 0fBEFFFFFF, %p49;
	fma.rn.f32 	%f276, %f274, %f268, %f275;
	fma.rn.f32 	%f277, %f276, %f270, %f269;
	and.b32  	%r366, %r364, 2;
	setp.eq.s32 	%p50, %r366, 0;
	mov.f32 	%f278, 0f00000000;
	sub.f32 	%f279, %f278, %f277;
	selp.f32 	%f53, %f277, %f279, %p50;
	@%p48 bra 	$L__BB4_64;
	setp.neu.f32 	%p51, %f49, 0f7F800000;
	@%p51 bra 	$L__BB4_59;
	mov.f32 	%f282, 0f00000000;
	mul.rn.f32 	%f450, %f47, %f282;
	mov.b32 	%r555, 0;
	bra.uni 	$L__BB4_64;
$L__BB4_59:
	mov.b32 	%r100, %f47;
	shl.b32 	%r368, %r100, 8;
	or.b32  	%r101, %r368, -2147483648;
	mov.b64 	%rd244, 0;
	mov.b32 	%r552, 0;
	mov.u64 	%rd242, __cudart_i2opi_f;
	mov.u64 	%rd243, %rd1;
$L__BB4_60:
	.pragma "nounroll";
	ld.global.nc.u32 	%r369, [%rd242];
	mad.wide.u32 	%rd164, %r369, %r101, %rd244;
	shr.u64 	%rd244, %rd164, 32;
	st.local.u32 	[%rd243], %rd164;
	add.s32 	%r552, %r552, 1;
	add.s64 	%rd243, %rd243, 4;
	add.s64 	%rd242, %rd242, 4;
	setp.ne.s32 	%p52, %r552, 6;
	@%p52 bra 	$L__BB4_60;
	shr.u32 	%r370, %r100, 23;
	st.local.u32 	[%rd1+24], %rd244;
	and.b32  	%r104, %r370, 31;
	and.b32  	%r371, %r370, 224;
	add.s32 	%r372, %r371, -128;
	shr.u32 	%r373, %r372, 5;
	mul.wide.u32 	%rd165, %r373, 4;
	sub.s64 	%rd58, %rd1, %rd165;
	ld.local.u32 	%r553, [%rd58+24];
	ld.local.u32 	%r554, [%rd58+20];
	setp.eq.s32 	%p53, %r104, 0;
	@%p53 bra 	$L__BB4_63;
	shf.l.wrap.b32 	%r553, %r554, %r553, %r104;
	ld.local.u32 	%r374, [%rd58+16];
	shf.l.wrap.b32 	%r554, %r374, %r554, %r104;
$L__BB4_63:
	shr.u32 	%r375, %r553, 30;
	shf.l.wrap.b32 	%r376, %r554, %r553, 2;
	shl.b32 	%r377, %r554, 2;
	shr.s32 	%r378, %r376, 31;
	sub.s32 	%r555, %r378, %r375;
	xor.b32  	%r379, %r376, %r100;
	xor.b32  	%r380, %r378, %r376;
	xor.b32  	%r381, %r378, %r377;
	cvt.u64.u32 	%rd166, %r380;
	shl.b64 	%rd167, %rd166, 32;
	cvt.u64.u32 	%rd168, %r381;
	or.b64  	%rd169, %rd167, %rd168;
	cvt.rn.f64.s64 	%fd23, %rd169;
	mul.f64 	%fd24, %fd23, 0d3BF921FB54442D19;
	cvt.rn.f32.f64 	%f280, %fd24;
	neg.f32 	%f281, %f280;
	setp.lt.s32 	%p54, %r379, 0;
	selp.f32 	%f450, %f281, %f280, %p54;
$L__BB4_64:
	and.b32  	%r383, %r2, 224;
	and.b32  	%r384, %r1, 15;
	or.b32  	%r385, %r383, %r384;
	mul.rn.f32 	%f283, %f450, %f450;
	and.b32  	%r386, %r555, 1;
	setp.eq.b32 	%p55, %r386, 1;
	selp.f32 	%f284, 0f3F800000, %f450, %p55;
	fma.rn.f32 	%f285, %f283, %f284, 0f00000000;
	fma.rn.f32 	%f286, %f283, 0f37CBAC00, 0fBAB607ED;
	selp.f32 	%f287, %f286, 0fB94D4153, %p55;
	selp.f32 	%f288, 0f3D2AAABB, 0f3C0885E4, %p55;
	fma.rn.f32 	%f289, %f287, %f283, %f288;
	selp.f32 	%f290, 0fBEFFFFFF, 0fBE2AAAA8, %p55;
	fma.rn.f32 	%f291, %f289, %f283, %f290;
	fma.rn.f32 	%f292, %f291, %f285, %f284;
	and.b32  	%r387, %r555, 2;
	setp.eq.s32 	%p56, %r387, 0;
	mov.f32 	%f293, 0f00000000;
	sub.f32 	%f294, %f293, %f292;
	selp.f32 	%f295, %f292, %f294, %p56;
	mul.f32 	%f296, %f45, %f53;
	mul.f32 	%f297, %f46, %f295;
	sub.f32 	%f298, %f296, %f297;
	mul.f32 	%f299, %f45, %f295;
	fma.rn.f32 	%f300, %f46, %f53, %f299;
	add.f32 	%f301, %f43, %f298;
	shl.b32 	%r388, %r385, 2;
	mov.u32 	%r389, _ZZ24_occa_Stockhoptimized8_0E6FRBank;
	add.s32 	%r390, %r389, %r388;
	st.shared.f32 	[%r390], %f301;
	add.f32 	%f302, %f44, %f300;
	mov.u32 	%r391, _ZZ24_occa_Stockhoptimized8_0E6FIBank;
	add.s32 	%r392, %r391, %r388;
	st.shared.f32 	[%r392], %f302;
	sub.f32 	%f303, %f43, %f298;
	st.shared.f32 	[%r390+64], %f303;
	sub.f32 	%f304, %f44, %f300;
	st.shared.f32 	[%r392+64], %f304;
	bar.sync 	0;
	ld.shared.f32 	%f57, [%r4];
	ld.shared.f32 	%f58, [%r5];
	ld.shared.f32 	%f59, [%r4+512];
	ld.shared.f32 	%f60, [%r5+512];
	shl.b32 	%r393, %r1, 2;
	and.b32  	%r394, %r393, 124;
	cvt.rn.f32.u32 	%f305, %r394;
	mul.f32 	%f306, %f305, 0f3B800000;
	cvt.f64.f32 	%fd25, %f306;
	mul.f64 	%fd26, %fd25, 0dC01921FB54442D18;
	cvt.rn.f32.f64 	%f61, %fd26;
	mul.f32 	%f307, %f61, 0f3F22F983;
	cvt.rni.s32.f32 	%r563, %f307;
	cvt.rn.f32.s32 	%f308, %r563;
	fma.rn.f32 	%f309, %f308, 0fBFC90FDA, %f61;
	fma.rn.f32 	%f310, %f308, 0fB3A22168, %f309;
	fma.rn.f32 	%f452, %f308, 0fA7C234C5, %f310;
	abs.f32 	%f63, %f61;
	setp.ltu.f32 	%p57, %f63, 0f47CE4780;
	mov.u32 	%r559, %r563;
	mov.f32 	%f451, %f452;
	@%p57 bra 	$L__BB4_72;
	setp.neu.f32 	%p58, %f63, 0f7F800000;
	@%p58 bra 	$L__BB4_67;
	mov.f32 	%f313, 0f00000000;
	mul.rn.f32 	%f451, %f61, %f313;
	mov.b32 	%r559, 0;
	bra.uni 	$L__BB4_72;
$L__BB4_67:
	mov.b32 	%r114, %f61;
	mov.b64 	%rd247, 0;
	mov.b32 	%r556, 0;
	mov.u64 	%rd245, __cudart_i2opi_f;
	shl.b32 	%r397, %r114, 8;
	or.b32  	%r398, %r397, -2147483648;
	mov.u64 	%rd246, %rd1;
$L__BB4_68:
	.pragma "nounroll";
	ld.global.nc.u32 	%r396, [%rd245];
	mad.wide.u32 	%rd172, %r396, %r398, %rd247;
	shr.u64 	%rd247, %rd172, 32;
	st.local.u32 	[%rd246], %rd172;
	add.s32 	%r556, %r556, 1;
	add.s64 	%rd246, %rd246, 4;
	add.s64 	%rd245, %rd245, 4;
	setp.ne.s32 	%p59, %r556, 6;
	@%p59 bra 	$L__BB4_68;
	shr.u32 	%r399, %r114, 23;
	st.local.u32 	[%rd1+24], %rd247;
	and.b32  	%r117, %r399, 31;
	and.b32  	%r400, %r399, 224;
	add.s32 	%r401, %r400, -128;
	shr.u32 	%r402, %r401, 5;
	mul.wide.u32 	%rd173, %r402, 4;
	sub.s64 	%rd65, %rd1, %rd173;
	ld.local.u32 	%r557, [%rd65+24];
	ld.local.u32 	%r558, [%rd65+20];
	setp.eq.s32 	%p60, %r117, 0;
	@%p60 bra 	$L__BB4_71;
	shf.l.wrap.b32 	%r557, %r558, %r557, %r117;
	ld.local.u32 	%r403, [%rd65+16];
	shf.l.wrap.b32 	%r558, %r403, %r558, %r117;
$L__BB4_71:
	shr.u32 	%r404, %r557, 30;
	shf.l.wrap.b32 	%r405, %r558, %r557, 2;
	shl.b32 	%r406, %r558, 2;
	shr.s32 	%r407, %r405, 31;
	sub.s32 	%r559, %r407, %r404;
	xor.b32  	%r408, %r405, %r114;
	xor.b32  	%r409, %r407, %r405;
	xor.b32  	%r410, %r407, %r406;
	cvt.u64.u32 	%rd174, %r409;
	shl.b64 	%rd175, %rd174, 32;
	cvt.u64.u32 	%rd176, %r410;
	or.b64  	%rd177, %rd175, %rd176;
	cvt.rn.f64.s64 	%fd27, %rd177;
	mul.f64 	%fd28, %fd27, 0d3BF921FB54442D19;
	cvt.rn.f32.f64 	%f311, %fd28;
	neg.f32 	%f312, %f311;
	setp.lt.s32 	%p61, %r408, 0;
	selp.f32 	%f451, %f312, %f311, %p61;
$L__BB4_72:
	setp.ltu.f32 	%p62, %f63, 0f47CE4780;
	add.s32 	%r412, %r559, 1;
	mul.rn.f32 	%f314, %f451, %f451;
	and.b32  	%r413, %r559, 1;
	setp.eq.b32 	%p63, %r413, 1;
	selp.f32 	%f315, %f451, 0f3F800000, %p63;
	fma.rn.f32 	%f316, %f314, %f315, 0f00000000;
	fma.rn.f32 	%f317, %f314, 0f37CBAC00, 0fBAB607ED;
	selp.f32 	%f318, 0fB94D4153, %f317, %p63;
	selp.f32 	%f319, 0f3C0885E4, 0f3D2AAABB, %p63;
	fma.rn.f32 	%f320, %f318, %f314, %f319;
	selp.f32 	%f321, 0fBE2AAAA8, 0fBEFFFFFF, %p63;
	fma.rn.f32 	%f322, %f320, %f314, %f321;
	fma.rn.f32 	%f323, %f322, %f316, %f315;
	and.b32  	%r414, %r412, 2;
	setp.eq.s32 	%p64, %r414, 0;
	mov.f32 	%f324, 0f00000000;
	sub.f32 	%f325, %f324, %f323;
	selp.f32 	%f67, %f323, %f325, %p64;
	@%p62 bra 	$L__BB4_80;
	setp.neu.f32 	%p65, %f63, 0f7F800000;
	@%p65 bra 	$L__BB4_75;
	mov.f32 	%f328, 0f00000000;
	mul.rn.f32 	%f452, %f61, %f328;
	mov.b32 	%r563, 0;
	bra.uni 	$L__BB4_80;
$L__BB4_75:
	mov.b32 	%r126, %f61;
	shl.b32 	%r416, %r126, 8;
	or.b32  	%r127, %r416, -2147483648;
	mov.b64 	%rd250, 0;
	mov.b32 	%r560, 0;
	mov.u64 	%rd248, __cudart_i2opi_f;
	mov.u64 	%rd249, %rd1;
$L__BB4_76:
	.pragma "nounroll";
	ld.global.nc.u32 	%r417, [%rd248];
	mad.wide.u32 	%rd180, %r417, %r127, %rd250;
	shr.u64 	%rd250, %rd180, 32;
	st.local.u32 	[%rd249], %rd180;
	add.s32 	%r560, %r560, 1;
	add.s64 	%rd249, %rd249, 4;
	add.s64 	%rd248, %rd248, 4;
	setp.ne.s32 	%p66, %r560, 6;
	@%p66 bra 	$L__BB4_76;
	shr.u32 	%r418, %r126, 23;
	st.local.u32 	[%rd1+24], %rd250;
	and.b32  	%r130, %r418, 31;
	and.b32  	%r419, %r418, 224;
	add.s32 	%r420, %r419, -128;
	shr.u32 	%r421, %r420, 5;
	mul.wide.u32 	%rd181, %r421, 4;
	sub.s64 	%rd72, %rd1, %rd181;
	ld.local.u32 	%r561, [%rd72+24];
	ld.local.u32 	%r562, [%rd72+20];
	setp.eq.s32 	%p67, %r130, 0;
	@%p67 bra 	$L__BB4_79;
	shf.l.wrap.b32 	%r561, %r562, %r561, %r130;
	ld.local.u32 	%r422, [%rd72+16];
	shf.l.wrap.b32 	%r562, %r422, %r562, %r130;
$L__BB4_79:
	shr.u32 	%r423, %r561, 30;
	shf.l.wrap.b32 	%r424, %r562, %r561, 2;
	shl.b32 	%r425, %r562, 2;
	shr.s32 	%r426, %r424, 31;
	sub.s32 	%r563, %r426, %r423;
	xor.b32  	%r427, %r424, %r126;
	xor.b32  	%r428, %r426, %r424;
	xor.b32  	%r429, %r426, %r425;
	cvt.u64.u32 	%rd182, %r428;
	shl.b64 	%rd183, %rd182, 32;
	cvt.u64.u32 	%rd184, %r429;
	or.b64  	%rd185, %rd183, %rd184;
	cvt.rn.f64.s64 	%fd29, %rd185;
	mul.f64 	%fd30, %fd29, 0d3BF921FB54442D19;
	cvt.rn.f32.f64 	%f326, %fd30;
	neg.f32 	%f327, %f326;
	setp.lt.s32 	%p68, %r427, 0;
	selp.f32 	%f452, %f327, %f326, %p68;
$L__BB4_80:
	and.b32  	%r431, %r2, 192;
	and.b32  	%r432, %r1, 31;
	or.b32  	%r433, %r431, %r432;
	mul.rn.f32 	%f329, %f452, %f452;
	and.b32  	%r434, %r563, 1;
	setp.eq.b32 	%p69, %r434, 1;
	selp.f32 	%f330, 0f3F800000, %f452, %p69;
	fma.rn.f32 	%f331, %f329, %f330, 0f00000000;
	fma.rn.f32 	%f332, %f329, 0f37CBAC00, 0fBAB607ED;
	selp.f32 	%f333, %f332, 0fB94D4153, %p69;
	selp.f32 	%f334, 0f3D2AAABB, 0f3C0885E4, %p69;
	fma.rn.f32 	%f335, %f333, %f329, %f334;
	selp.f32 	%f336, 0fBEFFFFFF, 0fBE2AAAA8, %p69;
	fma.rn.f32 	%f337, %f335, %f329, %f336;
	fma.rn.f32 	%f338, %f337, %f331, %f330;
	and.b32  	%r435, %r563, 2;
	setp.eq.s32 	%p70, %r435, 0;
	mov.f32 	%f339, 0f00000000;
	sub.f32 	%f340, %f339, %f338;
	selp.f32 	%f341, %f338, %f340, %p70;
	mul.f32 	%f342, %f59, %f67;
	mul.f32 	%f343, %f60, %f341;
	sub.f32 	%f344, %f342, %f343;
	mul.f32 	%f345, %f59, %f341;
	fma.rn.f32 	%f346, %f60, %f67, %f345;
	add.f32 	%f347, %f57, %f344;
	shl.b32 	%r436, %r433, 2;
	mov.u32 	%r437, _ZZ24_occa_Stockhoptimized8_0E6SRBank;
	add.s32 	%r438, %r437, %r436;
	st.shared.f32 	[%r438], %f347;
	add.f32 	%f348, %f58, %f346;
	mov.u32 	%r439, _ZZ24_occa_Stockhoptimized8_0E6SIBank;
	add.s32 	%r440, %r439, %r436;
	st.shared.f32 	[%r440], %f348;
	sub.f32 	%f349, %f57, %f344;
	st.shared.f32 	[%r438+128], %f349;
	sub.f32 	%f350, %f58, %f346;
	st.shared.f32 	[%r440+128], %f350;
	bar.sync 	0;
	ld.shared.f32 	%f71, [%r33];
	ld.shared.f32 	%f72, [%r34];
	ld.shared.f32 	%f73, [%r33+512];
	ld.shared.f32 	%f74, [%r34+512];
	and.b32  	%r441, %r2, 126;
	cvt.rn.f32.u32 	%f351, %r441;
	mul.f32 	%f352, %f351, 0f3B800000;
	cvt.f64.f32 	%fd31, %f352;
	mul.f64 	%fd32, %fd31, 0dC01921FB54442D18;
	cvt.rn.f32.f64 	%f75, %fd32;
	mul.f32 	%f353, %f75, 0f3F22F983;
	cvt.rni.s32.f32 	%r571, %f353;
	cvt.rn.f32.s32 	%f354, %r571;
	fma.rn.f32 	%f355, %f354, 0fBFC90FDA, %f75;
	fma.rn.f32 	%f356, %f354, 0fB3A22168, %f355;
	fma.rn.f32 	%f454, %f354, 0fA7C234C5, %f356;
	abs.f32 	%f77, %f75;
	setp.ltu.f32 	%p71, %f77, 0f47CE4780;
	mov.u32 	%r567, %r571;
	mov.f32 	%f453, %f454;
	@%p71 bra 	$L__BB4_88;
	setp.neu.f32 	%p72, %f77, 0f7F800000;
	@%p72 bra 	$L__BB4_83;
	mov.f32 	%f359, 0f00000000;
	mul.rn.f32 	%f453, %f75, %f359;
	mov.b32 	%r567, 0;
	bra.uni 	$L__BB4_88;
$L__BB4_83:
	mov.b32 	%r140, %f75;
	shl.b32 	%r443, %r140, 8;
	or.b32  	%r141, %r443, -2147483648;
	mov.b64 	%rd253, 0;
	mov.b32 	%r564, 0;
	mov.u64 	%rd251, __cudart_i2opi_f;
	mov.u64 	%rd252, %rd1;
$L__BB4_84:
	.pragma "nounroll";
	ld.global.nc.u32 	%r444, [%rd251];
	mad.wide.u32 	%rd188, %r444, %r141, %rd253;
	shr.u64 	%rd253, %rd188, 32;
	st.local.u32 	[%rd252], %rd188;
	add.s32 	%r564, %r564, 1;
	add.s64 	%rd252, %rd252, 4;
	add.s64 	%rd251, %rd251, 4;
	setp.ne.s32 	%p73, %r564, 6;
	@%p73 bra 	$L__BB4_84;
	shr.u32 	%r445, %r140, 23;
	st.local.u32 	[%rd1+24], %rd253;
	and.b32  	%r144, %r445, 31;
	and.b32  	%r446, %r445, 224;
	add.s32 	%r447, %r446, -128;
	shr.u32 	%r448, %r447, 5;
	mul.wide.u32 	%rd189, %r448, 4;
	sub.s64 	%rd79, %rd1, %rd189;
	ld.local.u32 	%r565, [%rd79+24];
	ld.local.u32 	%r566, [%rd79+20];
	setp.eq.s32 	%p74, %r144, 0;
	@%p74 bra 	$L__BB4_87;
	shf.l.wrap.b32 	%r565, %r566, %r565, %r144;
	ld.local.u32 	%r449, [%rd79+16];
	shf.l.wrap.b32 	%r566, %r449, %r566, %r144;
$L__BB4_87:
	shr.u32 	%r450, %r565, 30;
	shf.l.wrap.b32 	%r451, %r566, %r565, 2;
	shl.b32 	%r452, %r566, 2;
	shr.s32 	%r453, %r451, 31;
	sub.s32 	%r567, %r453, %r450;
	xor.b32  	%r454, %r451, %r140;
	xor.b32  	%r455, %r453, %r451;
	xor.b32  	%r456, %r453, %r452;
	cvt.u64.u32 	%rd190, %r455;
	shl.b64 	%rd191, %rd190, 32;
	cvt.u64.u32 	%rd192, %r456;
	or.b64  	%rd193, %rd191, %rd192;
	cvt.rn.f64.s64 	%fd33, %rd193;
	mul.f64 	%fd34, %fd33, 0d3BF921FB54442D19;
	cvt.rn.f32.f64 	%f357, %fd34;
	neg.f32 	%f358, %f357;
	setp.lt.s32 	%p75, %r454, 0;
	selp.f32 	%f453, %f358, %f357, %p75;
$L__BB4_88:
	setp.ltu.f32 	%p76, %f77, 0f47CE4780;
	add.s32 	%r458, %r567, 1;
	mul.rn.f32 	%f360, %f453, %f453;
	and.b32  	%r459, %r567, 1;
	setp.eq.b32 	%p77, %r459, 1;
	selp.f32 	%f361, %f453, 0f3F800000, %p77;
	fma.rn.f32 	%f362, %f360, %f361, 0f00000000;
	fma.rn.f32 	%f363, %f360, 0f37CBAC00, 0fBAB607ED;
	selp.f32 	%f364, 0fB94D4153, %f363, %p77;
	selp.f32 	%f365, 0f3C0885E4, 0f3D2AAABB, %p77;
	fma.rn.f32 	%f366, %f364, %f360, %f365;
	selp.f32 	%f367, 0fBE2AAAA8, 0fBEFFFFFF, %p77;
	fma.rn.f32 	%f368, %f366, %f360, %f367;
	fma.rn.f32 	%f369, %f368, %f362, %f361;
	and.b32  	%r460, %r458, 2;
	setp.eq.s32 	%p78, %r460, 0;
	mov.f32 	%f370, 0f00000000;
	sub.f32 	%f371, %f370, %f369;
	selp.f32 	%f81, %f369, %f371, %p78;
	@%p76 bra 	$L__BB4_96;
	setp.neu.f32 	%p79, %f77, 0f7F800000;
	@%p79 bra 	$L__BB4_91;
	mov.f32 	%f374, 0f00000000;
	mul.rn.f32 	%f454, %f75, %f374;
	mov.b32 	%r571, 0;
	bra.uni 	$L__BB4_96;
$L__BB4_91:
	mov.b32 	%r153, %f75;
	shl.b32 	%r462, %r153, 8;
	or.b32  	%r154, %r462, -2147483648;
	mov.b64 	%rd256, 0;
	mov.b32 	%r568, 0;
	mov.u64 	%rd254, __cudart_i2opi_f;
	mov.u64 	%rd255, %rd1;
$L__BB4_92:
	.pragma "nounroll";
	ld.global.nc.u32 	%r463, [%rd254];
	mad.wide.u32 	%rd196, %r463, %r154, %rd256;
	shr.u64 	%rd256, %rd196, 32;
	st.local.u32 	[%rd255], %rd196;
	add.s32 	%r568, %r568, 1;
	add.s64 	%rd255, %rd255, 4;
	add.s64 	%rd254, %rd254, 4;
	setp.ne.s32 	%p80, %r568, 6;
	@%p80 bra 	$L__BB4_92;
	shr.u32 	%r464, %r153, 23;
	st.local.u32 	[%rd1+24], %rd256;
	and.b32  	%r157, %r464, 31;
	and.b32  	%r465, %r464, 224;
	add.s32 	%r466, %r465, -128;
	shr.u32 	%r467, %r466, 5;
	mul.wide.u32 	%rd197, %r467, 4;
	sub.s64 	%rd86, %rd1, %rd197;
	ld.local.u32 	%r569, [%rd86+24];
	ld.local.u32 	%r570, [%rd86+20];
	setp.eq.s32 	%p81, %r157, 0;
	@%p81 bra 	$L__BB4_95;
	shf.l.wrap.b32 	%r569, %r570, %r569, %r157;
	ld.local.u32 	%r468, [%rd86+16];
	shf.l.wrap.b32 	%r570, %r468, %r570, %r157;
$L__BB4_95:
	shr.u32 	%r469, %r569, 30;
	shf.l.wrap.b32 	%r470, %r570, %r569, 2;
	shl.b32 	%r471, %r570, 2;
	shr.s32 	%r472, %r470, 31;
	sub.s32 	%r571, %r472, %r469;
	xor.b32  	%r473, %r470, %r153;
	xor.b32  	%r474, %r472, %r470;
	xor.b32  	%r475, %r472, %r471;
	cvt.u64.u32 	%rd198, %r474;
	shl.b64 	%rd199, %rd198, 32;
	cvt.u64.u32 	%rd200, %r475;
	or.b64  	%rd201, %rd199, %rd200;
	cvt.rn.f64.s64 	%fd35, %rd201;
	mul.f64 	%fd36, %fd35, 0d3BF921FB54442D19;
	cvt.rn.f32.f64 	%f372, %fd36;
	neg.f32 	%f373, %f372;
	setp.lt.s32 	%p82, %r473, 0;
	selp.f32 	%f454, %f373, %f372, %p82;
$L__BB4_96:
	and.b32  	%r477, %r2, 128;
	and.b32  	%r478, %r1, 63;
	or.b32  	%r479, %r477, %r478;
	mul.rn.f32 	%f375, %f454, %f454;
	and.b32  	%r480, %r571, 1;
	setp.eq.b32 	%p83, %r480, 1;
	selp.f32 	%f376, 0f3F800000, %f454, %p83;
	fma.rn.f32 	%f377, %f375, %f376, 0f00000000;
	fma.rn.f32 	%f378, %f375, 0f37CBAC00, 0fBAB607ED;
	selp.f32 	%f379, %f378, 0fB94D4153, %p83;
	selp.f32 	%f380, 0f3D2AAABB, 0f3C0885E4, %p83;
	fma.rn.f32 	%f381, %f379, %f375, %f380;
	selp.f32 	%f382, 0fBEFFFFFF, 0fBE2AAAA8, %p83;
	fma.rn.f32 	%f383, %f381, %f375, %f382;
	fma.rn.f32 	%f384, %f383, %f377, %f376;
	and.b32  	%r481, %r571, 2;
	setp.eq.s32 	%p84, %r481, 0;
	mov.f32 	%f385, 0f00000000;
	sub.f32 	%f386, %f385, %f384;
	selp.f32 	%f387, %f384, %f386, %p84;
	mul.f32 	%f388, %f73, %f81;
	mul.f32 	%f389, %f74, %f387;
	sub.f32 	%f390, %f388, %f389;
	mul.f32 	%f391, %f73, %f387;
	fma.rn.f32 	%f392, %f74, %f81, %f391;
	add.f32 	%f393, %f71, %f390;
	shl.b32 	%r482, %r479, 2;
	mov.u32 	%r483, _ZZ24_occa_Stockhoptimized8_0E6FRBank;
	add.s32 	%r484, %r483, %r482;
	st.shared.f32 	[%r484], %f393;
	add.f32 	%f394, %f72, %f392;
	mov.u32 	%r485, _ZZ24_occa_Stockhoptimized8_0E6FIBank;
	add.s32 	%r486, %r485, %r482;
	st.shared.f32 	[%r486], %f394;
	sub.f32 	%f395, %f71, %f390;
	st.shared.f32 	[%r484+256], %f395;
	sub.f32 	%f396, %f72, %f392;
	st.shared.f32 	[%r486+256], %f396;
	bar.sync 	0;
	ld.shared.f32 	%f85, [%r4];
	ld.shared.f32 	%f86, [%r5];
	ld.shared.f32 	%f87, [%r4+512];
	ld.shared.f32 	%f88, [%r5+512];
	cvt.rn.f32.u32 	%f397, %r1;
	mul.f32 	%f398, %f397, 0f3B800000;
	cvt.f64.f32 	%fd37, %f398;
	mul.f64 	%fd38, %fd37, 0dC01921FB54442D18;
	cvt.rn.f32.f64 	%f89, %fd38;
	mul.f32 	%f399, %f89, 0f3F22F983;
	cvt.rni.s32.f32 	%r579, %f399;
	cvt.rn.f32.s32 	%f400, %r579;
	fma.rn.f32 	%f401, %f400, 0fBFC90FDA, %f89;
	fma.rn.f32 	%f402, %f400, 0fB3A22168, %f401;
	fma.rn.f32 	%f456, %f400, 0fA7C234C5, %f402;
	abs.f32 	%f91, %f89;
	setp.ltu.f32 	%p85, %f91, 0f47CE4780;
	mov.u32 	%r575, %r579;
	mov.f32 	%f455, %f456;
	@%p85 bra 	$L__BB4_104;
	setp.neu.f32 	%p86, %f91, 0f7F800000;
	@%p86 bra 	$L__BB4_99;
	mov.f32 	%f405, 0f00000000;
	mul.rn.f32 	%f455, %f89, %f405;
	mov.b32 	%r575, 0;
	bra.uni 	$L__BB4_104;
$L__BB4_99:
	mov.b32 	%r167, %f89;
	shl.b32 	%r488, %r167, 8;
	or.b32  	%r168, %r488, -2147483648;
	mov.b64 	%rd259, 0;
	mov.b32 	%r572, 0;
	mov.u64 	%rd257, __cudart_i2opi_f;
	mov.u64 	%rd258, %rd1;
$L__BB4_100:
	.pragma "nounroll";
	ld.global.nc.u32 	%r489, [%rd257];
	mad.wide.u32 	%rd204, %r489, %r168, %rd259;
	shr.u64 	%rd259, %rd204, 32;
	st.local.u32 	[%rd258], %rd204;
	add.s32 	%r572, %r572, 1;
	add.s64 	%rd258, %rd258, 4;
	add.s64 	%rd257, %rd257, 4;
	setp.ne.s32 	%p87, %r572, 6;
	@%p87 bra 	$L__BB4_100;
	shr.u32 	%r490, %r167, 23;
	st.local.u32 	[%rd1+24], %rd259;
	and.b32  	%r171, %r490, 31;
	and.b32  	%r491, %r490, 224;
	add.s32 	%r492, %r491, -128;
	shr.u32 	%r493, %r492, 5;
	mul.wide.u32 	%rd205, %r493, 4;
	sub.s64 	%rd93, %rd1, %rd205;
	ld.local.u32 	%r573, [%rd93+24];
	ld.local.u32 	%r574, [%rd93+20];
	setp.eq.s32 	%p88, %r171, 0;
	@%p88 bra 	$L__BB4_103;
	shf.l.wrap.b32 	%r573, %r574, %r573, %r171;
	ld.local.u32 	%r494, [%rd93+16];
	shf.l.wrap.b32 	%r574, %r494, %r574, %r171;
$L__BB4_103:
	shr.u32 	%r495, %r573, 30;
	shf.l.wrap.b32 	%r496, %r574, %r573, 2;
	shl.b32 	%r497, %r574, 2;
	shr.s32 	%r498, %r496, 31;
	sub.s32 	%r575, %r498, %r495;
	xor.b32  	%r499, %r496, %r167;
	xor.b32  	%r500, %r498, %r496;
	xor.b32  	%r501, %r498, %r497;
	cvt.u64.u32 	%rd206, %r500;
	shl.b64 	%rd207, %rd206, 32;
	cvt.u64.u32 	%rd208, %r501;
	or.b64  	%rd209, %rd207, %rd208;
	cvt.rn.f64.s64 	%fd39, %rd209;
	mul.f64 	%fd40, %fd39, 0d3BF921FB54442D19;
	cvt.rn.f32.f64 	%f403, %fd40;
	neg.f32 	%f404, %f403;
	setp.lt.s32 	%p89, %r499, 0;
	selp.f32 	%f455, %f404, %f403, %p89;
$L__BB4_104:
	setp.ltu.f32 	%p90, %f91, 0f47CE4780;
	add.s32 	%r503, %r575, 1;
	mul.rn.f32 	%f406, %f455, %f455;
	and.b32  	%r504, %r575, 1;
	setp.eq.b32 	%p91, %r504, 1;
	selp.f32 	%f407, %f455, 0f3F800000, %p91;
	fma.rn.f32 	%f408, %f406, %f407, 0f00000000;
	fma.rn.f32 	%f409, %f406, 0f37CBAC00, 0fBAB607ED;
	selp.f32 	%f410, 0fB94D4153, %f409, %p91;
	selp.f32 	%f411, 0f3C0885E4, 0f3D2AAABB, %p91;
	fma.rn.f32 	%f412, %f410, %f406, %f411;
	selp.f32 	%f413, 0fBE2AAAA8, 0fBEFFFFFF, %p91;
	fma.rn.f32 	%f414, %f412, %f406, %f413;
	fma.rn.f32 	%f415, %f414, %f408, %f407;
	and.b32  	%r505, %r503, 2;
	setp.eq.s32 	%p92, %r505, 0;
	mov.f32 	%f416, 0f00000000;
	sub.f32 	%f417, %f416, %f415;
	selp.f32 	%f95, %f415, %f417, %p92;
	@%p90 bra 	$L__BB4_112;
	setp.neu.f32 	%p93, %f91, 0f7F800000;
	@%p93 bra 	$L__BB4_107;
	mov.f32 	%f420, 0f00000000;
	mul.rn.f32 	%f456, %f89, %f420;
	mov.b32 	%r579, 0;
	bra.uni 	$L__BB4_112;
$L__BB4_107:
	mov.b32 	%r180, %f89;
	shl.b32 	%r507, %r180, 8;
	or.b32  	%r181, %r507, -2147483648;
	mov.b64 	%rd262, 0;
	mov.b32 	%r576, 0;
	mov.u64 	%rd260, __cudart_i2opi_f;
	mov.u64 	%rd261, %rd1;
$L__BB4_108:
	.pragma "nounroll";
	ld.global.nc.u32 	%r508, [%rd260];
	mad.wide.u32 	%rd212, %r508, %r181, %rd262;
	shr.u64 	%rd262, %rd212, 32;
	st.local.u32 	[%rd261], %rd212;
	add.s32 	%r576, %r576, 1;
	add.s64 	%rd261, %rd261, 4;
	add.s64 	%rd260, %rd260, 4;
	setp.ne.s32 	%p94, %r576, 6;
	@%p94 bra 	$L__BB4_108;
	shr.u32 	%r509, %r180, 23;
	st.local.u32 	[%rd1+24], %rd262;
	and.b32  	%r184, %r509, 31;
	and.b32  	%r510, %r509, 224;
	add.s32 	%r511, %r510, -128;
	shr.u32 	%r512, %r511, 5;
	mul.wide.u32 	%rd213, %r512, 4;
	sub.s64 	%rd100, %rd1, %rd213;
	ld.local.u32 	%r577, [%rd100+24];
	ld.local.u32 	%r578, [%rd100+20];
	setp.eq.s32 	%p95, %r184, 0;
	@%p95 bra 	$L__BB4_111;
	shf.l.wrap.b32 	%r577, %r578, %r577, %r184;
	ld.local.u32 	%r513, [%rd100+16];
	shf.l.wrap.b32 	%r578, %r513, %r578, %r184;
$L__BB4_111:
	shr.u32 	%r514, %r577, 30;
	shf.l.wrap.b32 	%r515, %r578, %r577, 2;
	shl.b32 	%r516, %r578, 2;
	shr.s32 	%r517, %r515, 31;
	sub.s32 	%r579, %r517, %r514;
	xor.b32  	%r518, %r515, %r180;
	xor.b32  	%r519, %r517, %r515;
	xor.b32  	%r520, %r517, %r516;
	cvt.u64.u32 	%rd214, %r519;
	shl.b64 	%rd215, %rd214, 32;
	cvt.u64.u32 	%rd216, %r520;
	or.b64  	%rd217, %rd215, %rd216;
	cvt.rn.f64.s64 	%fd41, %rd217;
	mul.f64 	%fd42, %fd41, 0d3BF921FB54442D19;
	cvt.rn.f32.f64 	%f418, %fd42;
	neg.f32 	%f419, %f418;
	setp.lt.s32 	%p96, %r518, 0;
	selp.f32 	%f456, %f419, %f418, %p96;
$L__BB4_112:
	cvta.to.global.u64 	%rd218, %rd101;
	mul.rn.f32 	%f421, %f456, %f456;
	and.b32  	%r522, %r579, 1;
	setp.eq.b32 	%p97, %r522, 1;
	selp.f32 	%f422, 0f3F800000, %f456, %p97;
	fma.rn.f32 	%f423, %f421, %f422, 0f00000000;
	fma.rn.f32 	%f424, %f421, 0f37CBAC00, 0fBAB607ED;
	selp.f32 	%f425, %f424, 0fB94D4153, %p97;
	selp.f32 	%f426, 0f3D2AAABB, 0f3C0885E4, %p97;
	fma.rn.f32 	%f427, %f425, %f421, %f426;
	selp.f32 	%f428, 0fBEFFFFFF, 0fBE2AAAA8, %p97;
	fma.rn.f32 	%f429, %f427, %f421, %f428;
	fma.rn.f32 	%f430, %f429, %f423, %f422;
	and.b32  	%r523, %r579, 2;
	setp.eq.s32 	%p98, %r523, 0;
	mov.f32 	%f431, 0f00000000;
	sub.f32 	%f432, %f431, %f430;
	selp.f32 	%f433, %f430, %f432, %p98;
	mul.f32 	%f434, %f87, %f95;
	mul.f32 	%f435, %f88, %f433;
	sub.f32 	%f436, %f434, %f435;
	mul.f32 	%f437, %f87, %f433;
	fma.rn.f32 	%f438, %f88, %f95, %f437;
	add.f32 	%f439, %f85, %f436;
	st.global.f32 	[%rd2], %f439;
	add.f32 	%f440, %f86, %f438;
	mul.wide.u32 	%rd219, %r3, 4;
	add.s64 	%rd220, %rd218, %rd219;
	st.global.f32 	[%rd220], %f440;
	sub.f32 	%f441, %f85, %f436;
	st.global.f32 	[%rd2+512], %f441;
	sub.f32 	%f442, %f86, %f438;
	st.global.f32 	[%rd220+512], %f442;
	ret;

}
	// .globl	_occa_Stockhoptimized9_0
.visible .entry _occa_Stockhoptimized9_0(
	.param .u64 .ptr .align 1 _occa_Stockhoptimized9_0_param_0,
	.param .u64 .ptr .align 1 _occa_Stockhoptimized9_0_param_1,
	.param .u32 _occa_Stockhoptimized9_0_param_2
)
.maxntid 256
{
	.local .align 4 .b8 	__local_depot5[28];
	.reg .b64 	%SP;
	.reg .b64 	%SPL;
	.reg .pred 	%p<113>;
	.reg .b32 	%r<662>;
	.reg .b32 	%f<519>;
	.reg .b64 	%rd<299>;
	.reg .b64 	%fd<49>;
	// demoted variable
	.shared .align 4 .b8 _ZZ24_occa_Stockhoptimized9_0E6FRBank[2048];
	// demoted variable
	.shared .align 4 .b8 _ZZ24_occa_Stockhoptimized9_0E6FIBank[2048];
	// demoted variable
	.shared .align 4 .b8 _ZZ24_occa_Stockhoptimized9_0E6SRBank[2048];
	// demoted variable
	.shared .align 4 .b8 _ZZ24_occa_Stockhoptimized9_0E6SIBank[2048];
	mov.u64 	%SPL, __local_depot5;
	ld.param.u64 	%rd116, [_occa_Stockhoptimized9_0_param_0];
	ld.param.u64 	%rd115, [_occa_Stockhoptimized9_0_param_1];
	cvta.to.global.u64 	%rd117, %rd116;
	add.u64 	%rd1, %SPL, 0;
	mov.u32 	%r219, %ctaid.x;
	mov.u32 	%r1, %tid.x;
	shl.b32 	%r220, %r219, 9;
	shl.b32 	%r2, %r1, 1;
	or.b32  	%r3, %r220, %r1;
	mul.wide.u32 	%rd119, %r3, 4;
	add.s64 	%rd2, %rd117, %rd119;
	ld.global.f32 	%f113, [%rd2];
	ld.global.f32 	%f114, [%rd2+1024];
	mov.f32 	%f115, 0f80000000;
	mul.rn.f32 	%f116, %f115, %f115;
	add.f32 	%f117, %f116, 0f00000000;
	fma.rn.f32 	%f118, %f116, 0f37CBAC00, 0fBAB607ED;
	fma.rn.f32 	%f119, %f118, %f116, 0f3D2AAABB;
	fma.rn.f32 	%f120, %f119, %f116, 0fBEFFFFFF;
	fma.rn.f32 	%f121, %f120, %f117, 0f3F800000;
	fma.rn.f32 	%f122, %f116, 0f80000000, 0f00000000;
	fma.rn.f32 	%f123, %f116, 0fB94D4153, 0f3C0885E4;
	fma.rn.f32 	%f124, %f123, %f116, 0fBE2AAAA8;
	mul.f32 	%f125, %f122, %f124;
	mul.f32 	%f126, %f125, 0f80000000;
	fma.rn.f32 	%f127, %f121, %f114, %f126;
	mul.f32 	%f128, %f125, %f114;
	fma.rn.f32 	%f129, %f121, 0f00000000, %f128;
	add.f32 	%f130, %f113, %f127;
	shl.b32 	%r221, %r1, 3;
	mov.u32 	%r222, _ZZ24_occa_Stockhoptimized9_0E6FRBank;
	add.s32 	%r223, %r222, %r221;
	st.shared.f32 	[%r223], %f130;
	add.f32 	%f131, %f129, 0f00000000;
	mov.u32 	%r224, _ZZ24_occa_Stockhoptimized9_0E6FIBank;
	add.s32 	%r225, %r224, %r221;
	st.shared.f32 	[%r225], %f131;
	sub.f32 	%f132, %f113, %f127;
	st.shared.f32 	[%r223+4], %f132;
	mov.f32 	%f133, 0f00000000;
	sub.f32 	%f134, %f133, %f129;
	st.shared.f32 	[%r225+4], %f134;
	bar.sync 	0;
	shl.b32 	%r226, %r1, 2;
	sub.s32 	%r4, %r223, %r226;
	ld.shared.f32 	%f1, [%r4];
	sub.s32 	%r5, %r225, %r226;
	ld.shared.f32 	%f2, [%r5];
	ld.shared.f32 	%f3, [%r4+1024];
	ld.shared.f32 	%f4, [%r5+1024];
	shl.b32 	%r227, %r1, 7;
	and.b32  	%r228, %r227, 128;
	cvt.rn.f32.u32 	%f135, %r228;
	mul.f32 	%f136, %f135, 0f3B000000;
	cvt.f64.f32 	%fd1, %f136;
	mul.f64 	%fd2, %fd1, 0dC01921FB54442D18;
	cvt.rn.f32.f64 	%f5, %fd2;
	mul.f32 	%f137, %f5, 0f3F22F983;
	cvt.rni.s32.f32 	%r605, %f137;
	cvt.rn.f32.s32 	%f138, %r605;
	fma.rn.f32 	%f139, %f138, 0fBFC90FDA, %f5;
	fma.rn.f32 	%f140, %f138, 0fB3A22168, %f139;
	fma.rn.f32 	%f504, %f138, 0fA7C234C5, %f140;
	abs.f32 	%f7, %f5;
	setp.ltu.f32 	%p1, %f7, 0f47CE4780;
	mov.u32 	%r601, %r605;
	mov.f32 	%f503, %f504;
	@%p1 bra 	$L__BB5_8;
	setp.neu.f32 	%p2, %f7, 0f7F800000;
	@%p2 bra 	$L__BB5_3;
	mov.f32 	%f143, 0f00000000;
	mul.rn.f32 	%f503, %f5, %f143;
	mov.b32 	%r601, 0;
	bra.uni 	$L__BB5_8;
$L__BB5_3:
	mov.b32 	%r7, %f5;
	shl.b32 	%r230, %r7, 8;
	or.b32  	%r8, %r230, -2147483648;
	mov.b64 	%rd253, 0;
	mov.b32 	%r598, 0;
	mov.u64 	%rd251, __cudart_i2opi_f;
	mov.u64 	%rd252, %rd1;
$L__BB5_4:
	.pragma "nounroll";
	ld.global.nc.u32 	%r231, [%rd251];
	mad.wide.u32 	%rd122, %r231, %r8, %rd253;
	shr.u64 	%rd253, %rd122, 32;
	st.local.u32 	[%rd252], %rd122;
	add.s32 	%r598, %r598, 1;
	add.s64 	%rd252, %rd252, 4;
	add.s64 	%rd251, %rd251, 4;
	setp.ne.s32 	%p3, %r598, 6;
	@%p3 bra 	$L__BB5_4;
	shr.u32 	%r232, %r7, 23;
	st.local.u32 	[%rd1+24], %rd253;
	and.b32  	%r11, %r232, 31;
	and.b32  	%r233, %r232, 224;
	add.s32 	%r234, %r233, -128;
	shr.u32 	%r235, %r234, 5;
	mul.wide.u32 	%rd123, %r235, 4;
	sub.s64 	%rd9, %rd1, %rd123;
	ld.local.u32 	%r599, [%rd9+24];
	ld.local.u32 	%r600, [%rd9+20];
	setp.eq.s32 	%p4, %r11, 0;
	@%p4 bra 	$L__BB5_7;
	shf.l.wrap.b32 	%r599, %r600, %r599, %r11;
	ld.local.u32 	%r236, [%rd9+16];
	shf.l.wrap.b32 	%r600, %r236, %r600, %r11;
$L__BB5_7:
	shr.u32 	%r237, %r599, 30;
	shf.l.wrap.b32 	%r238, %r600, %r599, 2;
	shl.b32 	%r239, %r600, 2;
	shr.s32 	%r240, %r238, 31;
	sub.s32 	%r601, %r240, %r237;
	xor.b32  	%r241, %r238, %r7;
	xor.b32  	%r242, %r240, %r238;
	xor.b32  	%r243, %r240, %r239;
	cvt.u64.u32 	%rd124, %r242;
	shl.b64 	%rd125, %rd124, 32;
	cvt.u64.u32 	%rd126, %r243;
	or.b64  	%rd127, %rd125, %rd126;
	cvt.rn.f64.s64 	%fd3, %rd127;
	mul.f64 	%fd4, %fd3, 0d3BF921FB54442D19;
	cvt.rn.f32.f64 	%f141, %fd4;
	neg.f32 	%f142, %f141;
	setp.lt.s32 	%p5, %r241, 0;
	selp.f32 	%f503, %f142, %f141, %p5;
$L__BB5_8:
	setp.ltu.f32 	%p6, %f7, 0f47CE4780;
	add.s32 	%r245, %r601, 1;
	mul.rn.f32 	%f144, %f503, %f503;
	and.b32  	%r246, %r601, 1;
	setp.eq.b32 	%p7, %r246, 1;
	selp.f32 	%f145, %f503, 0f3F800000, %p7;
	fma.rn.f32 	%f146, %f144, %f145, 0f00000000;
	fma.rn.f32 	%f147, %f144, 0f37CBAC00, 0fBAB607ED;
	selp.f32 	%f148, 0fB94D4153, %f147, %p7;
	selp.f32 	%f149, 0f3C0885E4, 0f3D2AAABB, %p7;
	fma.rn.f32 	%f150, %f148, %f144, %f149;
	selp.f32 	%f151, 0fBE2AAAA8, 0fBEFFFFFF, %p7;
	fma.rn.f32 	%f152, %f150, %f144, %f151;
	fma.rn.f32 	%f153, %f152, %f146, %f145;
	and.b32  	%r247, %r245, 2;
	setp.eq.s32 	%p8, %r247, 0;
	mov.f32 	%f154, 0f00000000;
	sub.f32 	%f155, %f154, %f153;
	selp.f32 	%f11, %f153, %f155, %p8;
	@%p6 bra 	$L__BB5_16;
	setp.neu.f32 	%p9, %f7, 0f7F800000;
	@%p9 bra 	$L__BB5_11;
	mov.f32 	%f158, 0f00000000;
	mul.rn.f32 	%f504, %f5, %f158;
	mov.b32 	%r605, 0;
	bra.uni 	$L__BB5_16;
$L__BB5_11:
	mov.b32 	%r20, %f5;
	shl.b32 	%r249, %r20, 8;
	or.b32  	%r21, %r249, -2147483648;
	mov.b64 	%rd256, 0;
	mov.b32 	%r602, 0;
	mov.u64 	%rd254, __cudart_i2opi_f;
	mov.u64 	%rd255, %rd1;
$L__BB5_12:
	.pragma "nounroll";
	ld.global.nc.u32 	%r250, [%rd254];
	mad.wide.u32 	%rd130, %r250, %r21, %rd256;
	shr.u64 	%rd256, %rd130, 32;
	st.local.u32 	[%rd255], %rd130;
	add.s32 	%r602, %r602, 1;
	add.s64 	%rd255, %rd255, 4;
	add.s64 	%rd254, %rd254, 4;
	setp.ne.s32 	%p10, %r602, 6;
	@%p10 bra 	$L__BB5_12;
	shr.u32 	%r251, %r20, 23;
	st.local.u32 	[%rd1+24], %rd256;
	and.b32  	%r24, %r251, 31;
	and.b32  	%r252, %r251, 224;
	add.s32 	%r253, %r252, -128;
	shr.u32 	%r254, %r253, 5;
	mul.wide.u32 	%rd131, %r254, 4;
	sub.s64 	%rd16, %rd1, %rd131;
	ld.local.u32 	%r603, [%rd16+24];
	ld.local.u32 	%r604, [%rd16+20];
	setp.eq.s32 	%p11, %r24, 0;
	@%p11 bra 	$L__BB5_15;
	shf.l.wrap.b32 	%r603, %r604, %r603, %r24;
	ld.local.u32 	%r255, [%rd16+16];
	shf.l.wrap.b32 	%r604, %r255, %r604, %r24;
$L__BB5_15:
	shr.u32 	%r256, %r603, 30;
	shf.l.wrap.b32 	%r257, %r604, %r603, 2;
	shl.b32 	%r258, %r604, 2;
	shr.s32 	%r259, %r257, 31;
	sub.s32 	%r605, %r259, %r256;
	xor.b32  	%r260, %r257, %r20;
	xor.b32  	%r261, %r259, %r257;
	xor.b32  	%r262, %r259, %r258;
	cvt.u64.u32 	%rd132, %r261;
	shl.b64 	%rd133, %rd132, 32;
	cvt.u64.u32 	%rd134, %r262;
	or.b64  	%rd135, %rd133, %rd134;
	cvt.rn.f64.s64 	%fd5, %rd135;
	mul.f64 	%fd6, %fd5, 0d3BF921FB54442D19;
	cvt.rn.f32.f64 	%f156, %fd6;
	neg.f32 	%f157, %f156;
	setp.lt.s32 	%p12, %r260, 0;
	selp.f32 	%f504, %f157, %f156, %p12;
$L__BB5_16:
	and.b32  	%r264, %r2, 508;
	and.b32  	%r265, %r1, 1;
	or.b32  	%r266, %r264, %r265;
	mul.rn.f32 	%f159, %f504, %f504;
	and.b32  	%r267, %r605, 1;
	setp.eq.b32 	%p13, %r267, 1;
	selp.f32 	%f160, 0f3F800000, %f504, %p13;
	fma.rn.f32 	%f161, %f159, %f160, 0f00000000;
	fma.rn.f32 	%f162, %f159, 0f37CBAC00, 0fBAB607ED;
	selp.f32 	%f163, %f162, 0fB94D4153, %p13;
	selp.f32 	%f164, 0f3D2AAABB, 0f3C0885E4, %p13;
	fma.rn.f32 	%f165, %f163, %f159, %f164;
	selp.f32 	%f166, 0fBEFFFFFF, 0fBE2AAAA8, %p13;
	fma.rn.f32 	%f167, %f165, %f159, %f166;
	fma.rn.f32 	%f168, %f167, %f161, %f160;
	and.b32  	%r268, %r605, 2;
	setp.eq.s32 	%p14, %r268, 0;
	mov.f32 	%f169, 0f00000000;
	sub.f32 	%f170, %f169, %f168;
	selp.f32 	%f171, %f168, %f170, %p14;
	mul.f32 	%f172, %f3, %f11;
	mul.f32 	%f173, %f4, %f171;
	sub.f32 	%f174, %f172, %f173;
	mul.f32 	%f175, %f3, %f171;
	fma.rn.f32 	%f176, %f4, %f11, %f175;
	add.f32 	%f177, %f1, %f174;
	shl.b32 	%r269, %r266, 2;
	mov.u32 	%r270, _ZZ24_occa_Stockhoptimized9_0E6SRBank;
	add.s32 	%r271, %r270, %r269;
	st.shared.f32 	[%r271], %f177;
	add.f32 	%f178, %f2, %f176;
	mov.u32 	%r272, _ZZ24_occa_Stockhoptimized9_0E6SIBank;
	add.s32 	%r273, %r272, %r269;
	st.shared.f32 	[%r273], %f178;
	sub.f32 	%f179, %f1, %f174;
	st.shared.f32 	[%r271+8], %f179;
	sub.f32 	%f180, %f2, %f176;
	st.shared.f32 	[%r273+8], %f180;
	bar.sync 	0;
	add.s32 	%r33, %r270, %r226;
	ld.shared.f32 	%f15, [%r33];
	add.s32 	%r34, %r272, %r226;
	ld.shared.f32 	%f16, [%r34];
	ld.shared.f32 	%f17, [%r33+1024];
	ld.shared.f32 	%f18, [%r34+1024];
	shl.b32 	%r275, %r1, 6;
	and.b32  	%r276, %r275, 192;
	cvt.rn.f32.u32 	%f181, %r276;
	mul.f32 	%f182, %f181, 0f3B000000;
	cvt.f64.f32 	%fd7, %f182;
	mul.f64 	%fd8, %fd7, 0dC01921FB54442D18;
	cvt.rn.f32.f64 	%f19, %fd8;
	mul.f32 	%f183, %f19, 0f3F22F983;
	cvt.rni.s32.f32 	%r613, %f183;
	cvt.rn.f32.s32 	%f184, %r613;
	fma.rn.f32 	%f185, %f184, 0fBFC90FDA, %f19;
	fma.rn.f32 	%f186, %f184, 0fB3A22168, %f185;
	fma.rn.f32 	%f506, %f184, 0fA7C234C5, %f186;
	abs.f32 	%f21, %f19;
	setp.ltu.f32 	%p15, %f21, 0f47CE4780;
	mov.u32 	%r609, %r613;
	mov.f32 	%f505, %f506;
	@%p15 bra 	$L__BB5_24;
	setp.neu.f32 	%p16, %f21, 0f7F800000;
	@%p16 bra 	$L__BB5_19;
	mov.f32 	%f189, 0f00000000;
	mul.rn.f32 	%f505, %f19, %f189;
	mov.b32 	%r609, 0;
	bra.uni 	$L__BB5_24;
$L__BB5_19:
	mov.b32 	%r36, %f19;
	mov.b64 	%rd259, 0;
	mov.b32 	%r606, 0;
	mov.u64 	%rd257, __cudart_i2opi_f;
	shl.b32 	%r279, %r36, 8;
	or.b32  	%r280, %r279, -2147483648;
	mov.u64 	%rd258, %rd1;
$L__BB5_20:
	.pragma "nounroll";
	ld.global.nc.u32 	%r278, [%rd257];
	mad.wide.u32 	%rd138, %r278, %r280, %rd259;
	shr.u64 	%rd259, %rd138, 32;
	st.local.u32 	[%rd258], %rd138;
	add.s32 	%r606, %r606, 1;
	add.s64 	%rd258, %rd258, 4;
	add.s64 	%rd257, %rd257, 4;
	setp.ne.s32 	%p17, %r606, 6;
	@%p17 bra 	$L__BB5_20;
	shr.u32 	%r281, %r36, 23;
	st.local.u32 	[%rd1+24], %rd259;
	and.b32  	%r39, %r281, 31;
	and.b32  	%r282, %r281, 224;
	add.s32 	%r283, %r282, -128;
	shr.u32 	%r284, %r283, 5;
	mul.wide.u32 	%rd139, %r284, 4;
	sub.s64 	%rd23, %rd1, %rd139;
	ld.local.u32 	%r607, [%rd23+24];
	ld.local.u32 	%r608, [%rd23+20];
	setp.eq.s32 	%p18, %r39, 0;
	@%p18 bra 	$L__BB5_23;
	shf.l.wrap.b32 	%r607, %r608, %r607, %r39;
	ld.local.u32 	%r285, [%rd23+16];
	shf.l.wrap.b32 	%r608, %r285, %r608, %r39;
$L__BB5_23:
	shr.u32 	%r286, %r607, 30;
	shf.l.wrap.b32 	%r287, %r608, %r607, 2;
	shl.b32 	%r288, %r608, 2;
	shr.s32 	%r289, %r287, 31;
	sub.s32 	%r609, %r289, %r286;
	xor.b32  	%r290, %r287, %r36;
	xor.b32  	%r291, %r289, %r287;
	xor.b32  	%r292, %r289, %r288;
	cvt.u64.u32 	%rd140, %r291;
	shl.b64 	%rd141, %rd140, 32;
	cvt.u64.u32 	%rd142, %r292;
	or.b64  	%rd143, %rd141, %rd142;
	cvt.rn.f64.s64 	%fd9, %rd143;
	mul.f64 	%fd10, %fd9, 0d3BF921FB54442D19;
	cvt.rn.f32.f64 	%f187, %fd10;
	neg.f32 	%f188, %f187;
	setp.lt.s32 	%p19, %r290, 0;
	selp.f32 	%f505, %f188, %f187, %p19;
$L__BB5_24:
	setp.ltu.f32 	%p20, %f21, 0f47CE4780;
	add.s32 	%r294, %r609, 1;
	mul.rn.f32 	%f190, %f505, %f505;
	and.b32  	%r295, %r609, 1;
	setp.eq.b32 	%p21, %r295, 1;
	selp.f32 	%f191, %f505, 0f3F800000, %p21;
	fma.rn.f32 	%f192, %f190, %f191, 0f00000000;
	fma.rn.f32 	%f193, %f190, 0f37CBAC00, 0fBAB607ED;
	selp.f32 	%f194, 0fB94D4153, %f193, %p21;
	selp.f32 	%f195, 0f3C0885E4, 0f3D2AAABB, %p21;
	fma.rn.f32 	%f196, %f194, %f190, %f195;
	selp.f32 	%f197, 0fBE2AAAA8, 0fBEFFFFFF, %p21;
	fma.rn.f32 	%f198, %f196, %f190, %f197;
	fma.rn.f32 	%f199, %f198, %f192, %f191;
	and.b32  	%r296, %r294, 2;
	setp.eq.s32 	%p22, %r296, 0;
	mov.f32 	%f200, 0f00000000;
	sub.f32 	%f201, %f200, %f199;
	selp.f32 	%f25, %f199, %f201, %p22;
	@%p20 bra 	$L__BB5_32;
	setp.neu.f32 	%p23, %f21, 0f7F800000;
	@%p23 bra 	$L__BB5_27;
	mov.f32 	%f204, 0f00000000;
	mul.rn.f32 	%f506, %f19, %f204;
	mov.b32 	%r613, 0;
	bra.uni 	$L__BB5_32;
$L__BB5_27:
	mov.b32 	%r48, %f19;
	shl.b32 	%r298, %r48, 8;
	or.b32  	%r49, %r298, -2147483648;
	mov.b64 	%rd262, 0;
	mov.b32 	%r610, 0;
	mov.u64 	%rd260, __cudart_i2opi_f;
	mov.u64 	%rd261, %rd1;
$L__BB5_28:
	.pragma "nounroll";
	ld.global.nc.u32 	%r299, [%rd260];
	mad.wide.u32 	%rd146, %r299, %r49, %rd262;
	shr.u64 	%rd262, %rd146, 32;
	st.local.u32 	[%rd261], %rd146;
	add.s32 	%r610, %r610, 1;
	add.s64 	%rd261, %rd261, 4;
	add.s64 	%rd260, %rd260, 4;
	setp.ne.s32 	%p24, %r610, 6;
	@%p24 bra 	$L__BB5_28;
	shr.u32 	%r300, %r48, 23;
	st.local.u32 	[%rd1+24], %rd262;
	and.b32  	%r52, %r300, 31;
	and.b32  	%r301, %r300, 224;
	add.s32 	%r302, %r301, -128;
	shr.u32 	%r303, %r302, 5;
	mul.wide.u32 	%rd147, %r303, 4;
	sub.s64 	%rd30, %rd1, %rd147;
	ld.local.u32 	%r611, [%rd30+24];
	ld.local.u32 	%r612, [%rd30+20];
	setp.eq.s32 	%p25, %r52, 0;
	@%p25 bra 	$L__BB5_31;
	shf.l.wrap.b32 	%r611, %r612, %r611, %r52;
	ld.local.u32 	%r304, [%rd30+16];
	shf.l.wrap.b32 	%r612, %r304, %r612, %r52;
$L__BB5_31:
	shr.u32 	%r305, %r611, 30;
	shf.l.wrap.b32 	%r306, %r612, %r611, 2;
	shl.b32 	%r307, %r612, 2;
	shr.s32 	%r308, %r306, 31;
	sub.s32 	%r613, %r308, %r305;
	xor.b32  	%r309, %r306, %r48;
	xor.b32  	%r310, %r308, %r306;
	xor.b32  	%r311, %r308, %r307;
	cvt.u64.u32 	%rd148, %r310;
	shl.b64 	%rd149, %rd148, 32;
	cvt.u64.u32 	%rd150, %r311;
	or.b64  	%rd151, %rd149, %rd150;
	cvt.rn.f64.s64 	%fd11, %rd151;
	mul.f64 	%fd12, %fd11, 0d3BF921FB54442D19;
	cvt.rn.f32.f64 	%f202, %fd12;
	neg.f32 	%f203, %f202;
	setp.lt.s32 	%p26, %r309, 0;
	selp.f32 	%f506, %f203, %f202, %p26;
$L__BB5_32:
	and.b32  	%r313, %r2, 504;
	and.b32  	%r314, %r1, 3;
	or.b32  	%r315, %r313, %r314;
	mul.rn.f32 	%f205, %f506, %f506;
	and.b32  	%r316, %r613, 1;
	setp.eq.b32 	%p27, %r316, 1;
	selp.f32 	%f206, 0f3F800000, %f506, %p27;
	fma.rn.f32 	%f207, %f205, %f206, 0f00000000;
	fma.rn.f32 	%f208, %f205, 0f37CBAC00, 0fBAB607ED;
	selp.f32 	%f209, %f208, 0fB94D4153, %p27;
	selp.f32 	%f210, 0f3D2AAABB, 0f3C0885E4, %p27;
	fma.rn.f32 	%f211, %f209, %f205, %f210;
	selp.f32 	%f212, 0fBEFFFFFF, 0fBE2AAAA8, %p27;
	fma.rn.f32 	%f213, %f211, %f205, %f212;
	fma.rn.f32 	%f214, %f213, %f207, %f206;
	and.b32  	%r317, %r613, 2;
	setp.eq.s32 	%p28, %r317, 0;
	mov.f32 	%f215, 0f00000000;
	sub.f32 	%f216, %f215, %f214;
	selp.f32 	%f217, %f214, %f216, %p28;
	mul.f32 	%f218, %f17, %f25;
	mul.f32 	%f219, %f18, %f217;
	sub.f32 	%f220, %f218, %f219;
	mul.f32 	%f221, %f17, %f217;
	fma.rn.f32 	%f222, %f18, %f25, %f221;
	add.f32 	%f223, %f15, %f220;
	shl.b32 	%r318, %r315, 2;
	mov.u32 	%r319, _ZZ24_occa_Stockhoptimized9_0E6FRBank;
	add.s32 	%r320, %r319, %r318;
	st.shared.f32 	[%r320], %f223;
	add.f32 	%f224, %f16, %f222;
	mov.u32 	%r321, _ZZ24_occa_Stockhoptimized9_0E6FIBank;
	add.s32 	%r322, %r321, %r318;
	st.shared.f32 	[%r322], %f224;
	sub.f32 	%f225, %f15, %f220;
	st.shared.f32 	[%r320+16], %f225;
	sub.f32 	%f226, %f16, %f222;
	st.shared.f32 	[%r322+16], %f226;
	bar.sync 	0;
	ld.shared.f32 	%f29, [%r4];
	ld.shared.f32 	%f30, [%r5];
	ld.shared.f32 	%f31, [%r4+1024];
	ld.shared.f32 	%f32, [%r5+1024];
	shl.b32 	%r323, %r1, 5;
	and.b32  	%r324, %r323, 224;
	cvt.rn.f32.u32 	%f227, %r324;
	mul.f32 	%f228, %f227, 0f3B000000;
	cvt.f64.f32 	%fd13, %f228;
	mul.f64 	%fd14, %fd13, 0dC01921FB54442D18;
	cvt.rn.f32.f64 	%f33, %fd14;
	mul.f32 	%f229, %f33, 0f3F22F983;
	cvt.rni.s32.f32 	%r621, %f229;
	cvt.rn.f32.s32 	%f230, %r621;
	fma.rn.f32 	%f231, %f230, 0fBFC90FDA, %f33;
	fma.rn.f32 	%f232, %f230, 0fB3A22168, %f231;
	fma.rn.f32 	%f508, %f230, 0fA7C234C5, %f232;
	abs.f32 	%f35, %f33;
	setp.ltu.f32 	%p29, %f35, 0f47CE4780;
	mov.u32 	%r617, %r621;
	mov.f32 	%f507, %f508;
	@%p29 bra 	$L__BB5_40;
	setp.neu.f32 	%p30, %f35, 0f7F800000;
	@%p30 bra 	$L__BB5_35;
	mov.f32 	%f235, 0f00000000;
	mul.rn.f32 	%f507, %f33, %f235;
	mov.b32 	%r617, 0;
	bra.uni 	$L__BB5_40;
$L__BB5_35:
	mov.b32 	%r62, %f33;
	mov.b64 	%rd265, 0;
	mov.b32 	%r614, 0;
	mov.u64 	%rd263, __cudart_i2opi_f;
	shl.b32 	%r327, %r62, 8;
	or.b32  	%r328, %r327, -2147483648;
	mov.u64 	%rd264, %rd1;
$L__BB5_36:
	.pragma "nounroll";
	ld.global.nc.u32 	%r326, [%rd263];
	mad.wide.u32 	%rd154, %r326, %r328, %rd265;
	shr.u64 	%rd265, %rd154, 32;
	st.local.u32 	[%rd264], %rd154;
	add.s32 	%r614, %r614, 1;
	add.s64 	%rd264, %rd264, 4;
	add.s64 	%rd263, %rd263, 4;
	setp.ne.s32 	%p31, %r614, 6;
	@%p31 bra 	$L__BB5_36;
	shr.u32 	%r329, %r62, 23;
	st.local.u32 	[%rd1+24], %rd265;
	and.b32  	%r65, %r329, 31;
	and.b32  	%r330, %r329, 224;
	add.s32 	%r331, %r330, -128;
	shr.u32 	%r332, %r331, 5;
	mul.wide.u32 	%rd155, %r332, 4;
	sub.s64 	%rd37, %rd1, %rd155;
	ld.local.u32 	%r615, [%rd37+24];
	ld.local.u32 	%r616, [%rd37+20];
	setp.eq.s32 	%p32, %r65, 0;
	@%p32 bra 	$L__BB5_39;
	shf.l.wrap.b32 	%r615, %r616, %r615, %r65;
	ld.local.u32 	%r333, [%rd37+16];
	shf.l.wrap.b32 	%r616, %r333, %r616, %r65;
$L__BB5_39:
	shr.u32 	%r334, %r615, 30;
	shf.l.wrap.b32 	%r335, %r616, %r615, 2;
	shl.b32 	%r336, %r616, 2;
	shr.s32 	%r337, %r335, 31;
	sub.s32 	%r617, %r337, %r334;
	xor.b32  	%r338, %r335, %r62;
	xor.b32  	%r339, %r337, %r335;
	xor.b32  	%r340, %r337, %r336;
	cvt.u64.u32 	%rd156, %r339;
	shl.b64 	%rd157, %rd156, 32;
	cvt.u64.u32 	%rd158, %r340;
	or.b64  	%rd159, %rd157, %rd158;
	cvt.rn.f64.s64 	%fd15, %rd159;
	mul.f64 	%fd16, %fd15, 0d3BF921FB54442D19;
	cvt.rn.f32.f64 	%f233, %fd16;
	neg.f32 	%f234, %f233;
	setp.lt.s32 	%p33, %r338, 0;
	selp.f32 	%f507, %f234, %f233, %p33;
$L__BB5_40:
	setp.ltu.f32 	%p34, %f35, 0f47CE4780;
	add.s32 	%r342, %r617, 1;
	mul.rn.f32 	%f236, %f507, %f507;
	and.b32  	%r343, %r617, 1;
	setp.eq.b32 	%p35, %r343, 1;
	selp.f32 	%f237, %f507, 0f3F800000, %p35;
	fma.rn.f32 	%f238, %f236, %f237, 0f00000000;
	fma.rn.f32 	%f239, %f236, 0f37CBAC00, 0fBAB607ED;
	selp.f32 	%f240, 0fB94D4153, %f239, %p35;
	selp.f32 	%f241, 0f3C0885E4, 0f3D2AAABB, %p35;
	fma.rn.f32 	%f242, %f240, %f236, %f241;
	selp.f32 	%f243, 0fBE2AAAA8, 0fBEFFFFFF, %p35;
	fma.rn.f32 	%f244, %f242, %f236, %f243;
	fma.rn.f32 	%f245, %f244, %f238, %f237;
	and.b32  	%r344, %r342, 2;
	setp.eq.s32 	%p36, %r344, 0;
	mov.f32 	%f246, 0f00000000;
	sub.f32 	%f247, %f246, %f245;
	selp.f32 	%f39, %f245, %f247, %p36;
	@%p34 bra 	$L__BB5_48;
	setp.neu.f32 	%p37, %f35, 0f7F800000;
	@%p37 bra 	$L__BB5_43;
	mov.f32 	%f250, 0f00000000;
	mul.rn.f32 	%f508, %f33, %f250;
	mov.b32 	%r621, 0;
	bra.uni 	$L__BB5_48;
$L__BB5_43:
	mov.b32 	%r74, %f33;
	shl.b32 	%r346, %r74, 8;
	or.b32  	%r75, %r346, -2147483648;
	mov.b64 	%rd268, 0;
	mov.b32 	%r618, 0;
	mov.u64 	%rd266, __cudart_i2opi_f;
	mov.u64 	%rd267, %rd1;
$L__BB5_44:
	.pragma "nounroll";
	ld.global.nc.u32 	%r347, [%rd266];
	mad.wide.u32 	%rd162, %r347, %r75, %rd268;
	shr.u64 	%rd268, %rd162, 32;
	st.local.u32 	[%rd267], %rd162;
	add.s32 	%r618, %r618, 1;
	add.s64 	%rd267, %rd267, 4;
	add.s64 	%rd266, %rd266, 4;
	setp.ne.s32 	%p38, %r618, 6;
	@%p38 bra 	$L__BB5_44;
	shr.u32 	%r348, %r74, 23;
	st.local.u32 	[%rd1+24], %rd268;
	and.b32  	%r78, %r348, 31;
	and.b32  	%r349, %r348, 224;
	add.s32 	%r350, %r349, -128;
	shr.u32 	%r351, %r350, 5;
	mul.wide.u32 	%rd163, %r351, 4;
	sub.s64 	%rd44, %rd1, %rd163;
	ld.local.u32 	%r619, [%rd44+24];
	ld.local.u32 	%r620, [%rd44+20];
	setp.eq.s32 	%p39, %r78, 0;
	@%p39 bra 	$L__BB5_47;
	shf.l.wrap.b32 	%r619, %r620, %r619, %r78;
	ld.local.u32 	%r352, [%rd44+16];
	shf.l.wrap.b32 	%r620, %r352, %r620, %r78;
$L__BB5_47:
	shr.u32 	%r353, %r619, 30;
	shf.l.wrap.b32 	%r354, %r620, %r619, 2;
	shl.b32 	%r355, %r620, 2;
	shr.s32 	%r356, %r354, 31;
	sub.s32 	%r621, %r356, %r353;
	xor.b32  	%r357, %r354, %r74;
	xor.b32  	%r358, %r356, %r354;
	xor.b32  	%r359, %r356, %r355;
	cvt.u64.u32 	%rd164, %r358;
	shl.b64 	%rd165, %rd164, 32;
	cvt.u64.u32 	%rd166, %r359;
	or.b64  	%rd167, %rd165, %rd166;
	cvt.rn.f64.s64 	%fd17, %rd167;
	mul.f64 	%fd18, %fd17, 0d3BF921FB54442D19;
	cvt.rn.f32.f64 	%f248, %fd18;
	neg.f32 	%f249, %f248;
	setp.lt.s32 	%p40, %r357, 0;
	selp.f32 	%f508, %f249, %f248, %p40;
$L__BB5_48:
	and.b32  	%r361, %r2, 496;
	and.b32  	%r362, %r1, 7;
	or.b32  	%r363, %r361, %r362;
	mul.rn.f32 	%f251, %f508, %f508;
	and.b32  	%r364, %r621, 1;
	setp.eq.b32 	%p41, %r364, 1;
	selp.f32 	%f252, 0f3F800000, %f508, %p41;
	fma.rn.f32 	%f253, %f251, %f252, 0f00000000;
	fma.rn.f32 	%f254, %f251, 0f37CBAC00, 0fBAB607ED;
	selp.f32 	%f255, %f254, 0fB94D4153, %p41;
	selp.f32 	%f256, 0f3D2AAABB, 0f3C0885E4, %p41;
	fma.rn.f32 	%f257, %f255, %f251, %f256;
	selp.f32 	%f258, 0fBEFFFFFF, 0fBE2AAAA8, %p41;
	fma.rn.f32 	%f259, %f257, %f251, %f258;
	fma.rn.f32 	%f260, %f259, %f253, %f252;
	and.b32  	%r365, %r621, 2;
	setp.eq.s32 	%p42, %r365, 0;
	mov.f32 	%f261, 0f00000000;
	sub.f32 	%f262, %f261, %f260;
	selp.f32 	%f263, %f260, %f262, %p42;
	mul.f32 	%f264, %f31, %f39;
	mul.f32 	%f265, %f32, %f263;
	sub.f32 	%f266, %f264, %f265;
	mul.f32 	%f267, %f31, %f263;
	fma.rn.f32 	%f268, %f32, %f39, %f267;
	add.f32 	%f269, %f29, %f266;
	shl.b32 	%r366, %r363, 2;
	mov.u32 	%r367, _ZZ24_occa_Stockhoptimized9_0E6SRBank;
	add.s32 	%r368, %r367, %r366;
	st.shared.f32 	[%r368], %f269;
	add.f32 	%f270, %f30, %f268;
	mov.u32 	%r369, _ZZ24_occa_Stockhoptimized9_0E6SIBank;
	add.s32 	%r370, %r369, %r366;
	st.shared.f32 	[%r370], %f270;
	sub.f32 	%f271, %f29, %f266;
	st.shared.f32 	[%r368+32], %f271;
	sub.f32 	%f272, %f30, %f268;
	st.shared.f32 	[%r370+32], %f272;
	bar.sync 	0;
	ld.shared.f32 	%f43, [%r33];
	ld.shared.f32 	%f44, [%r34];
	ld.shared.f32 	%f45, [%r33+1024];
	ld.shared.f32 	%f46, [%r34+1024];
	shl.b32 	%r371, %r1, 4;
	and.b32  	%r372, %r371, 240;
	cvt.rn.f32.u32 	%f273, %r372;
	mul.f32 	%f274, %f273, 0f3B000000;
	cvt.f64.f32 	%fd19, %f274;
	mul.f64 	%fd20, %fd19, 0dC01921FB54442D18;
	cvt.rn.f32.f64 	%f47, %fd20;
	mul.f32 	%f275, %f47, 0f3F22F983;
	cvt.rni.s32.f32 	%r629, %f275;
	cvt.rn.f32.s32 	%f276, %r629;
	fma.rn.f32 	%f277, %f276, 0fBFC90FDA, %f47;
	fma.rn.f32 	%f278, %f276, 0fB3A22168, %f277;
	fma.rn.f32 	%f510, %f276, 0fA7C234C5, %f278;
	abs.f32 	%f49, %f47;
	setp.ltu.f32 	%p43, %f49, 0f47CE4780;
	mov.u32 	%r625, %r629;
	mov.f32 	%f509, %f510;
	@%p43 bra 	$L__BB5_56;
	setp.neu.f32 	%p44, %f49, 0f7F800000;
	@%p44 bra 	$L__BB5_51;
	mov.f32 	%f281, 0f00000000;
	mul.rn.f32 	%f509, %f47, %f281;
	mov.b32 	%r625, 0;
	bra.uni 	$L__BB5_56;
$L__BB5_51:
	mov.b32 	%r88, %f47;
	mov.b64 	%rd271, 0;
	mov.b32 	%r622, 0;
	mov.u64 	%rd269, __cudart_i2opi_f;
	shl.b32 	%r375, %r88, 8;
	or.b32  	%r376, %r375, -2147483648;
	mov.u64 	%rd270, %rd1;
$L__BB5_52:
	.pragma "nounroll";
	ld.global.nc.u32 	%r374, [%rd269];
	mad.wide.u32 	%rd170, %r374, %r376, %rd271;
	shr.u64 	%rd271, %rd170, 32;
	st.local.u32 	[%rd270], %rd170;
	add.s32 	%r622, %r622, 1;
	add.s64 	%rd270, %rd270, 4;
	add.s64 	%rd269, %rd269, 4;
	setp.ne.s32 	%p45, %r622, 6;
	@%p45 bra 	$L__BB5_52;
	shr.u32 	%r377, %r88, 23;
	st.local.u32 	[%rd1+24], %rd271;
	and.b32  	%r91, %r377, 31;
	and.b32  	%r378, %r377, 224;
	add.s32 	%r379, %r378, -128;
	shr.u32 	%r380, %r379, 5;
	mul.wide.u32 	%rd171, %r380, 4;
	sub.s64 	%rd51, %rd1, %rd171;
	ld.local.u32 	%r623, [%rd51+24];
	ld.local.u32 	%r624, [%rd51+20];
	setp.eq.s32 	%p46, %r91, 0;
	@%p46 bra 	$L__BB5_55;
	shf.l.wrap.b32 	%r623, %r624, %r623, %r91;
	ld.local.u32 	%r381, [%rd51+16];
	shf.l.wrap.b32 	%r624, %r381, %r624, %r91;
$L__BB5_55:
	shr.u32 	%r382, %r623, 30;
	shf.l.wrap.b32 	%r383, %r624, %r623, 2;
	shl.b32 	%r384, %r624, 2;
	shr.s32 	%r385, %r383, 31;
	sub.s32 	%r625, %r385, %r382;
	xor.b32  	%r386, %r383, %r88;
	xor.b32  	%r387, %r385, %r383;
	xor.b32  	%r388, %r385, %r384;
	cvt.u64.u32 	%rd172, %r387;
	shl.b64 	%rd173, %rd172, 32;
	cvt.u64.u32 	%rd174, %r388;
	or.b64  	%rd175, %rd173, %rd174;
	cvt.rn.f64.s64 	%fd21, %rd175;
	mul.f64 	%fd22, %fd21, 0d3BF921FB54442D19;
	cvt.rn.f32.f64 	%f279, %fd22;
	neg.f32 	%f280, %f279;
	setp.lt.s32 	%p47, %r386, 0;
	selp.f32 	%f509, %f280, %f279, %p47;
$L__BB5_56:
	setp.ltu.f32 	%p48, %f49, 0f47CE4780;
	add.s32 	%r390, %r625, 1;
	mul.rn.f32 	%f282, %f509, %f509;
	and.b32  	%r391, %r625, 1;
	setp.eq.b32 	%p49, %r391, 1;
	selp.f32 	%f283, %f509, 0f3F800000, %p49;
	fma.rn.f32 	%f284, %f282, %f283, 0f00000000;
	fma.rn.f32 	%f285, %f282, 0f37CBAC00, 0fBAB607ED;
	selp.f32 	%f286, 0fB94D4153, %f285, %p49;
	selp.f32 	%f287, 0f3C0885E4, 0f3D2AAABB, %p49;
	fma.rn.f32 	%f288, %f286, %f282, %f287;
	selp.f32 	%f289, 0fBE2AAAA8, 0fBEFFFFFF, %p49;
	fma.rn.f32 	%f290, %f288, %f282, %f289;
	fma.rn.f32 	%f291, %f290, %f284, %f283;
	and.b32  	%r392, %r390, 2;
	setp.eq.s32 	%p50, %r392, 0;
	mov.f32 	%f292, 0f00000000;
	sub.f32 	%f293, %f292, %f291;
	selp.f32 	%f53, %f291, %f293, %p50;
	@%p48 bra 	$L__BB5_64;
	setp.neu.f32 	%p51, %f49, 0f7F800000;
	@%p51 bra 	$L__BB5_59;
	mov.f32 	%f296, 0f00000000;
	mul.rn.f32 	%f510, %f47, %f296;
	mov.b32 	%r629, 0;
	bra.uni 	$L__BB5_64;
$L__BB5_59:
	mov.b32 	%r100, %f47;
	shl.b32 	%r394, %r100, 8;
	or.b32  	%r101, %r394, -2147483648;
	mov.b64 	%rd274, 0;
	mov.b32 	%r626, 0;
	mov.u64 	%rd272, __cudart_i2opi_f;
	mov.u64 	%rd273, %rd1;
$L__BB5_60:
	.pragma "nounroll";
	ld.global.nc.u32 	%r395, [%rd272];
	mad.wide.u32 	%rd178, %r395, %r101, %rd274;
	shr.u64 	%rd274, %rd178, 32;
	st.local.u32 	[%rd273], %rd178;
	add.s32 	%r626, %r626, 1;
	add.s64 	%rd273, %rd273, 4;
	add.s64 	%rd272, %rd272, 4;
	setp.ne.s32 	%p52, %r626, 6;
	@%p52 bra 	$L__BB5_60;
	shr.u32 	%r396, %r100, 23;
	st.local.u32 	[%rd1+24], %rd274;
	and.b32  	%r104, %r396, 31;
	and.b32  	%r397, %r396, 224;
	add.s32 	%r398, %r397, -128;
	shr.u32 	%r399, %r398, 5;
	mul.wide.u32 	%rd179, %r399, 4;
	sub.s64 	%rd58, %rd1, %rd179;
	ld.local.u32 	%r627, [%rd58+24];
	ld.local.u32 	%r628, [%rd58+20];
	setp.eq.s32 	%p53, %r104, 0;
	@%p53 bra 	$L__BB5_63;
	shf.l.wrap.b32 	%r627, %r628, %r627, %r104;
	ld.local.u32 	%r400, [%rd58+16];
	shf.l.wrap.b32 	%r628, %r400, %r628, %r104;
$L__BB5_63:
	shr.u32 	%r401, %r627, 30;
	shf.l.wrap.b32 	%r402, %r628, %r627, 2;
	shl.b32 	%r403, %r628, 2;
	shr.s32 	%r404, %r402, 31;
	sub.s32 	%r629, %r404, %r401;
	xor.b32  	%r405, %r402, %r100;
	xor.b32  	%r406, %r404, %r402;
	xor.b32  	%r407, %r404, %r403;
	cvt.u64.u32 	%rd180, %r406;
	shl.b64 	%rd181, %rd180, 32;
	cvt.u64.u32 	%rd182, %r407;
	or.b64  	%rd183, %rd181, %rd182;
	cvt.rn.f64.s64 	%fd23, %rd183;
	mul.f64 	%fd24, %fd23, 0d3BF921FB54442D19;
	cvt.rn.f32.f64 	%f294, %fd24;
	neg.f32 	%f295, %f294;
	setp.lt.s32 	%p54, %r405, 0;
	selp.f32 	%f510, %f295, %f294, %p54;
$L__BB5_64:
	and.b32  	%r409, %r2, 480;
	and.b32  	%r410, %r1, 15;
	or.b32  	%r411, %r409, %r410;
	mul.rn.f32 	%f297, %f510, %f510;
	and.b32  	%r412, %r629, 1;
	setp.eq.b32 	%p55, %r412, 1;
	selp.f32 	%f298, 0f3F800000, %f510, %p55;
	fma.rn.f32 	%f299, %f297, %f298, 0f00000000;
	fma.rn.f32 	%f300, %f297, 0f37CBAC00, 0fBAB607ED;
	selp.f32 	%f301, %f300, 0fB94D4153, %p55;
	selp.f32 	%f302, 0f3D2AAABB, 0f3C0885E4, %p55;
	fma.rn.f32 	%f303, %f301, %f297, %f302;
	selp.f32 	%f304, 0fBEFFFFFF, 0fBE2AAAA8, %p55;
	fma.rn.f32 	%f305, %f303, %f297, %f304;
	fma.rn.f32 	%f306, %f305, %f299, %f298;
	and.b32  	%r413, %r629, 2;
	setp.eq.s32 	%p56, %r413, 0;
	mov.f32 	%f307, 0f00000000;
	sub.f32 	%f308, %f307, %f306;
	selp.f32 	%f309, %f306, %f308, %p56;
	mul.f32 	%f310, %f45, %f53;
	mul.f32 	%f311, %f46, %f309;
	sub.f32 	%f312, %f310, %f311;
	mul.f32 	%f313, %f45, %f309;
	fma.rn.f32 	%f314, %f46, %f53, %f313;
	add.f32 	%f315, %f43, %f312;
	shl.b32 	%r414, %r411, 2;
	mov.u32 	%r415, _ZZ24_occa_Stockhoptimized9_0E6FRBank;
	add.s32 	%r416, %r415, %r414;
	st.shared.f32 	[%r416], %f315;
	add.f32 	%f316, %f44, %f314;
	mov.u32 	%r417, _ZZ24_occa_Stockhoptimized9_0E6FIBank;
	add.s32 	%r418, %r417, %r414;
	st.shared.f32 	[%r418], %f316;
	sub.f32 	%f317, %f43, %f312;
	st.shared.f32 	[%r416+64], %f317;
	sub.f32 	%f318, %f44, %f314;
	st.shared.f32 	[%r418+64], %f318;
	bar.sync 	0;
	ld.shared.f32 	%f57, [%r4];
	ld.shared.f32 	%f58, [%r5];
	ld.shared.f32 	%f59, [%r4+1024];
	ld.shared.f32 	%f60, [%r5+1024];
	shl.b32 	%r419, %r1, 3;
	and.b32  	%r420, %r419, 248;
	cvt.rn.f32.u32 	%f319, %r420;
	mul.f32 	%f320, %f319, 0f3B000000;
	cvt.f64.f32 	%fd25, %f320;
	mul.f64 	%fd26, %fd25, 0dC01921FB54442D18;
	cvt.rn.f32.f64 	%f61, %fd26;
	mul.f32 	%f321, %f61, 0f3F22F983;
	cvt.rni.s32.f32 	%r637, %f321;
	cvt.rn.f32.s32 	%f322, %r637;
	fma.rn.f32 	%f323, %f322, 0fBFC90FDA, %f61;
	fma.rn.f32 	%f324, %f322, 0fB3A22168, %f323;
	fma.rn.f32 	%f512, %f322, 0fA7C234C5, %f324;
	abs.f32 	%f63, %f61;
	setp.ltu.f32 	%p57, %f63, 0f47CE4780;
	mov.u32 	%r633, %r637;
	mov.f32 	%f511, %f512;
	@%p57 bra 	$L__BB5_72;
	setp.neu.f32 	%p58, %f63, 0f7F800000;
	@%p58 bra 	$L__BB5_67;
	mov.f32 	%f327, 0f00000000;
	mul.rn.f32 	%f511, %f61, %f327;
	mov.b32 	%r633, 0;
	bra.uni 	$L__BB5_72;
$L__BB5_67:
	mov.b32 	%r114, %f61;
	mov.b64 	%rd277, 0;
	mov.b32 	%r630, 0;
	mov.u64 	%rd275, __cudart_i2opi_f;
	shl.b32 	%r423, %r114, 8;
	or.b32  	%r424, %r423, -2147483648;
	mov.u64 	%rd276, %rd1;
$L__BB5_68:
	.pragma "nounroll";
	ld.global.nc.u32 	%r422, [%rd275];
	mad.wide.u32 	%rd186, %r422, %r424, %rd277;
	shr.u64 	%rd277, %rd186, 32;
	st.local.u32 	[%rd276], %rd186;
	add.s32 	%r630, %r630, 1;
	add.s64 	%rd276, %rd276, 4;
	add.s64 	%rd275, %rd275, 4;
	setp.ne.s32 	%p59, %r630, 6;
	@%p59 bra 	$L__BB5_68;
	shr.u32 	%r425, %r114, 23;
	st.local.u32 	[%rd1+24], %rd277;
	and.b32  	%r117, %r425, 31;
	and.b32  	%r426, %r425, 224;
	add.s32 	%r427, %r426, -128;
	shr.u32 	%r428, %r427, 5;
	mul.wide.u32 	%rd187, %r428, 4;
	sub.s64 	%rd65, %rd1, %rd187;
	ld.local.u32 	%r631, [%rd65+24];
	ld.local.u32 	%r632, [%rd65+20];
	setp.eq.s32 	%p60, %r117, 0;
	@%p60 bra 	$L__BB5_71;
	shf.l.wrap.b32 	%r631, %r632, %r631, %r117;
	ld.local.u32 	%r429, [%rd65+16];
	shf.l.wrap.b32 	%r632, %r429, %r632, %r117;
$L__BB5_71:
	shr.u32 	%r430, %r631, 30;
	shf.l.wrap.b32 	%r431, %r632, %r631, 2;
	shl.b32 	%r432, %r632, 2;
	shr.s32 	%r433, %r431, 31;
	sub.s32 	%r633, %r433, %r430;
	xor.b32  	%r434, %r431, %r114;
	xor.b32  	%r435, %r433, %r431;
	xor.b32  	%r436, %r433, %r432;
	cvt.u64.u32 	%rd188, %r435;
	shl.b64 	%rd189, %rd188, 32;
	cvt.u64.u32 	%rd190, %r436;
	or.b64  	%rd191, %rd189, %rd190;
	cvt.rn.f64.s64 	%fd27, %rd191;
	mul.f64 	%fd28, %fd27, 0d3BF921FB54442D19;
	cvt.rn.f32.f64 	%f325, %fd28;
	neg.f32 	%f326, %f325;
	setp.lt.s32 	%p61, %r434, 0;
	selp.f32 	%f511, %f326, %f325, %p61;
$L__BB5_72:
	setp.ltu.f32 	%p62, %f63, 0f47CE4780;
	add.s32 	%r438, %r633, 1;
	mul.rn.f32 	%f328, %f511, %f511;
	and.b32  	%r439, %r633, 1;
	setp.eq.b32 	%p63, %r439, 1;
	selp.f32 	%f329, %f511, 0f3F800000, %p63;
	fma.rn.f32 	%f330, %f328, %f329, 0f00000000;
	fma.rn.f32 	%f331, %f328, 0f37CBAC00, 0fBAB607ED;
	selp.f32 	%f332, 0fB94D4153, %f331, %p63;
	selp.f32 	%f333, 0f3C0885E4, 0f3D2AAABB, %p63;
	fma.rn.f32 	%f334, %f332, %f328, %f333;
	selp.f32 	%f335, 0fBE2AAAA8, 0fBEFFFFFF, %p63;
	fma.rn.f32 	%f336, %f334, %f328, %f335;
	fma.rn.f32 	%f337, %f336, %f330, %f329;
	and.b32  	%r440, %r438, 2;
	setp.eq.s32 	%p64, %r440, 0;
	mov.f32 	%f338, 0f00000000;
	sub.f32 	%f339, %f338, %f337;
	selp.f32 	%f67, %f337, %f339, %p64;
	@%p62 bra 	$L__BB5_80;
	setp.neu.f32 	%p65, %f63, 0f7F800000;
	@%p65 bra 	$L__BB5_75;
	mov.f32 	%f342, 0f00000000;
	mul.rn.f32 	%f512, %f61, %f342;
	mov.b32 	%r637, 0;
	bra.uni 	$L__BB5_80;
$L__BB5_75:
	mov.b32 	%r126, %f61;
	shl.b32 	%r442, %r126, 8;
	or.b32  	%r127, %r442, -2147483648;
	mov.b64 	%rd280, 0;
	mov.b32 	%r634, 0;
	mov.u64 	%rd278, __cudart_i2opi_f;
	mov.u64 	%rd279, %rd1;
$L__BB5_76:
	.pragma "nounroll";
	ld.global.nc.u32 	%r443, [%rd278];
	mad.wide.u32 	%rd194, %r443, %r127, %rd280;
	shr.u64 	%rd280, %rd194, 32;
	st.local.u32 	[%rd279], %rd194;
	add.s32 	%r634, %r634, 1;
	add.s64 	%rd279, %rd279, 4;
	add.s64 	%rd278, %rd278, 4;
	setp.ne.s32 	%p66, %r634, 6;
	@%p66 bra 	$L__BB5_76;
	shr.u32 	%r444, %r126, 23;
	st.local.u32 	[%rd1+24], %rd280;
	and.b32  	%r130, %r444, 31;
	and.b32  	%r445, %r444, 224;
	add.s32 	%r446, %r445, -128;
	shr.u32 	%r447, %r446, 5;
	mul.wide.u32 	%rd195, %r447, 4;
	sub.s64 	%rd72, %rd1, %rd195;
	ld.local.u32 	%r635, [%rd72+24];
	ld.local.u32 	%r636, [%rd72+20];
	setp.eq.s32 	%p67, %r130, 0;
	@%p67 bra 	$L__BB5_79;
	shf.l.wrap.b32 	%r635, %r636, %r635, %r130;
	ld.local.u32 	%r448, [%rd72+16];
	shf.l.wrap.b32 	%r636, %r448, %r636, %r130;
$L__BB5_79:
	shr.u32 	%r449, %r635, 30;
	shf.l.wrap.b32 	%r450, %r636, %r635, 2;
	shl.b32 	%r451, %r636, 2;
	shr.s32 	%r452, %r450, 31;
	sub.s32 	%r637, %r452, %r449;
	xor.b32  	%r453, %r450, %r126;
	xor.b32  	%r454, %r452, %r450;
	xor.b32  	%r455, %r452, %r451;
	cvt.u64.u32 	%rd196, %r454;
	shl.b64 	%rd197, %rd196, 32;
	cvt.u64.u32 	%rd198, %r455;
	or.b64  	%rd199, %rd197, %rd198;
	cvt.rn.f64.s64 	%fd29, %rd199;
	mul.f64 	%fd30, %fd29, 0d3BF921FB54442D19;
	cvt.rn.f32.f64 	%f340, %fd30;
	neg.f32 	%f341, %f340;
	setp.lt.s32 	%p68, %r453, 0;
	selp.f32 	%f512, %f341, %f340, %p68;
$L__BB5_80:
	and.b32  	%r457, %r2, 448;
	and.b32  	%r458, %r1, 31;
	or.b32  	%r459, %r457, %r458;
	mul.rn.f32 	%f343, %f512, %f512;
	and.b32  	%r460, %r637, 1;
	setp.eq.b32 	%p69, %r460, 1;
	selp.f32 	%f344, 0f3F800000, %f512, %p69;
	fma.rn.f32 	%f345, %f343, %f344, 0f00000000;
	fma.rn.f32 	%f346, %f343, 0f37CBAC00, 0fBAB607ED;
	selp.f32 	%f347, %f346, 0fB94D4153, %p69;
	selp.f32 	%f348, 0f3D2AAABB, 0f3C0885E4, %p69;
	fma.rn.f32 	%f349, %f347, %f343, %f348;
	selp.f32 	%f350, 0fBEFFFFFF, 0fBE2AAAA8, %p69;
	fma.rn.f32 	%f351, %f349, %f343, %f350;
	fma.rn.f32 	%f352, %f351, %f345, %f344;
	and.b32  	%r461, %r637, 2;
	setp.eq.s32 	%p70, %r461, 0;
	mov.f32 	%f353, 0f00000000;
	sub.f32 	%f354, %f353, %f352;
	selp.f32 	%f355, %f352, %f354, %p70;
	mul.f32 	%f356, %f59, %f67;
	mul.f32 	%f357, %f60, %f355;
	sub.f32 	%f358, %f356, %f357;
	mul.f32 	%f359, %f59, %f355;
	fma.rn.f32 	%f360, %f60, %f67, %f359;
	add.f32 	%f361, %f57, %f358;
	shl.b32 	%r462, %r459, 2;
	mov.u32 	%r463, _ZZ24_occa_Stockhoptimized9_0E6SRBank;
	add.s32 	%r464, %r463, %r462;
	st.shared.f32 	[%r464], %f361;
	add.f32 	%f362, %f58, %f360;
	mov.u32 	%r465, _ZZ24_occa_Stockhoptimized9_0E6SIBank;
	add.s32 	%r466, %r465, %r462;
	st.shared.f32 	[%r466], %f362;
	sub.f32 	%f363, %f57, %f358;
	st.shared.f32 	[%r464+128], %f363;
	sub.f32 	%f364, %f58, %f360;
	st.shared.f32 	[%r466+128], %f364;
	bar.sync 	0;
	ld.shared.f32 	%f71, [%r33];
	ld.shared.f32 	%f72, [%r34];
	ld.shared.f32 	%f73, [%r33+1024];
	ld.shared.f32 	%f74, [%r34+1024];
	shl.b32 	%r467, %r1, 2;
	and.b32  	%r468, %r467, 252;
	cvt.rn.f32.u32 	%f365, %r468;
	mul.f32 	%f366, %f365, 0f3B000000;
	cvt.f64.f32 	%fd31, %f366;
	mul.f64 	%fd32, %fd31, 0dC01921FB54442D18;
	cvt.rn.f32.f64 	%f75, %fd32;
	mul.f32 	%f367, %f75, 0f3F22F983;
	cvt.rni.s32.f32 	%r645, %f367;
	cvt.rn.f32.s32 	%f368, %r645;
	fma.rn.f32 	%f369, %f368, 0fBFC90FDA, %f75;
	fma.rn.f32 	%f370, %f368, 0fB3A22168, %f369;
	fma.rn.f32 	%f514, %f368, 0fA7C234C5, %f370;
	abs.f32 	%f77, %f75;
	setp.ltu.f32 	%p71, %f77, 0f47CE4780;
	mov.u32 	%r641, %r645;
	mov.f32 	%f513, %f514;
	@%p71 bra 	$L__BB5_88;
	setp.neu.f32 	%p72, %f77, 0f7F800000;
	@%p72 bra 	$L__BB5_83;
	mov.f32 	%f373, 0f00000000;
	mul.rn.f32 	%f513, %f75, %f373;
	mov.b32 	%r641, 0;
	bra.uni 	$L__BB5_88;
$L__BB5_83:
	mov.b32 	%r140, %f75;
	mov.b64 	%rd283, 0;
	mov.b32 	%r638, 0;
	mov.u64 	%rd281, __cudart_i2opi_f;
	shl.b32 	%r471, %r140, 8;
	or.b32  	%r472, %r471, -2147483648;
	mov.u64 	%rd282, %rd1;
$L__BB5_84:
	.pragma "nounroll";
	ld.global.nc.u32 	%r470, [%rd281];
	mad.wide.u32 	%rd202, %r470, %r472, %rd283;
	shr.u64 	%rd283, %rd202, 32;
	st.local.u32 	[%rd282], %rd202;
	add.s32 	%r638, %r638, 1;
	add.s64 	%rd282, %rd282, 4;
	add.s64 	%rd281, %rd281, 4;
	setp.ne.s32 	%p73, %r638, 6;
	@%p73 bra 	$L__BB5_84;
	shr.u32 	%r473, %r140, 23;
	st.local.u32 	[%rd1+24], %rd283;
	and.b32  	%r143, %r473, 31;
	and.b32  	%r474, %r473, 224;
	add.s32 	%r475, %r474, -128;
	shr.u32 	%r476, %r475, 5;
	mul.wide.u32 	%rd203, %r476, 4;
	sub.s64 	%rd79, %rd1, %rd203;
	ld.local.u32 	%r639, [%rd79+24];
	ld.local.u32 	%r640, [%rd79+20];
	setp.eq.s32 	%p74, %r143, 0;
	@%p74 bra 	$L__BB5_87;
	shf.l.wrap.b32 	%r639, %r640, %r639, %r143;
	ld.local.u32 	%r477, [%rd79+16];
	shf.l.wrap.b32 	%r640, %r477, %r640, %r143;
$L__BB5_87:
	shr.u32 	%r478, %r639, 30;
	shf.l.wrap.b32 	%r479, %r640, %r639, 2;
	shl.b32 	%r480, %r640, 2;
	shr.s32 	%r481, %r479, 31;
	sub.s32 	%r641, %r481, %r478;
	xor.b32  	%r482, %r479, %r140;
	xor.b32  	%r483, %r481, %r479;
	xor.b32  	%r484, %r481, %r480;
	cvt.u64.u32 	%rd204, %r483;
	shl.b64 	%rd205, %rd204, 32;
	cvt.u64.u32 	%rd206, %r484;
	or.b64  	%rd207, %rd205, %rd206;
	cvt.rn.f64.s64 	%fd33, %rd207;
	mul.f64 	%fd34, %fd33, 0d3BF921FB54442D19;
	cvt.rn.f32.f64 	%f371, %fd34;
	neg.f32 	%f372, %f371;
	setp.lt.s32 	%p75, %r482, 0;
	selp.f32 	%f513, %f372, %f371, %p75;
$L__BB5_88:
	setp.ltu.f32 	%p76, %f77, 0f47CE4780;
	add.s32 	%r486, %r641, 1;
	mul.rn.f32 	%f374, %f513, %f513;
	and.b32  	%r487, %r641, 1;
	setp.eq.b32 	%p77, %r487, 1;
	selp.f32 	%f375, %f513, 0f3F800000, %p77;
	fma.rn.f32 	%f376, %f374, %f375, 0f00000000;
	fma.rn.f32 	%f377, %f374, 0f37CBAC00, 0fBAB607ED;
	selp.f32 	%f378, 0fB94D4153, %f377, %p77;
	selp.f32 	%f379, 0f3C0885E4, 0f3D2AAABB, %p77;
	fma.rn.f32 	%f380, %f378, %f374, %f379;
	selp.f32 	%f381, 0fBE2AAAA8, 0fBEFFFFFF, %p77;
	fma.rn.f32 	%f382, %f380, %f374, %f381;
	fma.rn.f32 	%f383, %f382, %f376, %f375;
	and.b32  	%r488, %r486, 2;
	setp.eq.s32 	%p78, %r488, 0;
	mov.f32 	%f384, 0f00000000;
	sub.f32 	%f385, %f384, %f383;
	selp.f32 	%f81, %f383, %f385, %p78;
	@%p76 bra 	$L__BB5_96;
	setp.neu.f32 	%p79, %f77, 0f7F800000;
	@%p79 bra 	$L__BB5_91;
	mov.f32 	%f388, 0f00000000;
	mul.rn.f32 	%f514, %f75, %f388;
	mov.b32 	%r645, 0;
	bra.uni 	$L__BB5_96;
$L__BB5_91:
	mov.b32 	%r152, %f75;
	shl.b32 	%r490, %r152, 8;
	or.b32  	%r153, %r490, -2147483648;
	mov.b64 	%rd286, 0;
	mov.b32 	%r642, 0;
	mov.u64 	%rd284, __cudart_i2opi_f;
	mov.u64 	%rd285, %rd1;
$L__BB5_92:
	.pragma "nounroll";
	ld.global.nc.u32 	%r491, [%rd284];
	mad.wide.u32 	%rd210, %r491, %r153, %rd286;
	shr.u64 	%rd286, %rd210, 32;
	st.local.u32 	[%rd285], %rd210;
	add.s32 	%r642, %r642, 1;
	add.s64 	%rd285, %rd285, 4;
	add.s64 	%rd284, %rd284, 4;
	setp.ne.s32 	%p80, %r642, 6;
	@%p80 bra 	$L__BB5_92;
	shr.u32 	%r492, %r152, 23;
	st.local.u32 	[%rd1+24], %rd286;
	and.b32  	%r156, %r492, 31;
	and.b32  	%r493, %r492, 224;
	add.s32 	%r494, %r493, -128;
	shr.u32 	%r495, %r494, 5;
	mul.wide.u32 	%rd211, %r495, 4;
	sub.s64 	%rd86, %rd1, %rd211;
	ld.local.u32 	%r643, [%rd86+24];
	ld.local.u32 	%r644, [%rd86+20];
	setp.eq.s32 	%p81, %r156, 0;
	@%p81 bra 	$L__BB5_95;
	shf.l.wrap.b32 	%r643, %r644, %r643, %r156;
	ld.local.u32 	%r496, [%rd86+16];
	shf.l.wrap.b32 	%r644, %r496, %r644, %r156;
$L__BB5_95:
	shr.u32 	%r497, %r643, 30;
	shf.l.wrap.b32 	%r498, %r644, %r643, 2;
	shl.b32 	%r499, %r644, 2;
	shr.s32 	%r500, %r498, 31;
	sub.s32 	%r645, %r500, %r497;
	xor.b32  	%r501, %r498, %r152;
	xor.b32  	%r502, %r500, %r498;
	xor.b32  	%r503, %r500, %r499;
	cvt.u64.u32 	%rd212, %r502;
	shl.b64 	%rd213, %rd212, 32;
	cvt.u64.u32 	%rd214, %r503;
	or.b64  	%rd215, %rd213, %rd214;
	cvt.rn.f64.s64 	%fd35, %rd215;
	mul.f64 	%fd36, %fd35, 0d3BF921FB54442D19;
	cvt.rn.f32.f64 	%f386, %fd36;
	neg.f32 	%f387, %f386;
	setp.lt.s32 	%p82, %r501, 0;
	selp.f32 	%f514, %f387, %f386, %p82;
$L__BB5_96:
	and.b32  	%r505, %r2, 384;
	and.b32  	%r506, %r1, 63;
	or.b32  	%r507, %r505, %r506;
	mul.rn.f32 	%f389, %f514, %f514;
	and.b32  	%r508, %r645, 1;
	setp.eq.b32 	%p83, %r508, 1;
	selp.f32 	%f390, 0f3F800000, %f514, %p83;
	fma.rn.f32 	%f391, %f389, %f390, 0f00000000;
	fma.rn.f32 	%f392, %f389, 0f37CBAC00, 0fBAB607ED;
	selp.f32 	%f393, %f392, 0fB94D4153, %p83;
	selp.f32 	%f394, 0f3D2AAABB, 0f3C0885E4, %p83;
	fma.rn.f32 	%f395, %f393, %f389, %f394;
	selp.f32 	%f396, 0fBEFFFFFF, 0fBE2AAAA8, %p83;
	fma.rn.f32 	%f397, %f395, %f389, %f396;
	fma.rn.f32 	%f398, %f397, %f391, %f390;
	and.b32  	%r509, %r645, 2;
	setp.eq.s32 	%p84, %r509, 0;
	mov.f32 	%f399, 0f00000000;
	sub.f32 	%f400, %f399, %f398;
	selp.f32 	%f401, %f398, %f400, %p84;
	mul.f32 	%f402, %f73, %f81;
	mul.f32 	%f403, %f74, %f401;
	sub.f32 	%f404, %f402, %f403;
	mul.f32 	%f405, %f73, %f401;
	fma.rn.f32 	%f406, %f74, %f81, %f405;
	add.f32 	%f407, %f71, %f404;
	shl.b32 	%r510, %r507, 2;
	mov.u32 	%r511, _ZZ24_occa_Stockhoptimized9_0E6FRBank;
	add.s32 	%r512, %r511, %r510;
	st.shared.f32 	[%r512], %f407;
	add.f32 	%f408, %f72, %f406;
	mov.u32 	%r513, _ZZ24_occa_Stockhoptimized9_0E6FIBank;
	add.s32 	%r514, %r513, %r510;
	st.shared.f32 	[%r514], %f408;
	sub.f32 	%f409, %f71, %f404;
	st.shared.f32 	[%r512+256], %f409;
	sub.f32 	%f410, %f72, %f406;
	st.shared.f32 	[%r514+256], %f410;
	bar.sync 	0;
	ld.shared.f32 	%f85, [%r4];
	ld.shared.f32 	%f86, [%r5];
	ld.shared.f32 	%f87, [%r4+1024];
	ld.shared.f32 	%f88, [%r5+1024];
	and.b32  	%r515, %r2, 254;
	cvt.rn.f32.u32 	%f411, %r515;
	mul.f32 	%f412, %f411, 0f3B000000;
	cvt.f64.f32 	%fd37, %f412;
	mul.f64 	%fd38, %fd37, 0dC01921FB54442D18;
	cvt.rn.f32.f64 	%f89, %fd38;
	mul.f32 	%f413, %f89, 0f3F22F983;
	cvt.rni.s32.f32 	%r653, %f413;
	cvt.rn.f32.s32 	%f414, %r653;
	fma.rn.f32 	%f415, %f414, 0fBFC90FDA, %f89;
	fma.rn.f32 	%f416, %f414, 0fB3A22168, %f415;
	fma.rn.f32 	%f516, %f414, 0fA7C234C5, %f416;
	abs.f32 	%f91, %f89;
	setp.ltu.f32 	%p85, %f91, 0f47CE4780;
	mov.u32 	%r649, %r653;
	mov.f32 	%f515, %f516;
	@%p85 bra 	$L__BB5_104;
	setp.neu.f32 	%p86, %f91, 0f7F800000;
	@%p86 bra 	$L__BB5_99;
	mov.f32 	%f419, 0f00000000;
	mul.rn.f32 	%f515, %f89, %f419;
	mov.b32 	%r649, 0;
	bra.uni 	$L__BB5_104;
$L__BB5_99:
	mov.b32 	%r166, %f89;
	shl.b32 	%r517, %r166, 8;
	or.b32  	%r167, %r517, -2147483648;
	mov.b64 	%rd289, 0;
	mov.b32 	%r646, 0;
	mov.u64 	%rd287, __cudart_i2opi_f;
	mov.u64 	%rd288, %rd1;
$L__BB5_100:
	.pragma "nounroll";
	ld.global.nc.u32 	%r518, [%rd287];
	mad.wide.u32 	%rd218, %r518, %r167, %rd289;
	shr.u64 	%rd289, %rd218, 32;
	st.local.u32 	[%rd288], %rd218;
	add.s32 	%r646, %r646, 1;
	add.s64 	%rd288, %rd288, 4;
	add.s64 	%rd287, %rd287, 4;
	setp.ne.s32 	%p87, %r646, 6;
	@%p87 bra 	$L__BB5_100;
	shr.u32 	%r519, %r166, 23;
	st.local.u32 	[%rd1+24], %rd289;
	and.b32  	%r170, %r519, 31;
	and.b32  	%r520, %r519, 224;
	add.s32 	%r521, %r520, -128;
	shr.u32 	%r522, %r521, 5;
	mul.wide.u32 	%rd219, %r522, 4;
	sub.s64 	%rd93, %rd1, %rd219;
	ld.local.u32 	%r647, [%rd93+24];
	ld.local.u32 	%r648, [%rd93+20];
	setp.eq.s32 	%p88, %r170, 0;
	@%p88 bra 	$L__BB5_103;
	shf.l.wrap.b32 	%r647, %r648, %r647, %r170;
	ld.local.u32 	%r523, [%rd93+16];
	shf.l.wrap.b32 	%r648, %r523, %r648, %r170;
$L__BB5_103:
	shr.u32 	%r524, %r647, 30;
	shf.l.wrap.b32 	%r525, %r648, %r647, 2;
	shl.b32 	%r526, %r648, 2;
	shr.s32 	%r527, %r525, 31;
	sub.s32 	%r649, %r527, %r524;
	xor.b32  	%r528, %r525, %r166;
	xor.b32  	%r529, %r527, %r525;
	xor.b32  	%r530, %r527, %r526;
	cvt.u64.u32 	%rd220, %r529;
	shl.b64 	%rd221, %rd220, 32;
	cvt.u64.u32 	%rd222, %r530;
	or.b64  	%rd223, %rd221, %rd222;
	cvt.rn.f64.s64 	%fd39, %rd223;
	mul.f64 	%fd40, %fd39, 0d3BF921FB54442D19;
	cvt.rn.f32.f64 	%f417, %fd40;
	neg.f32 	%f418, %f417;
	setp.lt.s32 	%p89, %r528, 0;
	selp.f32 	%f515, %f418, %f417, %p89;
$L__BB5_104:
	setp.ltu.f32 	%p90, %f91, 0f47CE4780;
	add.s32 	%r532, %r649, 1;
	mul.rn.f32 	%f420, %f515, %f515;
	and.b32  	%r533, %r649, 1;
	setp.eq.b32 	%p91, %r533, 1;
	selp.f32 	%f421, %f515, 0f3F800000, %p91;
	fma.rn.f32 	%f422, %f420, %f421, 0f00000000;
	fma.rn.f32 	%f423, %f420, 0f37CBAC00, 0fBAB607ED;
	selp.f32 	%f424, 0fB94D4153, %f423, %p91;
	selp.f32 	%f425, 0f3C0885E4, 0f3D2AAABB, %p91;
	fma.rn.f32 	%f426, %f424, %f420, %f425;
	selp.f32 	%f427, 0fBE2AAAA8, 0fBEFFFFFF, %p91;
	fma.rn.f32 	%f428, %f426, %f420, %f427;
	fma.rn.f32 	%f429, %f428, %f422, %f421;
	and.b32  	%r534, %r532, 2;
	setp.eq.s32 	%p92, %r534, 0;
	mov.f32 	%f430, 0f00000000;
	sub.f32 	%f431, %f430, %f429;
	selp.f32 	%f95, %f429, %f431, %p92;
	@%p90 bra 	$L__BB5_112;
	setp.neu.f32 	%p93, %f91, 0f7F800000;
	@%p93 bra 	$L__BB5_107;
	mov.f32 	%f434, 0f00000000;
	mul.rn.f32 	%f516, %f89, %f434;
	mov.b32 	%r653, 0;
	bra.uni 	$L__BB5_112;
$L__BB5_107:
	mov.b32 	%r179, %f89;
	shl.b32 	%r536, %r179, 8;
	or.b32  	%r180, %r536, -2147483648;
	mov.b64 	%rd292, 0;
	mov.b32 	%r650, 0;
	mov.u64 	%rd290, __cudart_i2opi_f;
	mov.u64 	%rd291, %rd1;
$L__BB5_108:
	.pragma "nounroll";
	ld.global.nc.u32 	%r537, [%rd290];
	mad.wide.u32 	%rd226, %r537, %r180, %rd292;
	shr.u64 	%rd292, %rd226, 32;
	st.local.u32 	[%rd291], %rd226;
	add.s32 	%r650, %r650, 1;
	add.s64 	%rd291, %rd291, 4;
	add.s64 	%rd290, %rd290, 4;
	setp.ne.s32 	%p94, %r650, 6;
	@%p94 bra 	$L__BB5_108;
	shr.u32 	%r538, %r179, 23;
	st.local.u32 	[%rd1+24], %rd292;
	and.b32  	%r183, %r538, 31;
	and.b32  	%r539, %r538, 224;
	add.s32 	%r540, %r539, -128;
	shr.u32 	%r541, %r540, 5;
	mul.wide.u32 	%rd227, %r541, 4;
	sub.s64 	%rd100, %rd1, %rd227;
	ld.local.u32 	%r651, [%rd100+24];
	ld.local.u32 	%r652, [%rd100+20];
	setp.eq.s32 	%p95, %r183, 0;
	@%p95 bra 	$L__BB5_111;
	shf.l.wrap.b32 	%r651, %r652, %r651, %r183;
	ld.local.u32 	%r542, [%rd100+16];
	shf.l.wrap.b32 	%r652, %r542, %r652, %r183;
$L__BB5_111:
	shr.u32 	%r543, %r651, 30;
	shf.l.wrap.b32 	%r544, %r652, %r651, 2;
	shl.b32 	%r545, %r652, 2;
	shr.s32 	%r546, %r544, 31;
	sub.s32 	%r653, %r546, %r543;
	xor.b32  	%r547, %r544, %r179;
	xor.b32  	%r548, %r546, %r544;
	xor.b32  	%r549, %r546, %r545;
	cvt.u64.u32 	%rd228, %r548;
	shl.b64 	%rd229, %rd228, 32;
	cvt.u64.u32 	%rd230, %r549;
	or.b64  	%rd231, %rd229, %rd230;
	cvt.rn.f64.s64 	%fd41, %rd231;
	mul.f64 	%fd42, %fd41, 0d3BF921FB54442D19;
	cvt.rn.f32.f64 	%f432, %fd42;
	neg.f32 	%f433, %f432;
	setp.lt.s32 	%p96, %r547, 0;
	selp.f32 	%f516, %f433, %f432, %p96;
$L__BB5_112:
	and.b32  	%r551, %r2, 256;
	and.b32  	%r552, %r1, 127;
	or.b32  	%r553, %r551, %r552;
	mul.rn.f32 	%f435, %f516, %f516;
	and.b32  	%r554, %r653, 1;
	setp.eq.b32 	%p97, %r554, 1;
	selp.f32 	%f436, 0f3F800000, %f516, %p97;
	fma.rn.f32 	%f437, %f435, %f436, 0f00000000;
	fma.rn.f32 	%f438, %f435, 0f37CBAC00, 0fBAB607ED;
	selp.f32 	%f439, %f438, 0fB94D4153, %p97;
	selp.f32 	%f440, 0f3D2AAABB, 0f3C0885E4, %p97;
	fma.rn.f32 	%f441, %f439, %f435, %f440;
	selp.f32 	%f442, 0fBEFFFFFF, 0fBE2AAAA8, %p97;
	fma.rn.f32 	%f443, %f441, %f435, %f442;
	fma.rn.f32 	%f444, %f443, %f437, %f436;
	and.b32  	%r555, %r653, 2;
	setp.eq.s32 	%p98, %r555, 0;
	mov.f32 	%f445, 0f00000000;
	sub.f32 	%f446, %f445, %f444;
	selp.f32 	%f447, %f444, %f446, %p98;
	mul.f32 	%f448, %f87, %f95;
	mul.f32 	%f449, %f88, %f447;
	sub.f32 	%f450, %f448, %f449;
	mul.f32 	%f451, %f87, %f447;
	fma.rn.f32 	%f452, %f88, %f95, %f451;
	add.f32 	%f453, %f85, %f450;
	shl.b32 	%r556, %r553, 2;
	mov.u32 	%r557, _ZZ24_occa_Stockhoptimized9_0E6SRBank;
	add.s32 	%r558, %r557, %r556;
	st.shared.f32 	[%r558], %f453;
	add.f32 	%f454, %f86, %f452;
	mov.u32 	%r559, _ZZ24_occa_Stockhoptimized9_0E6SIBank;
	add.s32 	%r560, %r559, %r556;
	st.shared.f32 	[%r560], %f454;
	sub.f32 	%f455, %f85, %f450;
	st.shared.f32 	[%r558+512], %f455;
	sub.f32 	%f456, %f86, %f452;
	st.shared.f32 	[%r560+512], %f456;
	bar.sync 	0;
	ld.shared.f32 	%f99, [%r33];
	ld.shared.f32 	%f100, [%r34];
	ld.shared.f32 	%f101, [%r33+1024];
	ld.shared.f32 	%f102, [%r34+1024];
	cvt.rn.f32.u32 	%f457, %r1;
	mul.f32 	%f458, %f457, 0f3B000000;
	cvt.f64.f32 	%fd43, %f458;
	mul.f64 	%fd44, %fd43, 0dC01921FB54442D18;
	cvt.rn.f32.f64 	%f103, %fd44;
	mul.f32 	%f459, %f103, 0f3F22F983;
	cvt.rni.s32.f32 	%r661, %f459;
	cvt.rn.f32.s32 	%f460, %r661;
	fma.rn.f32 	%f461, %f460, 0fBFC90FDA, %f103;
	fma.rn.f32 	%f462, %f460, 0fB3A22168, %f461;
	fma.rn.f32 	%f518, %f460, 0fA7C234C5, %f462;
	abs.f32 	%f105, %f103;
	setp.ltu.f32 	%p99, %f105, 0f47CE4780;
	mov.u32 	%r657, %r661;
	mov.f32 	%f517, %f518;
	@%p99 bra 	$L__BB5_120;
	setp.neu.f32 	%p100, %f105, 0f7F800000;
	@%p100 bra 	$L__BB5_115;
	mov.f32 	%f465, 0f00000000;
	mul.rn.f32 	%f517, %f103, %f465;
	mov.b32 	%r657, 0;
	bra.uni 	$L__BB5_120;
$L__BB5_115:
	mov.b32 	%r193, %f103;
	shl.b32 	%r562, %r193, 8;
	or.b32  	%r194, %r562, -2147483648;
	mov.b64 	%rd295, 0;
	mov.b32 	%r654, 0;
	mov.u64 	%rd293, __cudart_i2opi_f;
	mov.u64 	%rd294, %rd1;
$L__BB5_116:
	.pragma "nounroll";
	ld.global.nc.u32 	%r563, [%rd293];
	mad.wide.u32 	%rd234, %r563, %r194, %rd295;
	shr.u64 	%rd295, %rd234, 32;
	st.local.u32 	[%rd294], %rd234;
	add.s32 	%r654, %r654, 1;
	add.s64 	%rd294, %rd294, 4;
	add.s64 	%rd293, %rd293, 4;
	setp.ne.s32 	%p101, %r654, 6;
	@%p101 bra 	$L__BB5_116;
	shr.u32 	%r564, %r193, 23;
	st.local.u32 	[%rd1+24], %rd295;
	and.b32  	%r197, %r564, 31;
	and.b32  	%r565, %r564, 224;
	add.s32 	%r566, %r565, -128;
	shr.u32 	%r567, %r566, 5;
	mul.wide.u32 	%rd235, %r567, 4;
	sub.s64 	%rd107, %rd1, %rd235;
	ld.local.u32 	%r655, [%rd107+24];
	ld.local.u32 	%r656, [%rd107+20];
	setp.eq.s32 	%p102, %r197, 0;
	@%p102 bra 	$L__BB5_119;
	shf.l.wrap.b32 	%r655, %r656, %r655, %r197;
	ld.local.u32 	%r568, [%rd107+16];
	shf.l.wrap.b32 	%r656, %r568, %r656, %r197;
$L__BB5_119:
	shr.u32 	%r569, %r655, 30;
	shf.l.wrap.b32 	%r570, %r656, %r655, 2;
	shl.b32 	%r571, %r656, 2;
	shr.s32 	%r572, %r570, 31;
	sub.s32 	%r657, %r572, %r569;
	xor.b32  	%r573, %r570, %r193;
	xor.b32  	%r574, %r572, %r570;
	xor.b32  	%r575, %r572, %r571;
	cvt.u64.u32 	%rd236, %r574;
	shl.b64 	%rd237, %rd236, 32;
	cvt.u64.u32 	%rd238, %r575;
	or.b64  	%rd239, %rd237, %rd238;
	cvt.rn.f64.s64 	%fd45, %rd239;
	mul.f64 	%fd46, %fd45, 0d3BF921FB54442D19;
	cvt.rn.f32.f64 	%f463, %fd46;
	neg.f32 	%f464, %f463;
	setp.lt.s32 	%p103, %r573, 0;
	selp.f32 	%f517, %f464, %f463, %p103;
$L__BB5_120:
	setp.ltu.f32 	%p104, %f105, 0f47CE4780;
	add.s32 	%r577, %r657, 1;
	mul.rn.f32 	%f466, %f517, %f517;
	and.b32  	%r578, %r657, 1;
	setp.eq.b32 	%p105, %r578, 1;
	selp.f32 	%f467, %f517, 0f3F800000, %p105;
	fma.rn.f32 	%f468, %f466, %f467, 0f00000000;
	fma.rn.f32 	%f469, %f466, 0f37CBAC00, 0fBAB607ED;
	selp.f32 	%f470, 0fB94D4153, %f469, %p105;
	selp.f32 	%f471, 0f3C0885E4, 0f3D2AAABB, %p105;
	fma.rn.f32 	%f472, %f470, %f466, %f471;
	selp.f32 	%f473, 0fBE2AAAA8, 0fBEFFFFFF, %p105;
	fma.rn.f32 	%f474, %f472, %f466, %f473;
	fma.rn.f32 	%f475, %f474, %f468, %f467;
	and.b32  	%r579, %r577, 2;
	setp.eq.s32 	%p106, %r579, 0;
	mov.f32 	%f476, 0f00000000;
	sub.f32 	%f477, %f476, %f475;
	selp.f32 	%f109, %f475, %f477, %p106;
	@%p104 bra 	$L__BB5_128;
	setp.neu.f32 	%p107, %f105, 0f7F800000;
	@%p107 bra 	$L__BB5_123;
	mov.f32 	%f480, 0f00000000;
	mul.rn.f32 	%f518, %f103, %f480;
	mov.b32 	%r661, 0;
	bra.uni 	$L__BB5_128;
$L__BB5_123:
	mov.b32 	%r206, %f103;
	shl.b32 	%r581, %r206, 8;
	or.b32  	%r207, %r581, -2147483648;
	mov.b64 	%rd298, 0;
	mov.b32 	%r658, 0;
	mov.u64 	%rd296, __cudart_i2opi_f;
	mov.u64 	%rd297, %rd1;
$L__BB5_124:
	.pragma "nounroll";
	ld.global.nc.u32 	%r582, [%rd296];
	mad.wide.u32 	%rd242, %r582, %r207, %rd298;
	shr.u64 	%rd298, %rd242, 32;
	st.local.u32 	[%rd297], %rd242;
	add.s32 	%r658, %r658, 1;
	add.s64 	%rd297, %rd297, 4;
	add.s64 	%rd296, %rd296, 4;
	setp.ne.s32 	%p108, %r658, 6;
	@%p108 bra 	$L__BB5_124;
	shr.u32 	%r583, %r206, 23;
	st.local.u32 	[%rd1+24], %rd298;
	and.b32  	%r210, %r583, 31;
	and.b32  	%r584, %r583, 224;
	add.s32 	%r585, %r584, -128;
	shr.u32 	%r586, %r585, 5;
	mul.wide.u32 	%rd243, %r586, 4;
	sub.s64 	%rd114, %rd1, %rd243;
	ld.local.u32 	%r659, [%rd114+24];
	ld.local.u32 	%r660, [%rd114+20];
	setp.eq.s32 	%p109, %r210, 0;
	@%p109 bra 	$L__BB5_127;
	shf.l.wrap.b32 	%r659, %r660, %r659, %r210;
	ld.local.u32 	%r587, [%rd114+16];
	shf.l.wrap.b32 	%r660, %r587, %r660, %r210;
$L__BB5_127:
	shr.u32 	%r588, %r659, 30;
	shf.l.wrap.b32 	%r589, %r660, %r659, 2;
	shl.b32 	%r590, %r660, 2;
	shr.s32 	%r591, %r589, 31;
	sub.s32 	%r661, %r591, %r588;
	xor.b32  	%r592, %r589, %r206;
	xor.b32  	%r593, %r591, %r589;
	xor.b32  	%r594, %r591, %r590;
	cvt.u64.u32 	%rd244, %r593;
	shl.b64 	%rd245, %rd244, 32;
	cvt.u64.u32 	%rd246, %r594;
	or.b64  	%rd247, %rd245, %rd246;
	cvt.rn.f64.s64 	%fd47, %rd247;
	mul.f64 	%fd48, %fd47, 0d3BF921FB54442D19;
	cvt.rn.f32.f64 	%f478, %fd48;
	neg.f32 	%f479, %f478;
	setp.lt.s32 	%p110, %r592, 0;
	selp.f32 	%f518, %f479, %f478, %p110;
$L__BB5_128:
	cvta.to.global.u64 	%rd248, %rd115;
	mul.rn.f32 	%f481, %f518, %f518;
	and.b32  	%r596, %r661, 1;
	setp.eq.b32 	%p111, %r596, 1;
	selp.f32 	%f482, 0f3F800000, %f518, %p111;
	fma.rn.f32 	%f483, %f481, %f482, 0f00000000;
	fma.rn.f32 	%f484, %f481, 0f37CBAC00, 0fBAB607ED;
	selp.f32 	%f485, %f484, 0fB94D4153, %p111;
	selp.f32 	%f486, 0f3D2AAABB, 0f3C0885E4, %p111;
	fma.rn.f32 	%f487, %f485, %f481, %f486;
	selp.f32 	%f488, 0fBEFFFFFF, 0fBE2AAAA8, %p111;
	fma.rn.f32 	%f489, %f487, %f481, %f488;
	fma.rn.f32 	%f490, %f489, %f483, %f482;
	and.b32  	%r597, %r661, 2;
	setp.eq.s32 	%p112, %r597, 0;
	mov.f32 	%f491, 0f00000000;
	sub.f32 	%f492, %f491, %f490;
	selp.f32 	%f493, %f490, %f492, %p112;
	mul.f32 	%f494, %f101, %f109;
	mul.f32 	%f495, %f102, %f493;
	sub.f32 	%f496, %f494, %f495;
	mul.f32 	%f497, %f101, %f493;
	fma.rn.f32 	%f498, %f102, %f109, %f497;
	add.f32 	%f499, %f99, %f496;
	st.global.f32 	[%rd2], %f499;
	add.f32 	%f500, %f100, %f498;
	mul.wide.u32 	%rd249, %r3, 4;
	add.s64 	%rd250, %rd248, %rd249;
	st.global.f32 	[%rd250], %f500;
	sub.f32 	%f501, %f99, %f496;
	st.global.f32 	[%rd2+1024], %f501;
	sub.f32 	%f502, %f100, %f498;
	st.global.f32 	[%rd250+1024], %f502;
	ret;

}
	// .globl	_occa_preprocessed_ODW10_STH_STFT_0
.visible .entry _occa_preprocessed_ODW10_STH_STFT_0(
	.param .u64 .ptr .align 1 _occa_preprocessed_ODW10_STH_STFT_0_param_0,
	.param .u32 _occa_preprocessed_ODW10_STH_STFT_0_param_1,
	.param .u32 _occa_preprocessed_ODW10_STH_STFT_0_param_2,
	.param .u32 _occa_preprocessed_ODW10_STH_STFT_0_param_3,
	.param .u32 _occa_preprocessed_ODW10_STH_STFT_0_param_4,
	.param .u64 .ptr .align 1 _occa_preprocessed_ODW10_STH_STFT_0_param_5,
	.param .u64 .ptr .align 1 _occa_preprocessed_ODW10_STH_STFT_0_param_6
)
.maxntid 512
{
	.local .align 4 .b8 	__local_depot6[28];
	.reg .b64 	%SP;
	.reg .b64 	%SPL;
	.reg .pred 	%p<152>;
	.reg .b32 	%r<852>;
	.reg .b32 	%f<707>;
	.reg .b64 	%rd<377>;
	.reg .b64 	%fd<69>;
	// demoted variable
	.shared .align 4 .b8 _ZZ35_occa_preprocessed_ODW10_STH_STFT_0E6FRBank[4096];
	// demoted variable
	.shared .align 4 .b8 _ZZ35_occa_preprocessed_ODW10_STH_STFT_0E6FIBank[4096];
	// demoted variable
	.shared .align 4 .b8 _ZZ35_occa_preprocessed_ODW10_STH_STFT_0E6SRBank[4096];
	// demoted variable
	.shared .align 4 .b8 _ZZ35_occa_preprocessed_ODW10_STH_STFT_0E6SIBank[4096];
	// demoted variable
	.shared .align 4 .b8 _ZZ35_occa_preprocessed_ODW10_STH_STFT_0E11windowAdded[2048];
	mov.u64 	%SPL, __local_depot6;
	ld.param.u64 	%rd144, [_occa_preprocessed_ODW10_STH_STFT_0_param_0];
	ld.param.u32 	%r273, [_occa_preprocessed_ODW10_STH_STFT_0_param_2];
	ld.param.u32 	%r274, [_occa_preprocessed_ODW10_STH_STFT_0_param_3];
	ld.param.u64 	%rd142, [_occa_preprocessed_ODW10_STH_STFT_0_param_5];
	cvta.to.global.u64 	%rd145, %rd144;
	add.u64 	%rd1, %SPL, 0;
	mov.u32 	%r1, %ctaid.x;
	mov.u32 	%r2, %tid.x;
	and.b32  	%r275, %r1, 8388607;
	mad.lo.s32 	%r276, %r274, %r275, %r2;
	add.s32 	%r277, %r276, 512;
	setp.lt.u32 	%p1, %r276, %r273;
	setp.lt.u32 	%p2, %r277, %r273;
	selp.b32 	%r278, %r276, 0, %p1;
	selp.b32 	%r279, %r277, 0, %p2;
	mul.wide.u32 	%rd147, %r278, 4;
	add.s64 	%rd148, %rd145, %rd147;
	ld.global.f32 	%f142, [%rd148];
	selp.f32 	%f143, 0f3F800000, 0f00000000, %p1;
	mul.f32 	%f144, %f142, %f143;
	shl.b32 	%r280, %r2, 2;
	mov.u32 	%r281, _ZZ35_occa_preprocessed_ODW10_STH_STFT_0E6FRBank;
	add.s32 	%r3, %r281, %r280;
	st.shared.f32 	[%r3], %f144;
	mov.u32 	%r282, _ZZ35_occa_preprocessed_ODW10_STH_STFT_0E6FIBank;
	add.s32 	%r4, %r282, %r280;
	mov.b32 	%r283, 0;
	st.shared.u32 	[%r4], %r283;
	mul.wide.u32 	%rd149, %r279, 4;
	add.s64 	%rd150, %rd145, %rd149;
	ld.global.f32 	%f145, [%rd150];
	selp.f32 	%f146, 0f3F800000, 0f00000000, %p2;
	mul.f32 	%f147, %f145, %f146;
	st.shared.f32 	[%r3+2048], %f147;
	st.shared.u32 	[%r4+2048], %r283;
	bar.sync 	0;
	ld.shared.f32 	%f148, [%r3];
	ld.shared.f32 	%f149, [%r3+2048];
	add.f32 	%f150, %f148, %f149;
	mov.u32 	%r284, _ZZ35_occa_preprocessed_ODW10_STH_STFT_0E11windowAdded;
	add.s32 	%r285, %r284, %r280;
	st.shared.f32 	[%r285], %f150;
	bar.sync 	0;
	setp.lt.u32 	%p3, %r2, 256;
	ld.shared.f32 	%f151, [%r285];
	selp.b32 	%r286, 1024, 0, %p3;
	add.s32 	%r287, %r285, %r286;
	ld.shared.f32 	%f152, [%r287];
	add.f32 	%f153, %f151, %f152;
	selp.f32 	%f154, 0f3F800000, 0f00000000, %p3;
	mul.f32 	%f155, %f153, %f154;
	st.shared.f32 	[%r285], %f155;
	bar.sync 	0;
	setp.lt.u32 	%p4, %r2, 128;
	ld.shared.f32 	%f156, [%r285];
	selp.b32 	%r288, 512, 0, %p4;
	add.s32 	%r289, %r285, %r288;
	ld.shared.f32 	%f157, [%r289];
	add.f32 	%f158, %f156, %f157;
	selp.f32 	%f159, 0f3F800000, 0f00000000, %p4;
	mul.f32 	%f160, %f158, %f159;
	st.shared.f32 	[%r285], %f160;
	bar.sync 	0;
	setp.lt.u32 	%p5, %r2, 64;
	ld.shared.f32 	%f161, [%r285];
	selp.b32 	%r290, 256, 0, %p5;
	add.s32 	%r291, %r285, %r290;
	ld.shared.f32 	%f162, [%r291];
	add.f32 	%f163, %f161, %f162;
	selp.f32 	%f164, 0f3F800000, 0f00000000, %p5;
	mul.f32 	%f165, %f163, %f164;
	st.shared.f32 	[%r285], %f165;
	bar.sync 	0;
	setp.lt.u32 	%p6, %r2, 32;
	ld.shared.f32 	%f166, [%r285];
	selp.b32 	%r292, 128, 0, %p6;
	add.s32 	%r293, %r285, %r292;
	ld.shared.f32 	%f167, [%r293];
	add.f32 	%f168, %f166, %f167;
	selp.f32 	%f169, 0f3F800000, 0f00000000, %p6;
	mul.f32 	%f170, %f168, %f169;
	st.shared.f32 	[%r285], %f170;
	bar.sync 	0;
	setp.lt.u32 	%p7, %r2, 16;
	ld.shared.f32 	%f171, [%r285];
	selp.b32 	%r294, 64, 0, %p7;
	add.s32 	%r295, %r285, %r294;
	ld.shared.f32 	%f172, [%r295];
	add.f32 	%f173, %f171, %f172;
	selp.f32 	%f174, 0f3F800000, 0f00000000, %p7;
	mul.f32 	%f175, %f173, %f174;
	st.shared.f32 	[%r285], %f175;
	bar.sync 	0;
	setp.lt.u32 	%p8, %r2, 8;
	ld.shared.f32 	%f176, [%r285];
	selp.b32 	%r296, 32, 0, %p8;
	add.s32 	%r297, %r285, %r296;
	ld.shared.f32 	%f177, [%r297];
	add.f32 	%f178, %f176, %f177;
	selp.f32 	%f179, 0f3F800000, 0f00000000, %p8;
	mul.f32 	%f180, %f178, %f179;
	st.shared.f32 	[%r285], %f180;
	bar.sync 	0;
	setp.lt.u32 	%p9, %r2, 4;
	ld.shared.f32 	%f181, [%r285];
	selp.b32 	%r298, 16, 0, %p9;
	add.s32 	%r299, %r285, %r298;
	ld.shared.f32 	%f182, [%r299];
	add.f32 	%f183, %f181, %f182;
	selp.f32 	%f184, 0f3F800000, 0f00000000, %p9;
	mul.f32 	%f185, %f183, %f184;
	st.shared.f32 	[%r285], %f185;
	bar.sync 	0;
	setp.lt.u32 	%p10, %r2, 2;
	ld.shared.f32 	%f186, [%r285];
	selp.b32 	%r300, 8, 0, %p10;
	add.s32 	%r301, %r285, %r300;
	ld.shared.f32 	%f187, [%r301];
	add.f32 	%f188, %f186, %f187;
	selp.f32 	%f189, 0f3F800000, 0f00000000, %p10;
	mul.f32 	%f190, %f188, %f189;
	st.shared.f32 	[%r285], %f190;
	bar.sync 	0;
	setp.eq.s32 	%p11, %r2, 0;
	ld.shared.f32 	%f191, [%r285];
	max.u32 	%r302, %r2, 1;
	shl.b32 	%r303, %r302, 2;
	add.s32 	%r304, %r284, %r303;
	ld.shared.f32 	%f192, [%r304];
	add.f32 	%f193, %f191, %f192;
	selp.f32 	%f194, 0f3F800000, 0f00000000, %p11;
	mul.f32 	%f195, %f193, %f194;
	st.shared.f32 	[%r285], %f195;
	bar.sync 	0;
	ld.shared.f32 	%f196, [_ZZ35_occa_preprocessed_ODW10_STH_STFT_0E11windowAdded];
	cvt.f64.f32 	%fd1, %f196;
	ld.shared.f32 	%f1, [%r3];
	cvt.rn.f32.u32 	%f2, %r2;
	div.rn.f32 	%f197, %f2, 0f447FC000;
	cvt.f64.f32 	%fd2, %f197;
	mul.f64 	%fd3, %fd2, 0d401921FB54442D18;
	cvt.rn.f32.f64 	%f3, %fd3;
	mul.f32 	%f198, %f3, 0f3F22F983;
	cvt.rni.s32.f32 	%r775, %f198;
	cvt.rn.f32.s32 	%f199, %r775;
	fma.rn.f32 	%f200, %f199, 0fBFC90FDA, %f3;
	fma.rn.f32 	%f201, %f199, 0fB3A22168, %f200;
	fma.rn.f32 	%f687, %f199, 0fA7C234C5, %f201;
	abs.f32 	%f5, %f3;
	setp.ltu.f32 	%p12, %f5, 0f47CE4780;
	@%p12 bra 	$L__BB6_8;
	setp.neu.f32 	%p13, %f5, 0f7F800000;
	@%p13 bra 	$L__BB6_3;
	mov.f32 	%f204, 0f00000000;
	mul.rn.f32 	%f687, %f3, %f204;
	mov.b32 	%r775, 0;
	bra.uni 	$L__BB6_8;
$L__BB6_3:
	mov.b32 	%r6, %f3;
	shl.b32 	%r306, %r6, 8;
	or.b32  	%r7, %r306, -2147483648;
	mov.b64 	%rd319, 0;
	mov.b32 	%r772, 0;
	mov.u64 	%rd317, __cudart_i2opi_f;
	mov.u64 	%rd318, %rd1;
$L__BB6_4:
	.pragma "nounroll";
	ld.global.nc.u32 	%r307, [%rd317];
	mad.wide.u32 	%rd153, %r307, %r7, %rd319;
	shr.u64 	%rd319, %rd153, 32;
	st.local.u32 	[%rd318], %rd153;
	add.s32 	%r772, %r772, 1;
	add.s64 	%rd318, %rd318, 4;
	add.s64 	%rd317, %rd317, 4;
	setp.ne.s32 	%p14, %r772, 6;
	@%p14 bra 	$L__BB6_4;
	shr.u32 	%r308, %r6, 23;
	st.local.u32 	[%rd1+24], %rd319;
	and.b32  	%r10, %r308, 31;
	and.b32  	%r309, %r308, 224;
	add.s32 	%r310, %r309, -128;
	shr.u32 	%r311, %r310, 5;
	mul.wide.u32 	%rd154, %r311, 4;
	sub.s64 	%rd8, %rd1, %rd154;
	ld.local.u32 	%r773, [%rd8+24];
	ld.local.u32 	%r774, [%rd8+20];
	setp.eq.s32 	%p15, %r10, 0;
	@%p15 bra 	$L__BB6_7;
	shf.l.wrap.b32 	%r773, %r774, %r773, %r10;
	ld.local.u32 	%r312, [%rd8+16];
	shf.l.wrap.b32 	%r774, %r312, %r774, %r10;
$L__BB6_7:
	shr.u32 	%r313, %r773, 30;
	shf.l.wrap.b32 	%r314, %r774, %r773, 2;
	shl.b32 	%r315, %r774, 2;
	shr.u32 	%r316, %r314, 31;
	add.s32 	%r775, %r316, %r313;
	xor.b32  	%r317, %r314, %r6;
	shr.s32 	%r318, %r314, 31;
	xor.b32  	%r319, %r318, %r314;
	xor.b32  	%r320, %r318, %r315;
	cvt.u64.u32 	%rd155, %r319;
	shl.b64 	%rd156, %rd155, 32;
	cvt.u64.u32 	%rd157, %r320;
	or.b64  	%rd158, %rd156, %rd157;
	cvt.rn.f64.s64 	%fd4, %rd158;
	mul.f64 	%fd5, %fd4, 0d3BF921FB54442D19;
	cvt.rn.f32.f64 	%f202, %fd5;
	neg.f32 	%f203, %f202;
	setp.lt.s32 	%p16, %r317, 0;
	selp.f32 	%f687, %f203, %f202, %p16;
$L__BB6_8:
	mul.f64 	%fd6, %fd1, 0d3F50000000000000;
	add.s32 	%r322, %r775, 1;
	mul.rn.f32 	%f205, %f687, %f687;
	and.b32  	%r323, %r775, 1;
	setp.eq.b32 	%p17, %r323, 1;
	selp.f32 	%f206, %f687, 0f3F800000, %p17;
	fma.rn.f32 	%f207, %f205, %f206, 0f00000000;
	fma.rn.f32 	%f208, %f205, 0f37CBAC00, 0fBAB607ED;
	selp.f32 	%f209, 0fB94D4153, %f208, %p17;
	selp.f32 	%f210, 0f3C0885E4, 0f3D2AAABB, %p17;
	fma.rn.f32 	%f211, %f209, %f205, %f210;
	selp.f32 	%f212, 0fBE2AAAA8, 0fBEFFFFFF, %p17;
	fma.rn.f32 	%f213, %f211, %f205, %f212;
	fma.rn.f32 	%f214, %f213, %f207, %f206;
	and.b32  	%r324, %r322, 2;
	setp.eq.s32 	%p18, %r324, 0;
	mov.f32 	%f215, 0f00000000;
	sub.f32 	%f216, %f215, %f214;
	selp.f32 	%f217, %f214, %f216, %p18;
	mov.f32 	%f218, 0f3F800000;
	sub.f32 	%f219, %f218, %f217;
	mul.f32 	%f220, %f219, 0f3F000000;
	cvt.f64.f32 	%fd7, %f1;
	sub.f64 	%fd8, %fd7, %fd6;
	cvt.rn.f32.f64 	%f221, %fd8;
	mul.f32 	%f222, %f220, %f221;
	st.shared.f32 	[%r3], %f222;
	ld.shared.f32 	%f223, [%r3+2048];
	cvt.f64.f32 	%fd9, %f223;
	sub.f64 	%fd10, %fd9, %fd6;
	cvt.rn.f32.f64 	%f9, %fd10;
	or.b32  	%r325, %r2, 512;
	cvt.rn.f32.u32 	%f224, %r325;
	div.rn.f32 	%f225, %f224, 0f447FC000;
	cvt.f64.f32 	%fd11, %f225;
	mul.f64 	%fd12, %fd11, 0d401921FB54442D18;
	cvt.rn.f32.f64 	%f10, %fd12;
	mul.f32 	%f226, %f10, 0f3F22F983;
	cvt.rni.s32.f32 	%r779, %f226;
	cvt.rn.f32.s32 	%f227, %r779;
	fma.rn.f32 	%f228, %f227, 0fBFC90FDA, %f10;
	fma.rn.f32 	%f229, %f227, 0fB3A22168, %f228;
	fma.rn.f32 	%f688, %f227, 0fA7C234C5, %f229;
	abs.f32 	%f12, %f10;
	setp.ltu.f32 	%p19, %f12, 0f47CE4780;
	@%p19 bra 	$L__BB6_16;
	setp.neu.f32 	%p20, %f12, 0f7F800000;
	@%p20 bra 	$L__BB6_11;
	mov.f32 	%f232, 0f00000000;
	mul.rn.f32 	%f688, %f10, %f232;
	mov.b32 	%r779, 0;
	bra.uni 	$L__BB6_16;
$L__BB6_11:
	mov.b32 	%r20, %f10;
	shl.b32 	%r327, %r20, 8;
	or.b32  	%r21, %r327, -2147483648;
	mov.b64 	%rd322, 0;
	mov.b32 	%r776, 0;
	mov.u64 	%rd320, __cudart_i2opi_f;
	mov.u64 	%rd321, %rd1;
$L__BB6_12:
	.pragma "nounroll";
	ld.global.nc.u32 	%r328, [%rd320];
	mad.wide.u32 	%rd161, %r328, %r21, %rd322;
	shr.u64 	%rd322, %rd161, 32;
	st.local.u32 	[%rd321], %rd161;
	add.s32 	%r776, %r776, 1;
	add.s64 	%rd321, %rd321, 4;
	add.s64 	%rd320, %rd320, 4;
	setp.ne.s32 	%p21, %r776, 6;
	@%p21 bra 	$L__BB6_12;
	shr.u32 	%r329, %r20, 23;
	st.local.u32 	[%rd1+24], %rd322;
	and.b32  	%r24, %r329, 31;
	and.b32  	%r330, %r329, 224;
	add.s32 	%r331, %r330, -128;
	shr.u32 	%r332, %r331, 5;
	mul.wide.u32 	%rd162, %r332, 4;
	sub.s64 	%rd15, %rd1, %rd162;
	ld.local.u32 	%r777, [%rd15+24];
	ld.local.u32 	%r778, [%rd15+20];
	setp.eq.s32 	%p22, %r24, 0;
	@%p22 bra 	$L__BB6_15;
	shf.l.wrap.b32 	%r777, %r778, %r777, %r24;
	ld.local.u32 	%r333, [%rd15+16];
	shf.l.wrap.b32 	%r778, %r333, %r778, %r24;
$L__BB6_15:
	shr.u32 	%r334, %r777, 30;
	shf.l.wrap.b32 	%r335, %r778, %r777, 2;
	shl.b32 	%r336, %r778, 2;
	shr.u32 	%r337, %r335, 31;
	add.s32 	%r779, %r337, %r334;
	xor.b32  	%r338, %r335, %r20;
	shr.s32 	%r339, %r335, 31;
	xor.b32  	%r340, %r339, %r335;
	xor.b32  	%r341, %r339, %r336;
	cvt.u64.u32 	%rd163, %r340;
	shl.b64 	%rd164, %rd163, 32;
	cvt.u64.u32 	%rd165, %r341;
	or.b64  	%rd166, %rd164, %rd165;
	cvt.rn.f64.s64 	%fd13, %rd166;
	mul.f64 	%fd14, %fd13, 0d3BF921FB54442D19;
	cvt.rn.f32.f64 	%f230, %fd14;
	neg.f32 	%f231, %f230;
	setp.lt.s32 	%p23, %r338, 0;
	selp.f32 	%f688, %f231, %f230, %p23;
$L__BB6_16:
	add.s32 	%r343, %r779, 1;
	mul.rn.f32 	%f233, %f688, %f688;
	and.b32  	%r344, %r779, 1;
	setp.eq.b32 	%p24, %r344, 1;
	selp.f32 	%f234, %f688, 0f3F800000, %p24;
	fma.rn.f32 	%f235, %f233, %f234, 0f00000000;
	fma.rn.f32 	%f236, %f233, 0f37CBAC00, 0fBAB607ED;
	selp.f32 	%f237, 0fB94D4153, %f236, %p24;
	selp.f32 	%f238, 0f3C0885E4, 0f3D2AAABB, %p24;
	fma.rn.f32 	%f239, %f237, %f233, %f238;
	selp.f32 	%f240, 0fBE2AAAA8, 0fBEFFFFFF, %p24;
	fma.rn.f32 	%f241, %f239, %f233, %f240;
	fma.rn.f32 	%f242, %f241, %f235, %f234;
	and.b32  	%r345, %r343, 2;
	setp.eq.s32 	%p25, %r345, 0;
	mov.f32 	%f243, 0f00000000;
	sub.f32 	%f244, %f243, %f242;
	selp.f32 	%f245, %f242, %f244, %p25;
	mov.f32 	%f246, 0f3F800000;
	sub.f32 	%f247, %f246, %f245;
	mul.f32 	%f248, %f247, 0f3F000000;
	mul.f32 	%f249, %f248, %f9;
	st.shared.f32 	[%r3+2048], %f249;
	bar.sync 	0;
	ld.shared.f32 	%f250, [%r3];
	ld.shared.f32 	%f251, [%r4];
	ld.shared.f32 	%f252, [%r3+2048];
	ld.shared.f32 	%f253, [%r4+2048];
	shl.b32 	%r33, %r2, 1;
	mov.f32 	%f254, 0f80000000;
	mul.rn.f32 	%f255, %f254, %f254;
	add.f32 	%f256, %f255, 0f00000000;
	fma.rn.f32 	%f257, %f255, 0f37CBAC00, 0fBAB607ED;
	fma.rn.f32 	%f258, %f257, %f255, 0f3D2AAABB;
	fma.rn.f32 	%f259, %f258, %f255, 0fBEFFFFFF;
	fma.rn.f32 	%f260, %f259, %f256, 0f3F800000;
	fma.rn.f32 	%f261, %f255, 0f80000000, 0f00000000;
	fma.rn.f32 	%f262, %f255, 0fB94D4153, 0f3C0885E4;
	fma.rn.f32 	%f263, %f262, %f255, 0fBE2AAAA8;
	mul.f32 	%f264, %f261, %f263;
	mul.f32 	%f265, %f260, %f252;
	mul.f32 	%f266, %f264, %f253;
	sub.f32 	%f267, %f265, %f266;
	mul.f32 	%f268, %f260, %f253;
	fma.rn.f32 	%f269, %f264, %f252, %f268;
	add.f32 	%f270, %f250, %f267;
	shl.b32 	%r346, %r2, 3;
	mov.u32 	%r347, _ZZ35_occa_preprocessed_ODW10_STH_STFT_0E6SRBank;
	add.s32 	%r348, %r347, %r346;
	st.shared.f32 	[%r348], %f270;
	add.f32 	%f271, %f251, %f269;
	mov.u32 	%r349, _ZZ35_occa_preprocessed_ODW10_STH_STFT_0E6SIBank;
	add.s32 	%r350, %r349, %r346;
	st.shared.f32 	[%r350], %f271;
	sub.f32 	%f272, %f250, %f267;
	st.shared.f32 	[%r348+4], %f272;
	sub.f32 	%f273, %f251, %f269;
	st.shared.f32 	[%r350+4], %f273;
	bar.sync 	0;
	sub.s32 	%r34, %r348, %r280;
	ld.shared.f32 	%f16, [%r34];
	sub.s32 	%r35, %r350, %r280;
	ld.shared.f32 	%f17, [%r35];
	ld.shared.f32 	%f18, [%r34+2048];
	ld.shared.f32 	%f19, [%r35+2048];
	shl.b32 	%r352, %r2, 8;
	and.b32  	%r353, %r352, 256;
	cvt.rn.f32.u32 	%f274, %r353;
	mul.f32 	%f275, %f274, 0f3A800000;
	cvt.f64.f32 	%fd15, %f275;
	mul.f64 	%fd16, %fd15, 0dC01921FB54442D18;
	cvt.rn.f32.f64 	%f20, %fd16;
	mul.f32 	%f276, %f20, 0f3F22F983;
	cvt.rni.s32.f32 	%r787, %f276;
	cvt.rn.f32.s32 	%f277, %r787;
	fma.rn.f32 	%f278, %f277, 0fBFC90FDA, %f20;
	fma.rn.f32 	%f279, %f277, 0fB3A22168, %f278;
	fma.rn.f32 	%f690, %f277, 0fA7C234C5, %f279;
	abs.f32 	%f22, %f20;
	setp.ltu.f32 	%p26, %f22, 0f47CE4780;
	mov.u32 	%r783, %r787;
	mov.f32 	%f689, %f690;
	@%p26 bra 	$L__BB6_24;
	setp.neu.f32 	%p27, %f22, 0f7F800000;
	@%p27 bra 	$L__BB6_19;
	mov.f32 	%f282, 0f00000000;
	mul.rn.f32 	%f689, %f20, %f282;
	mov.b32 	%r783, 0;
	bra.uni 	$L__BB6_24;
$L__BB6_19:
	mov.b32 	%r37, %f20;
	mov.b64 	%rd325, 0;
	mov.b32 	%r780, 0;
	mov.u64 	%rd323, __cudart_i2opi_f;
	shl.b32 	%r356, %r37, 8;
	or.b32  	%r357, %r356, -2147483648;
	mov.u64 	%rd324, %rd1;
$L__BB6_20:
	.pragma "nounroll";
	ld.global.nc.u32 	%r355, [%rd323];
	mad.wide.u32 	%rd169, %r355, %r357, %rd325;
	shr.u64 	%rd325, %rd169, 32;
	st.local.u32 	[%rd324], %rd169;
	add.s32 	%r780, %r780, 1;
	add.s64 	%rd324, %rd324, 4;
	add.s64 	%rd323, %rd323, 4;
	setp.ne.s32 	%p28, %r780, 6;
	@%p28 bra 	$L__BB6_20;
	shr.u32 	%r358, %r37, 23;
	st.local.u32 	[%rd1+24], %rd325;
	and.b32  	%r40, %r358, 31;
	and.b32  	%r359, %r358, 224;
	add.s32 	%r360, %r359, -128;
	shr.u32 	%r361, %r360, 5;
	mul.wide.u32 	%rd170, %r361, 4;
	sub.s64 	%rd22, %rd1, %rd170;
	ld.local.u32 	%r781, [%rd22+24];
	ld.local.u32 	%r782, [%rd22+20];
	setp.eq.s32 	%p29, %r40, 0;
	@%p29 bra 	$L__BB6_23;
	shf.l.wrap.b32 	%r781, %r782, %r781, %r40;
	ld.local.u32 	%r362, [%rd22+16];
	shf.l.wrap.b32 	%r782, %r362, %r782, %r40;
$L__BB6_23:
	shr.u32 	%r363, %r781, 30;
	shf.l.wrap.b32 	%r364, %r782, %r781, 2;
	shl.b32 	%r365, %r782, 2;
	shr.s32 	%r366, %r364, 31;
	sub.s32 	%r783, %r366, %r363;
	xor.b32  	%r367, %r364, %r37;
	xor.b32  	%r368, %r366, %r364;
	xor.b32  	%r369, %r366, %r365;
	cvt.u64.u32 	%rd171, %r368;
	shl.b64 	%rd172, %rd171, 32;
	cvt.u64.u32 	%rd173, %r369;
	or.b64  	%rd174, %rd172, %rd173;
	cvt.rn.f64.s64 	%fd17, %rd174;
	mul.f64 	%fd18, %fd17, 0d3BF921FB54442D19;
	cvt.rn.f32.f64 	%f280, %fd18;
	neg.f32 	%f281, %f280;
	setp.lt.s32 	%p30, %r367, 0;
	selp.f32 	%f689, %f281, %f280, %p30;
$L__BB6_24:
	setp.ltu.f32 	%p31, %f22, 0f47CE4780;
	add.s32 	%r371, %r783, 1;
	mul.rn.f32 	%f283, %f689, %f689;
	and.b32  	%r372, %r783, 1;
	setp.eq.b32 	%p32, %r372, 1;
	selp.f32 	%f284, %f689, 0f3F800000, %p32;
	fma.rn.f32 	%f285, %f283, %f284, 0f00000000;
	fma.rn.f32 	%f286, %f283, 0f37CBAC00, 0fBAB607ED;
	selp.f32 	%f287, 0fB94D4153, %f286, %p32;
	selp.f32 	%f288, 0f3C0885E4, 0f3D2AAABB, %p32;
	fma.rn.f32 	%f289, %f287, %f283, %f288;
	selp.f32 	%f290, 0fBE2AAAA8, 0fBEFFFFFF, %p32;
	fma.rn.f32 	%f291, %f289, %f283, %f290;
	fma.rn.f32 	%f292, %f291, %f285, %f284;
	and.b32  	%r373, %r371, 2;
	setp.eq.s32 	%p33, %r373, 0;
	mov.f32 	%f293, 0f00000000;
	sub.f32 	%f294, %f293, %f292;
	selp.f32 	%f26, %f292, %f294, %p33;
	@%p31 bra 	$L__BB6_32;
	setp.neu.f32 	%p34, %f22, 0f7F800000;
	@%p34 bra 	$L__BB6_27;
	mov.f32 	%f297, 0f00000000;
	mul.rn.f32 	%f690, %f20, %f297;
	mov.b32 	%r787, 0;
	bra.uni 	$L__BB6_32;
$L__BB6_27:
	mov.b32 	%r49, %f20;
	shl.b32 	%r375, %r49, 8;
	or.b32  	%r50, %r375, -2147483648;
	mov.b64 	%rd328, 0;
	mov.b32 	%r784, 0;
	mov.u64 	%rd326, __cudart_i2opi_f;
	mov.u64 	%rd327, %rd1;
$L__BB6_28:
	.pragma "nounroll";
	ld.global.nc.u32 	%r376, [%rd326];
	mad.wide.u32 	%rd177, %r376, %r50, %rd328;
	shr.u64 	%rd328, %rd177, 32;
	st.local.u32 	[%rd327], %rd177;
	add.s32 	%r784, %r784, 1;
	add.s64 	%rd327, %rd327, 4;
	add.s64 	%rd326, %rd326, 4;
	setp.ne.s32 	%p35, %r784, 6;
	@%p35 bra 	$L__BB6_28;
	shr.u32 	%r377, %r49, 23;
	st.local.u32 	[%rd1+24], %rd328;
	and.b32  	%r53, %r377, 31;
	and.b32  	%r378, %r377, 224;
	add.s32 	%r379, %r378, -128;
	shr.u32 	%r380, %r379, 5;
	mul.wide.u32 	%rd178, %r380, 4;
	sub.s64 	%rd29, %rd1, %rd178;
	ld.local.u32 	%r785, [%rd29+24];
	ld.local.u32 	%r786, [%rd29+20];
	setp.eq.s32 	%p36, %r53, 0;
	@%p36 bra 	$L__BB6_31;
	shf.l.wrap.b32 	%r785, %r786, %r785, %r53;
	ld.local.u32 	%r381, [%rd29+16];
	shf.l.wrap.b32 	%r786, %r381, %r786, %r53;
$L__BB6_31:
	shr.u32 	%r382, %r785, 30;
	shf.l.wrap.b32 	%r383, %r786, %r785, 2;
	shl.b32 	%r384, %r786, 2;
	shr.s32 	%r385, %r383, 31;
	sub.s32 	%r787, %r385, %r382;
	xor.b32  	%r386, %r383, %r49;
	xor.b32  	%r387, %r385, %r383;
	xor.b32  	%r388, %r385, %r384;
	cvt.u64.u32 	%rd179, %r387;
	shl.b64 	%rd180, %rd179, 32;
	cvt.u64.u32 	%rd181, %r388;
	or.b64  	%rd182, %rd180, %rd181;
	cvt.rn.f64.s64 	%fd19, %rd182;
	mul.f64 	%fd20, %fd19, 0d3BF921FB54442D19;
	cvt.rn.f32.f64 	%f295, %fd20;
	neg.f32 	%f296, %f295;
	setp.lt.s32 	%p37, %r386, 0;
	selp.f32 	%f690, %f296, %f295, %p37;
$L__BB6_32:
	and.b32  	%r390, %r33, 1020;
	and.b32  	%r391, %r2, 1;
	or.b32  	%r392, %r390, %r391;
	mul.rn.f32 	%f298, %f690, %f690;
	and.b32  	%r393, %r787, 1;
	setp.eq.b32 	%p38, %r393, 1;
	selp.f32 	%f299, 0f3F800000, %f690, %p38;
	fma.rn.f32 	%f300, %f298, %f299, 0f00000000;
	fma.rn.f32 	%f301, %f298, 0f37CBAC00, 0fBAB607ED;
	selp.f32 	%f302, %f301, 0fB94D4153, %p38;
	selp.f32 	%f303, 0f3D2AAABB, 0f3C0885E4, %p38;
	fma.rn.f32 	%f304, %f302, %f298, %f303;
	selp.f32 	%f305, 0fBEFFFFFF, 0fBE2AAAA8, %p38;
	fma.rn.f32 	%f306, %f304, %f298, %f305;
	fma.rn.f32 	%f307, %f306, %f300, %f299;
	and.b32  	%r394, %r787, 2;
	setp.eq.s32 	%p39, %r394, 0;
	mov.f32 	%f308, 0f00000000;
	sub.f32 	%f309, %f308, %f307;
	selp.f32 	%f310, %f307, %f309, %p39;
	mul.f32 	%f311, %f18, %f26;
	mul.f32 	%f312, %f19, %f310;
	sub.f32 	%f313, %f311, %f312;
	mul.f32 	%f314, %f18, %f310;
	fma.rn.f32 	%f315, %f19, %f26, %f314;
	add.f32 	%f316, %f16, %f313;
	shl.b32 	%r395, %r392, 2;
	mov.u32 	%r396, _ZZ35_occa_preprocessed_ODW10_STH_STFT_0E6FRBank;
	add.s32 	%r397, %r396, %r395;
	st.shared.f32 	[%r397], %f316;
	add.f32 	%f317, %f17, %f315;
	mov.u32 	%r398, _ZZ35_occa_preprocessed_ODW10_STH_STFT_0E6FIBank;
	add.s32 	%r399, %r398, %r395;
	st.shared.f32 	[%r399], %f317;
	sub.f32 	%f318, %f16, %f313;
	st.shared.f32 	[%r397+8], %f318;
	sub.f32 	%f319, %f17, %f315;
	st.shared.f32 	[%r399+8], %f319;
	bar.sync 	0;
	ld.shared.f32 	%f30, [%r3];
	ld.shared.f32 	%f31, [%r4];
	ld.shared.f32 	%f32, [%r3+2048];
	ld.shared.f32 	%f33, [%r4+2048];
	shl.b32 	%r400, %r2, 7;
	and.b32  	%r401, %r400, 384;
	cvt.rn.f32.u32 	%f320, %r401;
	mul.f32 	%f321, %f320, 0f3A800000;
	cvt.f64.f32 	%fd21, %f321;
	mul.f64 	%fd22, %fd21, 0dC01921FB54442D18;
	cvt.rn.f32.f64 	%f34, %fd22;
	mul.f32 	%f322, %f34, 0f3F22F983;
	cvt.rni.s32.f32 	%r795, %f322;
	cvt.rn.f32.s32 	%f323, %r795;
	fma.rn.f32 	%f324, %f323, 0fBFC90FDA, %f34;
	fma.rn.f32 	%f325, %f323, 0fB3A22168, %f324;
	fma.rn.f32 	%f692, %f323, 0fA7C234C5, %f325;
	abs.f32 	%f36, %f34;
	setp.ltu.f32 	%p40, %f36, 0f47CE4780;
	mov.u32 	%r791, %r795;
	mov.f32 	%f691, %f692;
	@%p40 bra 	$L__BB6_40;
	setp.neu.f32 	%p41, %f36, 0f7F800000;
	@%p41 bra 	$L__BB6_35;
	mov.f32 	%f328, 0f00000000;
	mul.rn.f32 	%f691, %f34, %f328;
	mov.b32 	%r791, 0;
	bra.uni 	$L__BB6_40;
$L__BB6_35:
	mov.b32 	%r63, %f34;
	mov.b64 	%rd331, 0;
	mov.b32 	%r788, 0;
	mov.u64 	%rd329, __cudart_i2opi_f;
	shl.b32 	%r404, %r63, 8;
	or.b32  	%r405, %r404, -2147483648;
	mov.u64 	%rd330, %rd1;
$L__BB6_36:
	.pragma "nounroll";
	ld.global.nc.u32 	%r403, [%rd329];
	mad.wide.u32 	%rd185, %r403, %r405, %rd331;
	shr.u64 	%rd331, %rd185, 32;
	st.local.u32 	[%rd330], %rd185;
	add.s32 	%r788, %r788, 1;
	add.s64 	%rd330, %rd330, 4;
	add.s64 	%rd329, %rd329, 4;
	setp.ne.s32 	%p42, %r788, 6;
	@%p42 bra 	$L__BB6_36;
	shr.u32 	%r406, %r63, 23;
	st.local.u32 	[%rd1+24], %rd331;
	and.b32  	%r66, %r406, 31;
	and.b32  	%r407, %r406, 224;
	add.s32 	%r408, %r407, -128;
	shr.u32 	%r409, %r408, 5;
	mul.wide.u32 	%rd186, %r409, 4;
	sub.s64 	%rd36, %rd1, %rd186;
	ld.local.u32 	%r789, [%rd36+24];
	ld.local.u32 	%r790, [%rd36+20];
	setp.eq.s32 	%p43, %r66, 0;
	@%p43 bra 	$L__BB6_39;
	shf.l.wrap.b32 	%r789, %r790, %r789, %r66;
	ld.local.u32 	%r410, [%rd36+16];
	shf.l.wrap.b32 	%r790, %r410, %r790, %r66;
$L__BB6_39:
	shr.u32 	%r411, %r789, 30;
	shf.l.wrap.b32 	%r412, %r790, %r789, 2;
	shl.b32 	%r413, %r790, 2;
	shr.s32 	%r414, %r412, 31;
	sub.s32 	%r791, %r414, %r411;
	xor.b32  	%r415, %r412, %r63;
	xor.b32  	%r416, %r414, %r412;
	xor.b32  	%r417, %r414, %r413;
	cvt.u64.u32 	%rd187, %r416;
	shl.b64 	%rd188, %rd187, 32;
	cvt.u64.u32 	%rd189, %r417;
	or.b64  	%rd190, %rd188, %rd189;
	cvt.rn.f64.s64 	%fd23, %rd190;
	mul.f64 	%fd24, %fd23, 0d3BF921FB54442D19;
	cvt.rn.f32.f64 	%f326, %fd24;
	neg.f32 	%f327, %f326;
	setp.lt.s32 	%p44, %r415, 0;
	selp.f32 	%f691, %f327, %f326, %p44;
$L__BB6_40:
	setp.ltu.f32 	%p45, %f36, 0f47CE4780;
	add.s32 	%r419, %r791, 1;
	mul.rn.f32 	%f329, %f691, %f691;
	and.b32  	%r420, %r791, 1;
	setp.eq.b32 	%p46, %r420, 1;
	selp.f32 	%f330, %f691, 0f3F800000, %p46;
	fma.rn.f32 	%f331, %f329, %f330, 0f00000000;
	fma.rn.f32 	%f332, %f329, 0f37CBAC00, 0fBAB607ED;
	selp.f32 	%f333, 0fB94D4153, %f332, %p46;
	selp.f32 	%f334, 0f3C0885E4, 0f3D2AAABB, %p46;
	fma.rn.f32 	%f335, %f333, %f329, %f334;
	selp.f32 	%f336, 0fBE2AAAA8, 0fBEFFFFFF, %p46;
	fma.rn.f32 	%f337, %f335, %f329, %f336;
	fma.rn.f32 	%f338, %f337, %f331, %f330;
	and.b32  	%r421, %r419, 2;
	setp.eq.s32 	%p47, %r421, 0;
	mov.f32 	%f339, 0f00000000;
	sub.f32 	%f340, %f339, %f338;
	selp.f32 	%f40, %f338, %f340, %p47;
	@%p45 bra 	$L__BB6_48;
	setp.neu.f32 	%p48, %f36, 0f7F800000;
	@%p48 bra 	$L__BB6_43;
	mov.f32 	%f343, 0f00000000;
	mul.rn.f32 	%f692, %f34, %f343;
	mov.b32 	%r795, 0;
	bra.uni 	$L__BB6_48;
$L__BB6_43:
	mov.b32 	%r75, %f34;
	shl.b32 	%r423, %r75, 8;
	or.b32  	%r76, %r423, -2147483648;
	mov.b64 	%rd334, 0;
	mov.b32 	%r792, 0;
	mov.u64 	%rd332, __cudart_i2opi_f;
	mov.u64 	%rd333, %rd1;
$L__BB6_44:
	.pragma "nounroll";
	ld.global.nc.u32 	%r424, [%rd332];
	mad.wide.u32 	%rd193, %r424, %r76, %rd334;
	shr.u64 	%rd334, %rd193, 32;
	st.local.u32 	[%rd333], %rd193;
	add.s32 	%r792, %r792, 1;
	add.s64 	%rd333, %rd333, 4;
	add.s64 	%rd332, %rd332, 4;
	setp.ne.s32 	%p49, %r792, 6;
	@%p49 bra 	$L__BB6_44;
	shr.u32 	%r425, %r75, 23;
	st.local.u32 	[%rd1+24], %rd334;
	and.b32  	%r79, %r425, 31;
	and.b32  	%r426, %r425, 224;
	add.s32 	%r427, %r426, -128;
	shr.u32 	%r428, %r427, 5;
	mul.wide.u32 	%rd194, %r428, 4;
	sub.s64 	%rd43, %rd1, %rd194;
	ld.local.u32 	%r793, [%rd43+24];
	ld.local.u32 	%r794, [%rd43+20];
	setp.eq.s32 	%p50, %r79, 0;
	@%p50 bra 	$L__BB6_47;
	shf.l.wrap.b32 	%r793, %r794, %r793, %r79;
	ld.local.u32 	%r429, [%rd43+16];
	shf.l.wrap.b32 	%r794, %r429, %r794, %r79;
$L__BB6_47:
	shr.u32 	%r430, %r793, 30;
	shf.l.wrap.b32 	%r431, %r794, %r793, 2;
	shl.b32 	%r432, %r794, 2;
	shr.s32 	%r433, %r431, 31;
	sub.s32 	%r795, %r433, %r430;
	xor.b32  	%r434, %r431, %r75;
	xor.b32  	%r435, %r433, %r431;
	xor.b32  	%r436, %r433, %r432;
	cvt.u64.u32 	%rd195, %r435;
	shl.b64 	%rd196, %rd195, 32;
	cvt.u64.u32 	%rd197, %r436;
	or.b64  	%rd198, %rd196, %rd197;
	cvt.rn.f64.s64 	%fd25, %rd198;
	mul.f64 	%fd26, %fd25, 0d3BF921FB54442D19;
	cvt.rn.f32.f64 	%f341, %fd26;
	neg.f32 	%f342, %f341;
	setp.lt.s32 	%p51, %r434, 0;
	selp.f32 	%f692, %f342, %f341, %p51;
$L__BB6_48:
	and.b32  	%r438, %r33, 1016;
	and.b32  	%r439, %r2, 3;
	or.b32  	%r440, %r438, %r439;
	mul.rn.f32 	%f344, %f692, %f692;
	and.b32  	%r441, %r795, 1;
	setp.eq.b32 	%p52, %r441, 1;
	selp.f32 	%f345, 0f3F800000, %f692, %p52;
	fma.rn.f32 	%f346, %f344, %f345, 0f00000000;
	fma.rn.f32 	%f347, %f344, 0f37CBAC00, 0fBAB607ED;
	selp.f32 	%f348, %f347, 0fB94D4153, %p52;
	selp.f32 	%f349, 0f3D2AAABB, 0f3C0885E4, %p52;
	fma.rn.f32 	%f350, %f348, %f344, %f349;
	selp.f32 	%f351, 0fBEFFFFFF, 0fBE2AAAA8, %p52;
	fma.rn.f32 	%f352, %f350, %f344, %f351;
	fma.rn.f32 	%f353, %f352, %f346, %f345;
	and.b32  	%r442, %r795, 2;
	setp.eq.s32 	%p53, %r442, 0;
	mov.f32 	%f354, 0f00000000;
	sub.f32 	%f355, %f354, %f353;
	selp.f32 	%f356, %f353, %f355, %p53;
	mul.f32 	%f357, %f32, %f40;
	mul.f32 	%f358, %f33, %f356;
	sub.f32 	%f359, %f357, %f358;
	mul.f32 	%f360, %f32, %f356;
	fma.rn.f32 	%f361, %f33, %f40, %f360;
	add.f32 	%f362, %f30, %f359;
	shl.b32 	%r443, %r440, 2;
	mov.u32 	%r444, _ZZ35_occa_preprocessed_ODW10_STH_STFT_0E6SRBank;
	add.s32 	%r445, %r444, %r443;
	st.shared.f32 	[%r445], %f362;
	add.f32 	%f363, %f31, %f361;
	mov.u32 	%r446, _ZZ35_occa_preprocessed_ODW10_STH_STFT_0E6SIBank;
	add.s32 	%r447, %r446, %r443;
	st.shared.f32 	[%r447], %f363;
	sub.f32 	%f364, %f30, %f359;
	st.shared.f32 	[%r445+16], %f364;
	sub.f32 	%f365, %f31, %f361;
	st.shared.f32 	[%r447+16], %f365;
	bar.sync 	0;
	ld.shared.f32 	%f44, [%r34];
	ld.shared.f32 	%f45, [%r35];
	ld.shared.f32 	%f46, [%r34+2048];
	ld.shared.f32 	%f47, [%r35+2048];
	shl.b32 	%r448, %r2, 6;
	and.b32  	%r449, %r448, 448;
	cvt.rn.f32.u32 	%f366, %r449;
	mul.f32 	%f367, %f366, 0f3A800000;
	cvt.f64.f32 	%fd27, %f367;
	mul.f64 	%fd28, %fd27, 0dC01921FB54442D18;
	cvt.rn.f32.f64 	%f48, %fd28;
	mul.f32 	%f368, %f48, 0f3F22F983;
	cvt.rni.s32.f32 	%r803, %f368;
	cvt.rn.f32.s32 	%f369, %r803;
	fma.rn.f32 	%f370, %f369, 0fBFC90FDA, %f48;
	fma.rn.f32 	%f371, %f369, 0fB3A22168, %f370;
	fma.rn.f32 	%f694, %f369, 0fA7C234C5, %f371;
	abs.f32 	%f50, %f48;
	setp.ltu.f32 	%p54, %f50, 0f47CE4780;
	mov.u32 	%r799, %r803;
	mov.f32 	%f693, %f694;
	@%p54 bra 	$L__BB6_56;
	setp.neu.f32 	%p55, %f50, 0f7F800000;
	@%p55 bra 	$L__BB6_51;
	mov.f32 	%f374, 0f00000000;
	mul.rn.f32 	%f693, %f48, %f374;
	mov.b32 	%r799, 0;
	bra.uni 	$L__BB6_56;
$L__BB6_51:
	mov.b32 	%r89, %f48;
	mov.b64 	%rd337, 0;
	mov.b32 	%r796, 0;
	mov.u64 	%rd335, __cudart_i2opi_f;
	shl.b32 	%r452, %r89, 8;
	or.b32  	%r453, %r452, -2147483648;
	mov.u64 	%rd336, %rd1;
$L__BB6_52:
	.pragma "nounroll";
	ld.global.nc.u32 	%r451, [%rd335];
	mad.wide.u32 	%rd201, %r451, %r453, %rd337;
	shr.u64 	%rd337, %rd201, 32;
	st.local.u32 	[%rd336], %rd201;
	add.s32 	%r796, %r796, 1;
	add.s64 	%rd336, %rd336, 4;
	add.s64 	%rd335, %rd335, 4;
	setp.ne.s32 	%p56, %r796, 6;
	@%p56 bra 	$L__BB6_52;
	shr.u32 	%r454, %r89, 23;
	st.local.u32 	[%rd1+24], %rd337;
	and.b32  	%r92, %r454, 31;
	and.b32  	%r455, %r454, 224;
	add.s32 	%r456, %r455, -128;
	shr.u32 	%r457, %r456, 5;
	mul.wide.u32 	%rd202, %r457, 4;
	sub.s64 	%rd50, %rd1, %rd202;
	ld.local.u32 	%r797, [%rd50+24];
	ld.local.u32 	%r798, [%rd50+20];
	setp.eq.s32 	%p57, %r92, 0;
	@%p57 bra 	$L__BB6_55;
	shf.l.wrap.b32 	%r797, %r798, %r797, %r92;
	ld.local.u32 	%r458, [%rd50+16];
	shf.l.wrap.b32 	%r798, %r458, %r798, %r92;
$L__BB6_55:
	shr.u32 	%r459, %r797, 30;
	shf.l.wrap.b32 	%r460, %r798, %r797, 2;
	shl.b32 	%r461, %r798, 2;
	shr.s32 	%r462, %r460, 31;
	sub.s32 	%r799, %r462, %r459;
	xor.b32  	%r463, %r460, %r89;
	xor.b32  	%r464, %r462, %r460;
	xor.b32  	%r465, %r462, %r461;
	cvt.u64.u32 	%rd203, %r464;
	shl.b64 	%rd204, %rd203, 32;
	cvt.u64.u32 	%rd205, %r465;
	or.b64  	%rd206, %rd204, %rd205;
	cvt.rn.f64.s64 	%fd29, %rd206;
	mul.f64 	%fd30, %fd29, 0d3BF921FB54442D19;
	cvt.rn.f32.f64 	%f372, %fd30;
	neg.f32 	%f373, %f372;
	setp.lt.s32 	%p58, %r463, 0;
	selp.f32 	%f693, %f373, %f372, %p58;
$L__BB6_56:
	setp.ltu.f32 	%p59, %f50, 0f47CE4780;
	add.s32 	%r467, %r799, 1;
	mul.rn.f32 	%f375, %f693, %f693;
	and.b32  	%r468, %r799, 1;
	setp.eq.b32 	%p60, %r468, 1;
	selp.f32 	%f376, %f693, 0f3F800000, %p60;
	fma.rn.f32 	%f377, %f375, %f376, 0f00000000;
	fma.rn.f32 	%f378, %f375, 0f37CBAC00, 0fBAB607ED;
	selp.f32 	%f379, 0fB94D4153, %f378, %p60;
	selp.f32 	%f380, 0f3C0885E4, 0f3D2AAABB, %p60;
	fma.rn.f32 	%f381, %f379, %f375, %f380;
	selp.f32 	%f382, 0fBE2AAAA8, 0fBEFFFFFF, %p60;
	fma.rn.f32 	%f383, %f381, %f375, %f382;
	fma.rn.f32 	%f384, %f383, %f377, %f376;
	and.b32  	%r469, %r467, 2;
	setp.eq.s32 	%p61, %r469, 0;
	mov.f32 	%f385, 0f00000000;
	sub.f32 	%f386, %f385, %f384;
	selp.f32 	%f54, %f384, %f386, %p61;
	@%p59 bra 	$L__BB6_64;
	setp.neu.f32 	%p62, %f50, 0f7F800000;
	@%p62 bra 	$L__BB6_59;
	mov.f32 	%f389, 0f00000000;
	mul.rn.f32 	%f694, %f48, %f389;
	mov.b32 	%r803, 0;
	bra.uni 	$L__BB6_64;
$L__BB6_59:
	mov.b32 	%r101, %f48;
	shl.b32 	%r471, %r101, 8;
	or.b32  	%r102, %r471, -2147483648;
	mov.b64 	%rd340, 0;
	mov.b32 	%r800, 0;
	mov.u64 	%rd338, __cudart_i2opi_f;
	mov.u64 	%rd339, %rd1;
$L__BB6_60:
	.pragma "nounroll";
	ld.global.nc.u32 	%r472, [%rd338];
	mad.wide.u32 	%rd209, %r472, %r102, %rd340;
	shr.u64 	%rd340, %rd209, 32;
	st.local.u32 	[%rd339], %rd209;
	add.s32 	%r800, %r800, 1;
	add.s64 	%rd339, %rd339, 4;
	add.s64 	%rd338, %rd338, 4;
	setp.ne.s32 	%p63, %r800, 6;
	@%p63 bra 	$L__BB6_60;
	shr.u32 	%r473, %r101, 23;
	st.local.u32 	[%rd1+24], %rd340;
	and.b32  	%r105, %r473, 31;
	and.b32  	%r474, %r473, 224;
	add.s32 	%r475, %r474, -128;
	shr.u32 	%r476, %r475, 5;
	mul.wide.u32 	%rd210, %r476, 4;
	sub.s64 	%rd57, %rd1, %rd210;
	ld.local.u32 	%r801, [%rd57+24];
	ld.local.u32 	%r802, [%rd57+20];
	setp.eq.s32 	%p64, %r105, 0;
	@%p64 bra 	$L__BB6_63;
	shf.l.wrap.b32 	%r801, %r802, %r801, %r105;
	ld.local.u32 	%r477, [%rd57+16];
	shf.l.wrap.b32 	%r802, %r477, %r802, %r105;
$L__BB6_63:
	shr.u32 	%r478, %r801, 30;
	shf.l.wrap.b32 	%r479, %r802, %r801, 2;
	shl.b32 	%r480, %r802, 2;
	shr.s32 	%r481, %r479, 31;
	sub.s32 	%r803, %r481, %r478;
	xor.b32  	%r482, %r479, %r101;
	xor.b32  	%r483, %r481, %r479;
	xor.b32  	%r484, %r481, %r480;
	cvt.u64.u32 	%rd211, %r483;
	shl.b64 	%rd212, %rd211, 32;
	cvt.u64.u32 	%rd213, %r484;
	or.b64  	%rd214, %rd212, %rd213;
	cvt.rn.f64.s64 	%fd31, %rd214;
	mul.f64 	%fd32, %fd31, 0d3BF921FB54442D19;
	cvt.rn.f32.f64 	%f387, %fd32;
	neg.f32 	%f388, %f387;
	setp.lt.s32 	%p65, %r482, 0;
	selp.f32 	%f694, %f388, %f387, %p65;
$L__BB6_64:
	and.b32  	%r486, %r33, 1008;
	and.b32  	%r487, %r2, 7;
	or.b32  	%r488, %r486, %r487;
	mul.rn.f32 	%f390, %f694, %f694;
	and.b32  	%r489, %r803, 1;
	setp.eq.b32 	%p66, %r489, 1;
	selp.f32 	%f391, 0f3F800000, %f694, %p66;
	fma.rn.f32 	%f392, %f390, %f391, 0f00000000;
	fma.rn.f32 	%f393, %f390, 0f37CBAC00, 0fBAB607ED;
	selp.f32 	%f394, %f393, 0fB94D4153, %p66;
	selp.f32 	%f395, 0f3D2AAABB, 0f3C0885E4, %p66;
	fma.rn.f32 	%f396, %f394, %f390, %f395;
	selp.f32 	%f397, 0fBEFFFFFF, 0fBE2AAAA8, %p66;
	fma.rn.f32 	%f398, %f396, %f390, %f397;
	fma.rn.f32 	%f399, %f398, %f392, %f391;
	and.b32  	%r490, %r803, 2;
	setp.eq.s32 	%p67, %r490, 0;
	mov.f32 	%f400, 0f00000000;
	sub.f32 	%f401, %f400, %f399;
	selp.f32 	%f402, %f399, %f401, %p67;
	mul.f32 	%f403, %f46, %f54;
	mul.f32 	%f404, %f47, %f402;
	sub.f32 	%f405, %f403, %f404;
	mul.f32 	%f406, %f46, %f402;
	fma.rn.f32 	%f407, %f47, %f54, %f406;
	add.f32 	%f408, %f44, %f405;
	shl.b32 	%r491, %r488, 2;
	mov.u32 	%r492, _ZZ35_occa_preprocessed_ODW10_STH_STFT_0E6FRBank;
	add.s32 	%r493, %r492, %r491;
	st.shared.f32 	[%r493], %f408;
	add.f32 	%f409, %f45, %f407;
	mov.u32 	%r494, _ZZ35_occa_preprocessed_ODW10_STH_STFT_0E6FIBank;
	add.s32 	%r495, %r494, %r491;
	st.shared.f32 	[%r495], %f409;
	sub.f32 	%f410, %f44, %f405;
	st.shared.f32 	[%r493+32], %f410;
	sub.f32 	%f411, %f45, %f407;
	st.shared.f32 	[%r495+32], %f411;
	bar.sync 	0;
	ld.shared.f32 	%f58, [%r3];
	ld.shared.f32 	%f59, [%r4];
	ld.shared.f32 	%f60, [%r3+2048];
	ld.shared.f32 	%f61, [%r4+2048];
	shl.b32 	%r496, %r2, 5;
	and.b32  	%r497, %r496, 480;
	cvt.rn.f32.u32 	%f412, %r497;
	mul.f32 	%f413, %f412, 0f3A800000;
	cvt.f64.f32 	%fd33, %f413;
	mul.f64 	%fd34, %fd33, 0dC01921FB54442D18;
	cvt.rn.f32.f64 	%f62, %fd34;
	mul.f32 	%f414, %f62, 0f3F22F983;
	cvt.rni.s32.f32 	%r811, %f414;
	cvt.rn.f32.s32 	%f415, %r811;
	fma.rn.f32 	%f416, %f415, 0fBFC90FDA, %f62;
	fma.rn.f32 	%f417, %f415, 0fB3A22168, %f416;
	fma.rn.f32 	%f696, %f415, 0fA7C234C5, %f417;
	abs.f32 	%f64, %f62;
	setp.ltu.f32 	%p68, %f64, 0f47CE4780;
	mov.u32 	%r807, %r811;
	mov.f32 	%f695, %f696;
	@%p68 bra 	$L__BB6_72;
	setp.neu.f32 	%p69, %f64, 0f7F800000;
	@%p69 bra 	$L__BB6_67;
	mov.f32 	%f420, 0f00000000;
	mul.rn.f32 	%f695, %f62, %f420;
	mov.b32 	%r807, 0;
	bra.uni 	$L__BB6_72;
$L__BB6_67:
	mov.b32 	%r115, %f62;
	mov.b64 	%rd343, 0;
	mov.b32 	%r804, 0;
	mov.u64 	%rd341, __cudart_i2opi_f;
	shl.b32 	%r500, %r115, 8;
	or.b32  	%r501, %r500, -2147483648;
	mov.u64 	%rd342, %rd1;
$L__BB6_68:
	.pragma "nounroll";
	ld.global.nc.u32 	%r499, [%rd341];
	mad.wide.u32 	%rd217, %r499, %r501, %rd343;
	shr.u64 	%rd343, %rd217, 32;
	st.local.u32 	[%rd342], %rd217;
	add.s32 	%r804, %r804, 1;
	add.s64 	%rd342, %rd342, 4;
	add.s64 	%rd341, %rd341, 4;
	setp.ne.s32 	%p70, %r804, 6;
	@%p70 bra 	$L__BB6_68;
	shr.u32 	%r502, %r115, 23;
	st.local.u32 	[%rd1+24], %rd343;
	and.b32  	%r118, %r502, 31;
	and.b32  	%r503, %r502, 224;
	add.s32 	%r504, %r503, -128;
	shr.u32 	%r505, %r504, 5;
	mul.wide.u32 	%rd218, %r505, 4;
	sub.s64 	%rd64, %rd1, %rd218;
	ld.local.u32 	%r805, [%rd64+24];
	ld.local.u32 	%r806, [%rd64+20];
	setp.eq.s32 	%p71, %r118, 0;
	@%p71 bra 	$L__BB6_71;
	shf.l.wrap.b32 	%r805, %r806, %r805, %r118;
	ld.local.u32 	%r506, [%rd64+16];
	shf.l.wrap.b32 	%r806, %r506, %r806, %r118;
$L__BB6_71:
	shr.u32 	%r507, %r805, 30;
	shf.l.wrap.b32 	%r508, %r806, %r805, 2;
	shl.b32 	%r509, %r806, 2;
	shr.s32 	%r510, %r508, 31;
	sub.s32 	%r807, %r510, %r507;
	xor.b32  	%r511, %r508, %r115;
	xor.b32  	%r512, %r510, %r508;
	xor.b32  	%r513, %r510, %r509;
	cvt.u64.u32 	%rd219, %r512;
	shl.b64 	%rd220, %rd219, 32;
	cvt.u64.u32 	%rd221, %r513;
	or.b64  	%rd222, %rd220, %rd221;
	cvt.rn.f64.s64 	%fd35, %rd222;
	mul.f64 	%fd36, %fd35, 0d3BF921FB54442D19;
	cvt.rn.f32.f64 	%f418, %fd36;
	neg.f32 	%f419, %f418;
	setp.lt.s32 	%p72, %r511, 0;
	selp.f32 	%f695, %f419, %f418, %p72;
$L__BB6_72:
	setp.ltu.f32 	%p73, %f64, 0f47CE4780;
	add.s32 	%r515, %r807, 1;
	mul.rn.f32 	%f421, %f695, %f695;
	and.b32  	%r516, %r807, 1;
	setp.eq.b32 	%p74, %r516, 1;
	selp.f32 	%f422, %f695, 0f3F800000, %p74;
	fma.rn.f32 	%f423, %f421, %f422, 0f00000000;
	fma.rn.f32 	%f424, %f421, 0f37CBAC00, 0fBAB607ED;
	selp.f32 	%f425, 0fB94D4153, %f424, %p74;
	selp.f32 	%f426, 0f3C0885E4, 0f3D2AAABB, %p74;
	fma.rn.f32 	%f427, %f425, %f421, %f426;
	selp.f32 	%f428, 0fBE2AAAA8, 0fBEFFFFFF, %p74;
	fma.rn.f32 	%f429, %f427, %f421, %f428;
	fma.rn.f32 	%f430, %f429, %f423, %f422;
	and.b32  	%r517, %r515, 2;
	setp.eq.s32 	%p75, %r517, 0;
	mov.f32 	%f431, 0f00000000;
	sub.f32 	%f432, %f431, %f430;
	selp.f32 	%f68, %f430, %f432, %p75;
	@%p73 bra 	$L__BB6_80;
	setp.neu.f32 	%p76, %f64, 0f7F800000;
	@%p76 bra 	$L__BB6_75;
	mov.f32 	%f435, 0f00000000;
	mul.rn.f32 	%f696, %f62, %f435;
	mov.b32 	%r811, 0;
	bra.uni 	$L__BB6_80;
$L__BB6_75:
	mov.b32 	%r127, %f62;
	shl.b32 	%r519, %r127, 8;
	or.b32  	%r128, %r519, -2147483648;
	mov.b64 	%rd346, 0;
	mov.b32 	%r808, 0;
	mov.u64 	%rd344, __cudart_i2opi_f;
	mov.u64 	%rd345, %rd1;
$L__BB6_76:
	.pragma "nounroll";
	ld.global.nc.u32 	%r520, [%rd344];
	mad.wide.u32 	%rd225, %r520, %r128, %rd346;
	shr.u64 	%rd346, %rd225, 32;
	st.local.u32 	[%rd345], %rd225;
	add.s32 	%r808, %r808, 1;
	add.s64 	%rd345, %rd345, 4;
	add.s64 	%rd344, %rd344, 4;
	setp.ne.s32 	%p77, %r808, 6;
	@%p77 bra 	$L__BB6_76;
	shr.u32 	%r521, %r127, 23;
	st.local.u32 	[%rd1+24], %rd346;
	and.b32  	%r131, %r521, 31;
	and.b32  	%r522, %r521, 224;
	add.s32 	%r523, %r522, -128;
	shr.u32 	%r524, %r523, 5;
	mul.wide.u32 	%rd226, %r524, 4;
	sub.s64 	%rd71, %rd1, %rd226;
	ld.local.u32 	%r809, [%rd71+24];
	ld.local.u32 	%r810, [%rd71+20];
	setp.eq.s32 	%p78, %r131, 0;
	@%p78 bra 	$L__BB6_79;
	shf.l.wrap.b32 	%r809, %r810, %r809, %r131;
	ld.local.u32 	%r525, [%rd71+16];
	shf.l.wrap.b32 	%r810, %r525, %r810, %r131;
$L__BB6_79:
	shr.u32 	%r526, %r809, 30;
	shf.l.wrap.b32 	%r527, %r810, %r809, 2;
	shl.b32 	%r528, %r810, 2;
	shr.s32 	%r529, %r527, 31;
	sub.s32 	%r811, %r529, %r526;
	xor.b32  	%r530, %r527, %r127;
	xor.b32  	%r531, %r529, %r527;
	xor.b32  	%r532, %r529, %r528;
	cvt.u64.u32 	%rd227, %r531;
	shl.b64 	%rd228, %rd227, 32;
	cvt.u64.u32 	%rd229, %r532;
	or.b64  	%rd230, %rd228, %rd229;
	cvt.rn.f64.s64 	%fd37, %rd230;
	mul.f64 	%fd38, %fd37, 0d3BF921FB54442D19;
	cvt.rn.f32.f64 	%f433, %fd38;
	neg.f32 	%f434, %f433;
	setp.lt.s32 	%p79, %r530, 0;
	selp.f32 	%f696, %f434, %f433, %p79;
$L__BB6_80:
	and.b32  	%r534, %r33, 992;
	and.b32  	%r535, %r2, 15;
	or.b32  	%r536, %r534, %r535;
	mul.rn.f32 	%f436, %f696, %f696;
	and.b32  	%r537, %r811, 1;
	setp.eq.b32 	%p80, %r537, 1;
	selp.f32 	%f437, 0f3F800000, %f696, %p80;
	fma.rn.f32 	%f438, %f436, %f437, 0f00000000;
	fma.rn.f32 	%f439, %f436, 0f37CBAC00, 0fBAB607ED;
	selp.f32 	%f440, %f439, 0fB94D4153, %p80;
	selp.f32 	%f441, 0f3D2AAABB, 0f3C0885E4, %p80;
	fma.rn.f32 	%f442, %f440, %f436, %f441;
	selp.f32 	%f443, 0fBEFFFFFF, 0fBE2AAAA8, %p80;
	fma.rn.f32 	%f444, %f442, %f436, %f443;
	fma.rn.f32 	%f445, %f444, %f438, %f437;
	and.b32  	%r538, %r811, 2;
	setp.eq.s32 	%p81, %r538, 0;
	mov.f32 	%f446, 0f00000000;
	sub.f32 	%f447, %f446, %f445;
	selp.f32 	%f448, %f445, %f447, %p81;
	mul.f32 	%f449, %f60, %f68;
	mul.f32 	%f450, %f61, %f448;
	sub.f32 	%f451, %f449, %f450;
	mul.f32 	%f452, %f60, %f448;
	fma.rn.f32 	%f453, %f61, %f68, %f452;
	add.f32 	%f454, %f58, %f451;
	shl.b32 	%r539, %r536, 2;
	mov.u32 	%r540, _ZZ35_occa_preprocessed_ODW10_STH_STFT_0E6SRBank;
	add.s32 	%r541, %r540, %r539;
	st.shared.f32 	[%r541], %f454;
	add.f32 	%f455, %f59, %f453;
	mov.u32 	%r542, _ZZ35_occa_preprocessed_ODW10_STH_STFT_0E6SIBank;
	add.s32 	%r543, %r542, %r539;
	st.shared.f32 	[%r543], %f455;
	sub.f32 	%f456, %f58, %f451;
	st.shared.f32 	[%r541+64], %f456;
	sub.f32 	%f457, %f59, %f453;
	st.shared.f32 	[%r543+64], %f457;
	bar.sync 	0;
	ld.shared.f32 	%f72, [%r34];
	ld.shared.f32 	%f73, [%r35];
	ld.shared.f32 	%f74, [%r34+2048];
	ld.shared.f32 	%f75, [%r35+2048];
	shl.b32 	%r544, %r2, 4;
	and.b32  	%r545, %r544, 496;
	cvt.rn.f32.u32 	%f458, %r545;
	mul.f32 	%f459, %f458, 0f3A800000;
	cvt.f64.f32 	%fd39, %f459;
	mul.f64 	%fd40, %fd39, 0dC01921FB54442D18;
	cvt.rn.f32.f64 	%f76, %fd40;
	mul.f32 	%f460, %f76, 0f3F22F983;
	cvt.rni.s32.f32 	%r819, %f460;
	cvt.rn.f32.s32 	%f461, %r819;
	fma.rn.f32 	%f462, %f461, 0fBFC90FDA, %f76;
	fma.rn.f32 	%f463, %f461, 0fB3A22168, %f462;
	fma.rn.f32 	%f698, %f461, 0fA7C234C5, %f463;
	abs.f32 	%f78, %f76;
	setp.ltu.f32 	%p82, %f78, 0f47CE4780;
	mov.u32 	%r815, %r819;
	mov.f32 	%f697, %f698;
	@%p82 bra 	$L__BB6_88;
	setp.neu.f32 	%p83, %f78, 0f7F800000;
	@%p83 bra 	$L__BB6_83;
	mov.f32 	%f466, 0f00000000;
	mul.rn.f32 	%f697, %f76, %f466;
	mov.b32 	%r815, 0;
	bra.uni 	$L__BB6_88;
$L__BB6_83:
	mov.b32 	%r141, %f76;
	mov.b64 	%rd349, 0;
	mov.b32 	%r812, 0;
	mov.u64 	%rd347, __cudart_i2opi_f;
	shl.b32 	%r548, %r141, 8;
	or.b32  	%r549, %r548, -2147483648;
	mov.u64 	%rd348, %rd1;
$L__BB6_84:
	.pragma "nounroll";
	ld.global.nc.u32 	%r547, [%rd347];
	mad.wide.u32 	%rd233, %r547, %r549, %rd349;
	shr.u64 	%rd349, %rd233, 32;
	st.local.u32 	[%rd348], %rd233;
	add.s32 	%r812, %r812, 1;
	add.s64 	%rd348, %rd348, 4;
	add.s64 	%rd347, %rd347, 4;
	setp.ne.s32 	%p84, %r812, 6;
	@%p84 bra 	$L__BB6_84;
	shr.u32 	%r550, %r141, 23;
	st.local.u32 	[%rd1+24], %rd349;
	and.b32  	%r144, %r550, 31;
	and.b32  	%r551, %r550, 224;
	add.s32 	%r552, %r551, -128;
	shr.u32 	%r553, %r552, 5;
	mul.wide.u32 	%rd234, %r553, 4;
	sub.s64 	%rd78, %rd1, %rd234;
	ld.local.u32 	%r813, [%rd78+24];
	ld.local.u32 	%r814, [%rd78+20];
	setp.eq.s32 	%p85, %r144, 0;
	@%p85 bra 	$L__BB6_87;
	shf.l.wrap.b32 	%r813, %r814, %r813, %r144;
	ld.local.u32 	%r554, [%rd78+16];
	shf.l.wrap.b32 	%r814, %r554, %r814, %r144;
$L__BB6_87:
	shr.u32 	%r555, %r813, 30;
	shf.l.wrap.b32 	%r556, %r814, %r813, 2;
	shl.b32 	%r557, %r814, 2;
	shr.s32 	%r558, %r556, 31;
	sub.s32 	%r815, %r558, %r555;
	xor.b32  	%r559, %r556, %r141;
	xor.b32  	%r560, %r558, %r556;
	xor.b32  	%r561, %r558, %r557;
	cvt.u64.u32 	%rd235, %r560;
	shl.b64 	%rd236, %rd235, 32;
	cvt.u64.u32 	%rd237, %r561;
	or.b64  	%rd238, %rd236, %rd237;
	cvt.rn.f64.s64 	%fd41, %rd238;
	mul.f64 	%fd42, %fd41, 0d3BF921FB54442D19;
	cvt.rn.f32.f64 	%f464, %fd42;
	neg.f32 	%f465, %f464;
	setp.lt.s32 	%p86, %r559, 0;
	selp.f32 	%f697, %f465, %f464, %p86;
$L__BB6_88:
	setp.ltu.f32 	%p87, %f78, 0f47CE4780;
	add.s32 	%r563, %r815, 1;
	mul.rn.f32 	%f467, %f697, %f697;
	and.b32  	%r564, %r815, 1;
	setp.eq.b32 	%p88, %r564, 1;
	selp.f32 	%f468, %f697, 0f3F800000, %p88;
	fma.rn.f32 	%f469, %f467, %f468, 0f00000000;
	fma.rn.f32 	%f470, %f467, 0f37CBAC00, 0fBAB607ED;
	selp.f32 	%f471, 0fB94D4153, %f470, %p88;
	selp.f32 	%f472, 0f3C0885E4, 0f3D2AAABB, %p88;
	fma.rn.f32 	%f473, %f471, %f467, %f472;
	selp.f32 	%f474, 0fBE2AAAA8, 0fBEFFFFFF, %p88;
	fma.rn.f32 	%f475, %f473, %f467, %f474;
	fma.rn.f32 	%f476, %f475, %f469, %f468;
	and.b32  	%r565, %r563, 2;
	setp.eq.s32 	%p89, %r565, 0;
	mov.f32 	%f477, 0f00000000;
	sub.f32 	%f478, %f477, %f476;
	selp.f32 	%f82, %f476, %f478, %p89;
	@%p87 bra 	$L__BB6_96;
	setp.neu.f32 	%p90, %f78, 0f7F800000;
	@%p90 bra 	$L__BB6_91;
	mov.f32 	%f481, 0f00000000;
	mul.rn.f32 	%f698, %f76, %f481;
	mov.b32 	%r819, 0;
	bra.uni 	$L__BB6_96;
$L__BB6_91:
	mov.b32 	%r153, %f76;
	shl.b32 	%r567, %r153, 8;
	or.b32  	%r154, %r567, -2147483648;
	mov.b64 	%rd352, 0;
	mov.b32 	%r816, 0;
	mov.u64 	%rd350, __cudart_i2opi_f;
	mov.u64 	%rd351, %rd1;
$L__BB6_92:
	.pragma "nounroll";
	ld.global.nc.u32 	%r568, [%rd350];
	mad.wide.u32 	%rd241, %r568, %r154, %rd352;
	shr.u64 	%rd352, %rd241, 32;
	st.local.u32 	[%rd351], %rd241;
	add.s32 	%r816, %r816, 1;
	add.s64 	%rd351, %rd351, 4;
	add.s64 	%rd350, %rd350, 4;
	setp.ne.s32 	%p91, %r816, 6;
	@%p91 bra 	$L__BB6_92;
	shr.u32 	%r569, %r153, 23;
	st.local.u32 	[%rd1+24], %rd352;
	and.b32  	%r157, %r569, 31;
	and.b32  	%r570, %r569, 224;
	add.s32 	%r571, %r570, -128;
	shr.u32 	%r572, %r571, 5;
	mul.wide.u32 	%rd242, %r572, 4;
	sub.s64 	%rd85, %rd1, %rd242;
	ld.local.u32 	%r817, [%rd85+24];
	ld.local.u32 	%r818, [%rd85+20];
	setp.eq.s32 	%p92, %r157, 0;
	@%p92 bra 	$L__BB6_95;
	shf.l.wrap.b32 	%r817, %r818, %r817, %r157;
	ld.local.u32 	%r573, [%rd85+16];
	shf.l.wrap.b32 	%r818, %r573, %r818, %r157;
$L__BB6_95:
	shr.u32 	%r574, %r817, 30;
	shf.l.wrap.b32 	%r575, %r818, %r817, 2;
	shl.b32 	%r576, %r818, 2;
	shr.s32 	%r577, %r575, 31;
	sub.s32 	%r819, %r577, %r574;
	xor.b32  	%r578, %r575, %r153;
	xor.b32  	%r579, %r577, %r575;
	xor.b32  	%r580, %r577, %r576;
	cvt.u64.u32 	%rd243, %r579;
	shl.b64 	%rd244, %rd243, 32;
	cvt.u64.u32 	%rd245, %r580;
	or.b64  	%rd246, %rd244, %rd245;
	cvt.rn.f64.s64 	%fd43, %rd246;
	mul.f64 	%fd44, %fd43, 0d3BF921FB54442D19;
	cvt.rn.f32.f64 	%f479, %fd44;
	neg.f32 	%f480, %f479;
	setp.lt.s32 	%p93, %r578, 0;
	selp.f32 	%f698, %f480, %f479, %p93;
$L__BB6_96:
	and.b32  	%r582, %r33, 960;
	and.b32  	%r583, %r2, 31;
	or.b32  	%r584, %r582, %r583;
	mul.rn.f32 	%f482, %f698, %f698;
	and.b32  	%r585, %r819, 1;
	setp.eq.b32 	%p94, %r585, 1;
	selp.f32 	%f483, 0f3F800000, %f698, %p94;
	fma.rn.f32 	%f484, %f482, %f483, 0f00000000;
	fma.rn.f32 	%f485, %f482, 0f37CBAC00, 0fBAB607ED;
	selp.f32 	%f486, %f485, 0fB94D4153, %p94;
	selp.f32 	%f487, 0f3D2AAABB, 0f3C0885E4, %p94;
	fma.rn.f32 	%f488, %f486, %f482, %f487;
	selp.f32 	%f489, 0fBEFFFFFF, 0fBE2AAAA8, %p94;
	fma.rn.f32 	%f490, %f488, %f482, %f489;
	fma.rn.f32 	%f491, %f490, %f484, %f483;
	and.b32  	%r586, %r819, 2;
	setp.eq.s32 	%p95, %r586, 0;
	mov.f32 	%f492, 0f00000000;
	sub.f32 	%f493, %f492, %f491;
	selp.f32 	%f494, %f491, %f493, %p95;
	mul.f32 	%f495, %f74, %f82;
	mul.f32 	%f496, %f75, %f494;
	sub.f32 	%f497, %f495, %f496;
	mul.f32 	%f498, %f74, %f494;
	fma.rn.f32 	%f499, %f75, %f82, %f498;
	add.f32 	%f500, %f72, %f497;
	shl.b32 	%r587, %r584, 2;
	mov.u32 	%r588, _ZZ35_occa_preprocessed_ODW10_STH_STFT_0E6FRBank;
	add.s32 	%r589, %r588, %r587;
	st.shared.f32 	[%r589], %f500;
	add.f32 	%f501, %f73, %f499;
	mov.u32 	%r590, _ZZ35_occa_preprocessed_ODW10_STH_STFT_0E6FIBank;
	add.s32 	%r591, %r590, %r587;
	st.shared.f32 	[%r591], %f501;
	sub.f32 	%f502, %f72, %f497;
	st.shared.f32 	[%r589+128], %f502;
	sub.f32 	%f503, %f73, %f499;
	st.shared.f32 	[%r591+128], %f503;
	bar.sync 	0;
	ld.shared.f32 	%f86, [%r3];
	ld.shared.f32 	%f87, [%r4];
	ld.shared.f32 	%f88, [%r3+2048];
	ld.shared.f32 	%f89, [%r4+2048];
	shl.b32 	%r592, %r2, 3;
	and.b32  	%r593, %r592, 504;
	cvt.rn.f32.u32 	%f504, %r593;
	mul.f32 	%f505, %f504, 0f3A800000;
	cvt.f64.f32 	%fd45, %f505;
	mul.f64 	%fd46, %fd45, 0dC01921FB54442D18;
	cvt.rn.f32.f64 	%f90, %fd46;
	mul.f32 	%f506, %f90, 0f3F22F983;
	cvt.rni.s32.f32 	%r827, %f506;
	cvt.rn.f32.s32 	%f507, %r827;
	fma.rn.f32 	%f508, %f507, 0fBFC90FDA, %f90;
	fma.rn.f32 	%f509, %f507, 0fB3A22168, %f508;
	fma.rn.f32 	%f700, %f507, 0fA7C234C5, %f509;
	abs.f32 	%f92, %f90;
	setp.ltu.f32 	%p96, %f92, 0f47CE4780;
	mov.u32 	%r823, %r827;
	mov.f32 	%f699, %f700;
	@%p96 bra 	$L__BB6_104;
	setp.neu.f32 	%p97, %f92, 0f7F800000;
	@%p97 bra 	$L__BB6_99;
	mov.f32 	%f512, 0f00000000;
	mul.rn.f32 	%f699, %f90, %f512;
	mov.b32 	%r823, 0;
	bra.uni 	$L__BB6_104;
$L__BB6_99:
	mov.b32 	%r167, %f90;
	mov.b64 	%rd355, 0;
	mov.b32 	%r820, 0;
	mov.u64 	%rd353, __cudart_i2opi_f;
	shl.b32 	%r596, %r167, 8;
	or.b32  	%r597, %r596, -2147483648;
	mov.u64 	%rd354, %rd1;
$L__BB6_100:
	.pragma "nounroll";
	ld.global.nc.u32 	%r595, [%rd353];
	mad.wide.u32 	%rd249, %r595, %r597, %rd355;
	shr.u64 	%rd355, %rd249, 32;
	st.local.u32 	[%rd354], %rd249;
	add.s32 	%r820, %r820, 1;
	add.s64 	%rd354, %rd354, 4;
	add.s64 	%rd353, %rd353, 4;
	setp.ne.s32 	%p98, %r820, 6;
	@%p98 bra 	$L__BB6_100;
	shr.u32 	%r598, %r167, 23;
	st.local.u32 	[%rd1+24], %rd355;
	and.b32  	%r170, %r598, 31;
	and.b32  	%r599, %r598, 224;
	add.s32 	%r600, %r599, -128;
	shr.u32 	%r601, %r600, 5;
	mul.wide.u32 	%rd250, %r601, 4;
	sub.s64 	%rd92, %rd1, %rd250;
	ld.local.u32 	%r821, [%rd92+24];
	ld.local.u32 	%r822, [%rd92+20];
	setp.eq.s32 	%p99, %r170, 0;
	@%p99 bra 	$L__BB6_103;
	shf.l.wrap.b32 	%r821, %r822, %r821, %r170;
	ld.local.u32 	%r602, [%rd92+16];
	shf.l.wrap.b32 	%r822, %r602, %r822, %r170;
$L__BB6_103:
	shr.u32 	%r603, %r821, 30;
	shf.l.wrap.b32 	%r604, %r822, %r821, 2;
	shl.b32 	%r605, %r822, 2;
	shr.s32 	%r606, %r604, 31;
	sub.s32 	%r823, %r606, %r603;
	xor.b32  	%r607, %r604, %r167;
	xor.b32  	%r608, %r606, %r604;
	xor.b32  	%r609, %r606, %r605;
	cvt.u64.u32 	%rd251, %r608;
	shl.b64 	%rd252, %rd251, 32;
	cvt.u64.u32 	%rd253, %r609;
	or.b64  	%rd254, %rd252, %rd253;
	cvt.rn.f64.s64 	%fd47, %rd254;
	mul.f64 	%fd48, %fd47, 0d3BF921FB54442D19;
	cvt.rn.f32.f64 	%f510, %fd48;
	neg.f32 	%f511, %f510;
	setp.lt.s32 	%p100, %r607, 0;
	selp.f32 	%f699, %f511, %f510, %p100;
$L__BB6_104:
	setp.ltu.f32 	%p101, %f92, 0f47CE4780;
	add.s32 	%r611, %r823, 1;
	mul.rn.f32 	%f513, %f699, %f699;
	and.b32  	%r612, %r823, 1;
	setp.eq.b32 	%p102, %r612, 1;
	selp.f32 	%f514, %f699, 0f3F800000, %p102;
	fma.rn.f32 	%f515, %f513, %f514, 0f00000000;
	fma.rn.f32 	%f516, %f513, 0f37CBAC00, 0fBAB607ED;
	selp.f32 	%f517, 0fB94D4153, %f516, %p102;
	selp.f32 	%f518, 0f3C0885E4, 0f3D2AAABB, %p102;
	fma.rn.f32 	%f519, %f517, %f513, %f518;
	selp.f32 	%f520, 0fBE2AAAA8, 0fBEFFFFFF, %p102;
	fma.rn.f32 	%f521, %f519, %f513, %f520;
	fma.rn.f32 	%f522, %f521, %f515, %f514;
	and.b32  	%r613, %r611, 2;
	setp.eq.s32 	%p103, %r613, 0;
	mov.f32 	%f523, 0f00000000;
	sub.f32 	%f524, %f523, %f522;
	selp.f32 	%f96, %f522, %f524, %p103;
	@%p101 bra 	$L__BB6_112;
	setp.neu.f32 	%p104, %f92, 0f7F800000;
	@%p104 bra 	$L__BB6_107;
	mov.f32 	%f527, 0f00000000;
	mul.rn.f32 	%f700, %f90, %f527;
	mov.b32 	%r827, 0;
	bra.uni 	$L__BB6_112;
$L__BB6_107:
	mov.b32 	%r179, %f90;
	shl.b32 	%r615, %r179, 8;
	or.b32  	%r180, %r615, -2147483648;
	mov.b64 	%rd358, 0;
	mov.b32 	%r824, 0;
	mov.u64 	%rd356, __cudart_i2opi_f;
	mov.u64 	%rd357, %rd1;
$L__BB6_108:
	.pragma "nounroll";
	ld.global.nc.u32 	%r616, [%rd356];
	mad.wide.u32 	%rd257, %r616, %r180, %rd358;
	shr.u64 	%rd358, %rd257, 32;
	st.local.u32 	[%rd357], %rd257;
	add.s32 	%r824, %r824, 1;
	add.s64 	%rd357, %rd357, 4;
	add.s64 	%rd356, %rd356, 4;
	setp.ne.s32 	%p105, %r824, 6;
	@%p105 bra 	$L__BB6_108;
	shr.u32 	%r617, %r179, 23;
	st.local.u32 	[%rd1+24], %rd358;
	and.b32  	%r183, %r617, 31;
	and.b32  	%r618, %r617, 224;
	add.s32 	%r619, %r618, -128;
	shr.u32 	%r620, %r619, 5;
	mul.wide.u32 	%rd258, %r620, 4;
	sub.s64 	%rd99, %rd1, %rd258;
	ld.local.u32 	%r825, [%rd99+24];
	ld.local.u32 	%r826, [%rd99+20];
	setp.eq.s32 	%p106, %r183, 0;
	@%p106 bra 	$L__BB6_111;
	shf.l.wrap.b32 	%r825, %r826, %r825, %r183;
	ld.local.u32 	%r621, [%rd99+16];
	shf.l.wrap.b32 	%r826, %r621, %r826, %r183;
$L__BB6_111:
	shr.u32 	%r622, %r825, 30;
	shf.l.wrap.b32 	%r623, %r826, %r825, 2;
	shl.b32 	%r624, %r826, 2;
	shr.s32 	%r625, %r623, 31;
	sub.s32 	%r827, %r625, %r622;
	xor.b32  	%r626, %r623, %r179;
	xor.b32  	%r627, %r625, %r623;
	xor.b32  	%r628, %r625, %r624;
	cvt.u64.u32 	%rd259, %r627;
	shl.b64 	%rd260, %rd259, 32;
	cvt.u64.u32 	%rd261, %r628;
	or.b64  	%rd262, %rd260, %rd261;
	cvt.rn.f64.s64 	%fd49, %rd262;
	mul.f64 	%fd50, %fd49, 0d3BF921FB54442D19;
	cvt.rn.f32.f64 	%f525, %fd50;
	neg.f32 	%f526, %f525;
	setp.lt.s32 	%p107, %r626, 0;
	selp.f32 	%f700, %f526, %f525, %p107;
$L__BB6_112:
	and.b32  	%r630, %r33, 896;
	and.b32  	%r631, %r2, 63;
	or.b32  	%r632, %r630, %r631;
	mul.rn.f32 	%f528, %f700, %f700;
	and.b32  	%r633, %r827, 1;
	setp.eq.b32 	%p108, %r633, 1;
	selp.f32 	%f529, 0f3F800000, %f700, %p108;
	fma.rn.f32 	%f530, %f528, %f529, 0f00000000;
	fma.rn.f32 	%f531, %f528, 0f37CBAC00, 0fBAB607ED;
	selp.f32 	%f532, %f531, 0fB94D4153, %p108;
	selp.f32 	%f533, 0f3D2AAABB, 0f3C0885E4, %p108;
	fma.rn.f32 	%f534, %f532, %f528, %f533;
	selp.f32 	%f535, 0fBEFFFFFF, 0fBE2AAAA8, %p108;
	fma.rn.f32 	%f536, %f534, %f528, %f535;
	fma.rn.f32 	%f537, %f536, %f530, %f529;
	and.b32  	%r634, %r827, 2;
	setp.eq.s32 	%p109, %r634, 0;
	mov.f32 	%f538, 0f00000000;
	sub.f32 	%f539, %f538, %f537;
	selp.f32 	%f540, %f537, %f539, %p109;
	mul.f32 	%f541, %f88, %f96;
	mul.f32 	%f542, %f89, %f540;
	sub.f32 	%f543, %f541, %f542;
	mul.f32 	%f544, %f88, %f540;
	fma.rn.f32 	%f545, %f89, %f96, %f544;
	add.f32 	%f546, %f86, %f543;
	shl.b32 	%r635, %r632, 2;
	mov.u32 	%r636, _ZZ35_occa_preprocessed_ODW10_STH_STFT_0E6SRBank;
	add.s32 	%r637, %r636, %r635;
	st.shared.f32 	[%r637], %f546;
	add.f32 	%f547, %f87, %f545;
	mov.u32 	%r638, _ZZ35_occa_preprocessed_ODW10_STH_STFT_0E6SIBank;
	add.s32 	%r639, %r638, %r635;
	st.shared.f32 	[%r639], %f547;
	sub.f32 	%f548, %f86, %f543;
	st.shared.f32 	[%r637+256], %f548;
	sub.f32 	%f549, %f87, %f545;
	st.shared.f32 	[%r639+256], %f549;
	bar.sync 	0;
	ld.shared.f32 	%f100, [%r34];
	ld.shared.f32 	%f101, [%r35];
	ld.shared.f32 	%f102, [%r34+2048];
	ld.shared.f32 	%f103, [%r35+2048];
	shl.b32 	%r640, %r2, 2;
	and.b32  	%r641, %r640, 508;
	cvt.rn.f32.u32 	%f550, %r641;
	mul.f32 	%f551, %f550, 0f3A800000;
	cvt.f64.f32 	%fd51, %f551;
	mul.f64 	%fd52, %fd51, 0dC01921FB54442D18;
	cvt.rn.f32.f64 	%f104, %fd52;
	mul.f32 	%f552, %f104, 0f3F22F983;
	cvt.rni.s32.f32 	%r835, %f552;
	cvt.rn.f32.s32 	%f553, %r835;
	fma.rn.f32 	%f554, %f553, 0fBFC90FDA, %f104;
	fma.rn.f32 	%f555, %f553, 0fB3A22168, %f554;
	fma.rn.f32 	%f702, %f553, 0fA7C234C5, %f555;
	abs.f32 	%f106, %f104;
	setp.ltu.f32 	%p110, %f106, 0f47CE4780;
	mov.u32 	%r831, %r835;
	mov.f32 	%f701, %f702;
	@%p110 bra 	$L__BB6_120;
	setp.neu.f32 	%p111, %f106, 0f7F800000;
	@%p111 bra 	$L__BB6_115;
	mov.f32 	%f558, 0f00000000;
	mul.rn.f32 	%f701, %f104, %f558;
	mov.b32 	%r831, 0;
	bra.uni 	$L__BB6_120;
$L__BB6_115:
	mov.b32 	%r193, %f104;
	mov.b64 	%rd361, 0;
	mov.b32 	%r828, 0;
	mov.u64 	%rd359, __cudart_i2opi_f;
	shl.b32 	%r644, %r193, 8;
	or.b32  	%r645, %r644, -2147483648;
	mov.u64 	%rd360, %rd1;
$L__BB6_116:
	.pragma "nounroll";
	ld.global.nc.u32 	%r643, [%rd359];
	mad.wide.u32 	%rd265, %r643, %r645, %rd361;
	shr.u64 	%rd361, %rd265, 32;
	st.local.u32 	[%rd360], %rd265;
	add.s32 	%r828, %r828, 1;
	add.s64 	%rd360, %rd360, 4;
	add.s64 	%rd359, %rd359, 4;
	setp.ne.s32 	%p112, %r828, 6;
	@%p112 bra 	$L__BB6_116;
	shr.u32 	%r646, %r193, 23;
	st.local.u32 	[%rd1+24], %rd361;
	and.b32  	%r196, %r646, 31;
	and.b32  	%r647, %r646, 224;
	add.s32 	%r648, %r647, -128;
	shr.u32 	%r649, %r648, 5;
	mul.wide.u32 	%rd266, %r649, 4;
	sub.s64 	%rd106, %rd1, %rd266;
	ld.local.u32 	%r829, [%rd106+24];
	ld.local.u32 	%r830, [%rd106+20];
	setp.eq.s32 	%p113, %r196, 0;
	@%p113 bra 	$L__BB6_119;
	shf.l.wrap.b32 	%r829, %r830, %r829, %r196;
	ld.local.u32 	%r650, [%rd106+16];
	shf.l.wrap.b32 	%r830, %r650, %r830, %r196;
$L__BB6_119:
	shr.u32 	%r651, %r829, 30;
	shf.l.wrap.b32 	%r652, %r830, %r829, 2;
	shl.b32 	%r653, %r830, 2;
	shr.s32 	%r654, %r652, 31;
	sub.s32 	%r831, %r654, %r651;
	xor.b32  	%r655, %r652, %r193;
	xor.b32  	%r656, %r654, %r652;
	xor.b32  	%r657, %r654, %r653;
	cvt.u64.u32 	%rd267, %r656;
	shl.b64 	%rd268, %rd267, 32;
	cvt.u64.u32 	%rd269, %r657;
	or.b64  	%rd270, %rd268, %rd269;
	cvt.rn.f64.s64 	%fd53, %rd270;
	mul.f64 	%fd54, %fd53, 0d3BF921FB54442D19;
	cvt.rn.f32.f64 	%f556, %fd54;
	neg.f32 	%f557, %f556;
	setp.lt.s32 	%p114, %r655, 0;
	selp.f32 	%f701, %f557, %f556, %p114;
$L__BB6_120:
	setp.ltu.f32 	%p115, %f106, 0f47CE4780;
	add.s32 	%r659, %r831, 1;
	mul.rn.f32 	%f559, %f701, %f701;
	and.b32  	%r660, %r831, 1;
	setp.eq.b32 	%p116, %r660, 1;
	selp.f32 	%f560, %f701, 0f3F800000, %p116;
	fma.rn.f32 	%f561, %f559, %f560, 0f00000000;
	fma.rn.f32 	%f562, %f559, 0f37CBAC00, 0fBAB607ED;
	selp.f32 	%f563, 0fB94D4153, %f562, %p116;
	selp.f32 	%f564, 0f3C0885E4, 0f3D2AAABB, %p116;
	fma.rn.f32 	%f565, %f563, %f559, %f564;
	selp.f32 	%f566, 0fBE2AAAA8, 0fBEFFFFFF, %p116;
	fma.rn.f32 	%f567, %f565, %f559, %f566;
	fma.rn.f32 	%f568, %f567, %f561, %f560;
	and.b32  	%r661, %r659, 2;
	setp.eq.s32 	%p117, %r661, 0;
	mov.f32 	%f569, 0f00000000;
	sub.f32 	%f570, %f569, %f568;
	selp.f32 	%f110, %f568, %f570, %p117;
	@%p115 bra 	$L__BB6_128;
	setp.neu.f32 	%p118, %f106, 0f7F800000;
	@%p118 bra 	$L__BB6_123;
	mov.f32 	%f573, 0f00000000;
	mul.rn.f32 	%f702, %f104, %f573;
	mov.b32 	%r835, 0;
	bra.uni 	$L__BB6_128;
$L__BB6_123:
	mov.b32 	%r205, %f104;
	shl.b32 	%r663, %r205, 8;
	or.b32  	%r206, %r663, -2147483648;
	mov.b64 	%rd364, 0;
	mov.b32 	%r832, 0;
	mov.u64 	%rd362, __cudart_i2opi_f;
	mov.u64 	%rd363, %rd1;
$L__BB6_124:
	.pragma "nounroll";
	ld.global.nc.u32 	%r664, [%rd362];
	mad.wide.u32 	%rd273, %r664, %r206, %rd364;
	shr.u64 	%rd364, %rd273, 32;
	st.local.u32 	[%rd363], %rd273;
	add.s32 	%r832, %r832, 1;
	add.s64 	%rd363, %rd363, 4;
	add.s64 	%rd362, %rd362, 4;
	setp.ne.s32 	%p119, %r832, 6;
	@%p119 bra 	$L__BB6_124;
	shr.u32 	%r665, %r205, 23;
	st.local.u32 	[%rd1+24], %rd364;
	and.b32  	%r209, %r665, 31;
	and.b32  	%r666, %r665, 224;
	add.s32 	%r667, %r666, -128;
	shr.u32 	%r668, %r667, 5;
	mul.wide.u32 	%rd274, %r668, 4;
	sub.s64 	%rd113, %rd1, %rd274;
	ld.local.u32 	%r833, [%rd113+24];
	ld.local.u32 	%r834, [%rd113+20];
	setp.eq.s32 	%p120, %r209, 0;
	@%p120 bra 	$L__BB6_127;
	shf.l.wrap.b32 	%r833, %r834, %r833, %r209;
	ld.local.u32 	%r669, [%rd113+16];
	shf.l.wrap.b32 	%r834, %r669, %r834, %r209;
$L__BB6_127:
	shr.u32 	%r670, %r833, 30;
	shf.l.wrap.b32 	%r671, %r834, %r833, 2;
	shl.b32 	%r672, %r834, 2;
	shr.s32 	%r673, %r671, 31;
	sub.s32 	%r835, %r673, %r670;
	xor.b32  	%r674, %r671, %r205;
	xor.b32  	%r675, %r673, %r671;
	xor.b32  	%r676, %r673, %r672;
	cvt.u64.u32 	%rd275, %r675;
	shl.b64 	%rd276, %rd275, 32;
	cvt.u64.u32 	%rd277, %r676;
	or.b64  	%rd278, %rd276, %rd277;
	cvt.rn.f64.s64 	%fd55, %rd278;
	mul.f64 	%fd56, %fd55, 0d3BF921FB54442D19;
	cvt.rn.f32.f64 	%f571, %fd56;
	neg.f32 	%f572, %f571;
	setp.lt.s32 	%p121, %r674, 0;
	selp.f32 	%f702, %f572, %f571, %p121;
$L__BB6_128:
	and.b32  	%r678, %r33, 768;
	and.b32  	%r679, %r2, 127;
	or.b32  	%r680, %r678, %r679;
	mul.rn.f32 	%f574, %f702, %f702;
	and.b32  	%r681, %r835, 1;
	setp.eq.b32 	%p122, %r681, 1;
	selp.f32 	%f575, 0f3F800000, %f702, %p122;
	fma.rn.f32 	%f576, %f574, %f575, 0f00000000;
	fma.rn.f32 	%f577, %f574, 0f37CBAC00, 0fBAB607ED;
	selp.f32 	%f578, %f577, 0fB94D4153, %p122;
	selp.f32 	%f579, 0f3D2AAABB, 0f3C0885E4, %p122;
	fma.rn.f32 	%f580, %f578, %f574, %f579;
	selp.f32 	%f581, 0fBEFFFFFF, 0fBE2AAAA8, %p122;
	fma.rn.f32 	%f582, %f580, %f574, %f581;
	fma.rn.f32 	%f583, %f582, %f576, %f575;
	and.b32  	%r682, %r835, 2;
	setp.eq.s32 	%p123, %r682, 0;
	mov.f32 	%f584, 0f00000000;
	sub.f32 	%f585, %f584, %f583;
	selp.f32 	%f586, %f583, %f585, %p123;
	mul.f32 	%f587, %f102, %f110;
	mul.f32 	%f588, %f103, %f586;
	sub.f32 	%f589, %f587, %f588;
	mul.f32 	%f590, %f102, %f586;
	fma.rn.f32 	%f591, %f103, %f110, %f590;
	add.f32 	%f592, %f100, %f589;
	shl.b32 	%r683, %r680, 2;
	mov.u32 	%r684, _ZZ35_occa_preprocessed_ODW10_STH_STFT_0E6FRBank;
	add.s32 	%r685, %r684, %r683;
	st.shared.f32 	[%r685], %f592;
	add.f32 	%f593, %f101, %f591;
	mov.u32 	%r686, _ZZ35_occa_preprocessed_ODW10_STH_STFT_0E6FIBank;
	add.s32 	%r687, %r686, %r683;
	st.shared.f32 	[%r687], %f593;
	sub.f32 	%f594, %f100, %f589;
	st.shared.f32 	[%r685+512], %f594;
	sub.f32 	%f595, %f101, %f591;
	st.shared.f32 	[%r687+512], %f595;
	bar.sync 	0;
	ld.shared.f32 	%f114, [%r3];
	ld.shared.f32 	%f115, [%r4];
	ld.shared.f32 	%f116, [%r3+2048];
	ld.shared.f32 	%f117, [%r4+2048];
	and.b32  	%r688, %r33, 510;
	cvt.rn.f32.u32 	%f596, %r688;
	mul.f32 	%f597, %f596, 0f3A800000;
	cvt.f64.f32 	%fd57, %f597;
	mul.f64 	%fd58, %fd57, 0dC01921FB54442D18;
	cvt.rn.f32.f64 	%f118, %fd58;
	mul.f32 	%f598, %f118, 0f3F22F983;
	cvt.rni.s32.f32 	%r843, %f598;
	cvt.rn.f32.s32 	%f599, %r843;
	fma.rn.f32 	%f600, %f599, 0fBFC90FDA, %f118;
	fma.rn.f32 	%f601, %f599, 0fB3A22168, %f600;
	fma.rn.f32 	%f704, %f599, 0fA7C234C5, %f601;
	abs.f32 	%f120, %f118;
	setp.ltu.f32 	%p124, %f120, 0f47CE4780;
	mov.u32 	%r839, %r843;
	mov.f32 	%f703, %f704;
	@%p124 bra 	$L__BB6_136;
	setp.neu.f32 	%p125, %f120, 0f7F800000;
	@%p125 bra 	$L__BB6_131;
	mov.f32 	%f604, 0f00000000;
	mul.rn.f32 	%f703, %f118, %f604;
	mov.b32 	%r839, 0;
	bra.uni 	$L__BB6_136;
$L__BB6_131:
	mov.b32 	%r219, %f118;
	shl.b32 	%r690, %r219, 8;
	or.b32  	%r220, %r690, -2147483648;
	mov.b64 	%rd367, 0;
	mov.b32 	%r836, 0;
	mov.u64 	%rd365, __cudart_i2opi_f;
	mov.u64 	%rd366, %rd1;
$L__BB6_132:
	.pragma "nounroll";
	ld.global.nc.u32 	%r691, [%rd365];
	mad.wide.u32 	%rd281, %r691, %r220, %rd367;
	shr.u64 	%rd367, %rd281, 32;
	st.local.u32 	[%rd366], %rd281;
	add.s32 	%r836, %r836, 1;
	add.s64 	%rd366, %rd366, 4;
	add.s64 	%rd365, %rd365, 4;
	setp.ne.s32 	%p126, %r836, 6;
	@%p126 bra 	$L__BB6_132;
	shr.u32 	%r692, %r219, 23;
	st.local.u32 	[%rd1+24], %rd367;
	and.b32  	%r223, %r692, 31;
	and.b32  	%r693, %r692, 224;
	add.s32 	%r694, %r693, -128;
	shr.u32 	%r695, %r694, 5;
	mul.wide.u32 	%rd282, %r695, 4;
	sub.s64 	%rd120, %rd1, %rd282;
	ld.local.u32 	%r837, [%rd120+24];
	ld.local.u32 	%r838, [%rd120+20];
	setp.eq.s32 	%p127, %r223, 0;
	@%p127 bra 	$L__BB6_135;
	shf.l.wrap.b32 	%r837, %r838, %r837, %r223;
	ld.local.u32 	%r696, [%rd120+16];
	shf.l.wrap.b32 	%r838, %r696, %r838, %r223;
$L__BB6_135:
	shr.u32 	%r697, %r837, 30;
	shf.l.wrap.b32 	%r698, %r838, %r837, 2;
	shl.b32 	%r699, %r838, 2;
	shr.s32 	%r700, %r698, 31;
	sub.s32 	%r839, %r700, %r697;
	xor.b32  	%r701, %r698, %r219;
	xor.b32  	%r702, %r700, %r698;
	xor.b32  	%r703, %r700, %r699;
	cvt.u64.u32 	%rd283, %r702;
	shl.b64 	%rd284, %rd283, 32;
	cvt.u64.u32 	%rd285, %r703;
	or.b64  	%rd286, %rd284, %rd285;
	cvt.rn.f64.s64 	%fd59, %rd286;
	mul.f64 	%fd60, %fd59, 0d3BF921FB54442D19;
	cvt.rn.f32.f64 	%f602, %fd60;
	neg.f32 	%f603, %f602;
	setp.lt.s32 	%p128, %r701, 0;
	selp.f32 	%f703, %f603, %f602, %p128;
$L__BB6_136:
	setp.ltu.f32 	%p129, %f120, 0f47CE4780;
	add.s32 	%r705, %r839, 1;
	mul.rn.f32 	%f605, %f703, %f703;
	and.b32  	%r706, %r839, 1;
	setp.eq.b32 	%p130, %r706, 1;
	selp.f32 	%f606, %f703, 0f3F800000, %p130;
	fma.rn.f32 	%f607, %f605, %f606, 0f00000000;
	fma.rn.f32 	%f608, %f605, 0f37CBAC00, 0fBAB607ED;
	selp.f32 	%f609, 0fB94D4153, %f608, %p130;
	selp.f32 	%f610, 0f3C0885E4, 0f3D2AAABB, %p130;
	fma.rn.f32 	%f611, %f609, %f605, %f610;
	selp.f32 	%f612, 0fBE2AAAA8, 0fBEFFFFFF, %p130;
	fma.rn.f32 	%f613, %f611, %f605, %f612;
	fma.rn.f32 	%f614, %f613, %f607, %f606;
	and.b32  	%r707, %r705, 2;
	setp.eq.s32 	%p131, %r707, 0;
	mov.f32 	%f615, 0f00000000;
	sub.f32 	%f616, %f615, %f614;
	selp.f32 	%f124, %f614, %f616, %p131;
	@%p129 bra 	$L__BB6_144;
	setp.neu.f32 	%p132, %f120, 0f7F800000;
	@%p132 bra 	$L__BB6_139;
	mov.f32 	%f619, 0f00000000;
	mul.rn.f32 	%f704, %f118, %f619;
	mov.b32 	%r843, 0;
	bra.uni 	$L__BB6_144;
$L__BB6_139:
	mov.b32 	%r232, %f118;
	shl.b32 	%r709, %r232, 8;
	or.b32  	%r233, %r709, -2147483648;
	mov.b64 	%rd370, 0;
	mov.b32 	%r840, 0;
	mov.u64 	%rd368, __cudart_i2opi_f;
	mov.u64 	%rd369, %rd1;
$L__BB6_140:
	.pragma "nounroll";
	ld.global.nc.u32 	%r710, [%rd368];
	mad.wide.u32 	%rd289, %r710, %r233, %rd370;
	shr.u64 	%rd370, %rd289, 32;
	st.local.u32 	[%rd369], %rd289;
	add.s32 	%r840, %r840, 1;
	add.s64 	%rd369, %rd369, 4;
	add.s64 	%rd368, %rd368, 4;
	setp.ne.s32 	%p133, %r840, 6;
	@%p133 bra 	$L__BB6_140;
	shr.u32 	%r711, %r232, 23;
	st.local.u32 	[%rd1+24], %rd370;
	and.b32  	%r236, %r711, 31;
	and.b32  	%r712, %r711, 224;
	add.s32 	%r713, %r712, -128;
	shr.u32 	%r714, %r713, 5;
	mul.wide.u32 	%rd290, %r714, 4;
	sub.s64 	%rd127, %rd1, %rd290;
	ld.local.u32 	%r841, [%rd127+24];
	ld.local.u32 	%r842, [%rd127+20];
	setp.eq.s32 	%p134, %r236, 0;
	@%p134 bra 	$L__BB6_143;
	shf.l.wrap.b32 	%r841, %r842, %r841, %r236;
	ld.local.u32 	%r715, [%rd127+16];
	shf.l.wrap.b32 	%r842, %r715, %r842, %r236;
$L__BB6_143:
	shr.u32 	%r716, %r841, 30;
	shf.l.wrap.b32 	%r717, %r842, %r841, 2;
	shl.b32 	%r718, %r842, 2;
	shr.s32 	%r719, %r717, 31;
	sub.s32 	%r843, %r719, %r716;
	xor.b32  	%r720, %r717, %r232;
	xor.b32  	%r721, %r719, %r717;
	xor.b32  	%r722, %r719, %r718;
	cvt.u64.u32 	%rd291, %r721;
	shl.b64 	%rd292, %rd291, 32;
	cvt.u64.u32 	%rd293, %r722;
	or.b64  	%rd294, %rd292, %rd293;
	cvt.rn.f64.s64 	%fd61, %rd294;
	mul.f64 	%fd62, %fd61, 0d3BF921FB54442D19;
	cvt.rn.f32.f64 	%f617, %fd62;
	neg.f32 	%f618, %f617;
	setp.lt.s32 	%p135, %r720, 0;
	selp.f32 	%f704, %f618, %f617, %p135;
$L__BB6_144:
	and.b32  	%r724, %r33, 512;
	and.b32  	%r725, %r2, 255;
	or.b32  	%r726, %r724, %r725;
	mul.rn.f32 	%f620, %f704, %f704;
	and.b32  	%r727, %r843, 1;
	setp.eq.b32 	%p136, %r727, 1;
	selp.f32 	%f621, 0f3F800000, %f704, %p136;
	fma.rn.f32 	%f622, %f620, %f621, 0f00000000;
	fma.rn.f32 	%f623, %f620, 0f37CBAC00, 0fBAB607ED;
	selp.f32 	%f624, %f623, 0fB94D4153, %p136;
	selp.f32 	%f625, 0f3D2AAABB, 0f3C0885E4, %p136;
	fma.rn.f32 	%f626, %f624, %f620, %f625;
	selp.f32 	%f627, 0fBEFFFFFF, 0fBE2AAAA8, %p136;
	fma.rn.f32 	%f628, %f626, %f620, %f627;
	fma.rn.f32 	%f629, %f628, %f622, %f621;
	and.b32  	%r728, %r843, 2;
	setp.eq.s32 	%p137, %r728, 0;
	mov.f32 	%f630, 0f00000000;
	sub.f32 	%f631, %f630, %f629;
	selp.f32 	%f632, %f629, %f631, %p137;
	mul.f32 	%f633, %f116, %f124;
	mul.f32 	%f634, %f117, %f632;
	sub.f32 	%f635, %f633, %f634;
	mul.f32 	%f636, %f116, %f632;
	fma.rn.f32 	%f637, %f117, %f124, %f636;
	add.f32 	%f638, %f114, %f635;
	shl.b32 	%r729, %r726, 2;
	mov.u32 	%r730, _ZZ35_occa_preprocessed_ODW10_STH_STFT_0E6SRBank;
	add.s32 	%r731, %r730, %r729;
	st.shared.f32 	[%r731], %f638;
	add.f32 	%f639, %f115, %f637;
	mov.u32 	%r732, _ZZ35_occa_preprocessed_ODW10_STH_STFT_0E6SIBank;
	add.s32 	%r733, %r732, %r729;
	st.shared.f32 	[%r733], %f639;
	sub.f32 	%f640, %f114, %f635;
	st.shared.f32 	[%r731+1024], %f640;
	sub.f32 	%f641, %f115, %f637;
	st.shared.f32 	[%r733+1024], %f641;
	bar.sync 	0;
	ld.shared.f32 	%f128, [%r34];
	ld.shared.f32 	%f129, [%r35];
	ld.shared.f32 	%f130, [%r34+2048];
	ld.shared.f32 	%f131, [%r35+2048];
	shl.b32 	%r734, %r1, 10;
	or.b32  	%r245, %r734, %r2;
	mul.f32 	%f642, %f2, 0f3A800000;
	cvt.f64.f32 	%fd63, %f642;
	mul.f64 	%fd64, %fd63, 0dC01921FB54442D18;
	cvt.rn.f32.f64 	%f132, %fd64;
	mul.f32 	%f643, %f132, 0f3F22F983;
	cvt.rni.s32.f32 	%r851, %f643;
	cvt.rn.f32.s32 	%f644, %r851;
	fma.rn.f32 	%f645, %f644, 0fBFC90FDA, %f132;
	fma.rn.f32 	%f646, %f644, 0fB3A22168, %f645;
	fma.rn.f32 	%f706, %f644, 0fA7C234C5, %f646;
	abs.f32 	%f134, %f132;
	setp.ltu.f32 	%p138, %f134, 0f47CE4780;
	mov.u32 	%r847, %r851;
	mov.f32 	%f705, %f706;
	@%p138 bra 	$L__BB6_152;
	setp.neu.f32 	%p139, %f134, 0f7F800000;
	@%p139 bra 	$L__BB6_147;
	mov.f32 	%f649, 0f00000000;
	mul.rn.f32 	%f705, %f132, %f649;
	mov.b32 	%r847, 0;
	bra.uni 	$L__BB6_152;
$L__BB6_147:
	mov.b32 	%r247, %f132;
	shl.b32 	%r736, %r247, 8;
	or.b32  	%r248, %r736, -2147483648;
	mov.b64 	%rd373, 0;
	mov.b32 	%r844, 0;
	mov.u64 	%rd371, __cudart_i2opi_f;
	mov.u64 	%rd372, %rd1;
$L__BB6_148:
	.pragma "nounroll";
	ld.global.nc.u32 	%r737, [%rd371];
	mad.wide.u32 	%rd297, %r737, %r248, %rd373;
	shr.u64 	%rd373, %rd297, 32;
	st.local.u32 	[%rd372], %rd297;
	add.s32 	%r844, %r844, 1;
	add.s64 	%rd372, %rd372, 4;
	add.s64 	%rd371, %rd371, 4;
	setp.ne.s32 	%p140, %r844, 6;
	@%p140 bra 	$L__BB6_148;
	shr.u32 	%r738, %r247, 23;
	st.local.u32 	[%rd1+24], %rd373;
	and.b32  	%r251, %r738, 31;
	and.b32  	%r739, %r738, 224;
	add.s32 	%r740, %r739, -128;
	shr.u32 	%r741, %r740, 5;
	mul.wide.u32 	%rd298, %r741, 4;
	sub.s64 	%rd134, %rd1, %rd298;
	ld.local.u32 	%r845, [%rd134+24];
	ld.local.u32 	%r846, [%rd134+20];
	setp.eq.s32 	%p141, %r251, 0;
	@%p141 bra 	$L__BB6_151;
	shf.l.wrap.b32 	%r845, %r846, %r845, %r251;
	ld.local.u32 	%r742, [%rd134+16];
	shf.l.wrap.b32 	%r846, %r742, %r846, %r251;
$L__BB6_151:
	shr.u32 	%r743, %r845, 30;
	shf.l.wrap.b32 	%r744, %r846, %r845, 2;
	shl.b32 	%r745, %r846, 2;
	shr.s32 	%r746, %r744, 31;
	sub.s32 	%r847, %r746, %r743;
	xor.b32  	%r747, %r744, %r247;
	xor.b32  	%r748, %r746, %r744;
	xor.b32  	%r749, %r746, %r745;
	cvt.u64.u32 	%rd299, %r748;
	shl.b64 	%rd300, %rd299, 32;
	cvt.u64.u32 	%rd301, %r749;
	or.b64  	%rd302, %rd300, %rd301;
	cvt.rn.f64.s64 	%fd65, %rd302;
	mul.f64 	%fd66, %fd65, 0d3BF921FB54442D19;
	cvt.rn.f32.f64 	%f647, %fd66;
	neg.f32 	%f648, %f647;
	setp.lt.s32 	%p142, %r747, 0;
	selp.f32 	%f705, %f648, %f647, %p142;
$L__BB6_152:
	setp.ltu.f32 	%p143, %f134, 0f47CE4780;
	add.s32 	%r751, %r847, 1;
	mul.rn.f32 	%f650, %f705, %f705;
	and.b32  	%r752, %r847, 1;
	setp.eq.b32 	%p144, %r752, 1;
	selp.f32 	%f651, %f705, 0f3F800000, %p144;
	fma.rn.f32 	%f652, %f650, %f651, 0f00000000;
	fma.rn.f32 	%f653, %f650, 0f37CBAC00, 0fBAB607ED;
	selp.f32 	%f654, 0fB94D4153, %f653, %p144;
	selp.f32 	%f655, 0f3C0885E4, 0f3D2AAABB, %p144;
	fma.rn.f32 	%f656, %f654, %f650, %f655;
	selp.f32 	%f657, 0fBE2AAAA8, 0fBEFFFFFF, %p144;
	fma.rn.f32 	%f658, %f656, %f650, %f657;
	fma.rn.f32 	%f659, %f658, %f652, %f651;
	and.b32  	%r753, %r751, 2;
	setp.eq.s32 	%p145, %r753, 0;
	mov.f32 	%f660, 0f00000000;
	sub.f32 	%f661, %f660, %f659;
	selp.f32 	%f138, %f659, %f661, %p145;
	@%p143 bra 	$L__BB6_160;
	setp.neu.f32 	%p146, %f134, 0f7F800000;
	@%p146 bra 	$L__BB6_155;
	mov.f32 	%f664, 0f00000000;
	mul.rn.f32 	%f706, %f132, %f664;
	mov.b32 	%r851, 0;
	bra.uni 	$L__BB6_160;
$L__BB6_155:
	mov.b32 	%r260, %f132;
	shl.b32 	%r755, %r260, 8;
	or.b32  	%r261, %r755, -2147483648;
	mov.b64 	%rd376, 0;
	mov.b32 	%r848, 0;
	mov.u64 	%rd374, __cudart_i2opi_f;
	mov.u64 	%rd375, %rd1;
$L__BB6_156:
	.pragma "nounroll";
	ld.global.nc.u32 	%r756, [%rd374];
	mad.wide.u32 	%rd305, %r756, %r261, %rd376;
	shr.u64 	%rd376, %rd305, 32;
	st.local.u32 	[%rd375], %rd305;
	add.s32 	%r848, %r848, 1;
	add.s64 	%rd375, %rd375, 4;
	add.s64 	%rd374, %rd374, 4;
	setp.ne.s32 	%p147, %r848, 6;
	@%p147 bra 	$L__BB6_156;
	shr.u32 	%r757, %r260, 23;
	st.local.u32 	[%rd1+24], %rd376;
	and.b32  	%r264, %r757, 31;
	and.b32  	%r758, %r757, 224;
	add.s32 	%r759, %r758, -128;
	shr.u32 	%r760, %r759, 5;
	mul.wide.u32 	%rd306, %r760, 4;
	sub.s64 	%rd141, %rd1, %rd306;
	ld.local.u32 	%r849, [%rd141+24];
	ld.local.u32 	%r850, [%rd141+20];
	setp.eq.s32 	%p148, %r264, 0;
	@%p148 bra 	$L__BB6_159;
	shf.l.wrap.b32 	%r849, %r850, %r849, %r264;
	ld.local.u32 	%r761, [%rd141+16];
	shf.l.wrap.b32 	%r850, %r761, %r850, %r264;
$L__BB6_159:
	shr.u32 	%r762, %r849, 30;
	shf.l.wrap.b32 	%r763, %r850, %r849, 2;
	shl.b32 	%r764, %r850, 2;
	shr.s32 	%r765, %r763, 31;
	sub.s32 	%r851, %r765, %r762;
	xor.b32  	%r766, %r763, %r260;
	xor.b32  	%r767, %r765, %r763;
	xor.b32  	%r768, %r765, %r764;
	cvt.u64.u32 	%rd307, %r767;
	shl.b64 	%rd308, %rd307, 32;
	cvt.u64.u32 	%rd309, %r768;
	or.b64  	%rd310, %rd308, %rd309;
	cvt.rn.f64.s64 	%fd67, %rd310;
	mul.f64 	%fd68, %fd67, 0d3BF921FB54442D19;
	cvt.rn.f32.f64 	%f662, %fd68;
	neg.f32 	%f663, %f662;
	setp.lt.s32 	%p149, %r766, 0;
	selp.f32 	%f706, %f663, %f662, %p149;
$L__BB6_160:
	ld.param.u64 	%rd316, [_occa_preprocessed_ODW10_STH_STFT_0_param_6];
	cvta.to.global.u64 	%rd311, %rd142;
	cvta.to.global.u64 	%rd312, %rd316;
	mul.rn.f32 	%f665, %f706, %f706;
	and.b32  	%r770, %r851, 1;
	setp.eq.b32 	%p150, %r770, 1;
	selp.f32 	%f666, 0f3F800000, %f706, %p150;
	fma.rn.f32 	%f667, %f665, %f666, 0f00000000;
	fma.rn.f32 	%f668, %f665, 0f37CBAC00, 0fBAB607ED;
	selp.f32 	%f669, %f668, 0fB94D4153, %p150;
	selp.f32 	%f670, 0f3D2AAABB, 0f3C0885E4, %p150;
	fma.rn.f32 	%f671, %f669, %f665, %f670;
	selp.f32 	%f672, 0fBEFFFFFF, 0fBE2AAAA8, %p150;
	fma.rn.f32 	%f673, %f671, %f665, %f672;
	fma.rn.f32 	%f674, %f673, %f667, %f666;
	and.b32  	%r771, %r851, 2;
	setp.eq.s32 	%p151, %r771, 0;
	mov.f32 	%f675, 0f00000000;
	sub.f32 	%f676, %f675, %f674;
	selp.f32 	%f677, %f674, %f676, %p151;
	mul.f32 	%f678, %f130, %f138;
	mul.f32 	%f679, %f131, %f677;
	sub.f32 	%f680, %f678, %f679;
	mul.f32 	%f681, %f130, %f677;
	fma.rn.f32 	%f682, %f131, %f138, %f681;
	add.f32 	%f683, %f128, %f680;
	mul.wide.u32 	%rd313, %r245, 4;
	add.s64 	%rd314, %rd311, %rd313;
	st.global.f32 	[%rd314], %f683;
	add.f32 	%f684, %f129, %f682;
	add.s64 	%rd315, %rd312, %rd313;
	st.global.f32 	[%rd315], %f684;
	sub.f32 	%f685, %f128, %f680;
	st.global.f32 	[%rd314+2048], %f685;
	sub.f32 	%f686, %f129, %f682;
	st.global.f32 	[%rd315+2048], %f686;
	ret;

}
	// .globl	_occa_preprocesses_ODW_10_0
.visible .entry _occa_preprocesses_ODW_10_0(
	.param .u64 .ptr .align 1 _occa_preprocesses_ODW_10_0_param_0,
	.param .u32 _occa_preprocesses_ODW_10_0_param_1,
	.param .u32 _occa_preprocesses_ODW_10_0_param_2,
	.param .u32 _occa_preprocesses_ODW_10_0_param_3,
	.param .u64 .ptr .align 1 _occa_preprocesses_ODW_10_0_param_4
)
.maxntid 512
{
	.local .align 4 .b8 	__local_depot7[28];
	.reg .b64 	%SP;
	.reg .b64 	%SPL;
	.reg .pred 	%p<26>;
	.reg .b32 	%r<112>;
	.reg .b32 	%f<128>;
	.reg .b64 	%rd<49>;
	.reg .b64 	%fd<15>;
	// demoted variable
	.shared .align 4 .b8 _ZZ27_occa_preprocesses_ODW_10_0E2wr[4096];
	// demoted variable
	.shared .align 4 .b8 _ZZ27_occa_preprocesses_ODW_10_0E11windowAdded[2048];
	mov.u64 	%SPL, __local_depot7;
	ld.param.u64 	%rd17, [_occa_preprocesses_ODW_10_0_param_0];
	ld.param.u32 	%r32, [_occa_preprocesses_ODW_10_0_param_2];
	ld.param.u32 	%r33, [_occa_preprocesses_ODW_10_0_param_3];
	ld.param.u64 	%rd16, [_occa_preprocesses_ODW_10_0_param_4];
	cvta.to.global.u64 	%rd18, %rd17;
	add.u64 	%rd1, %SPL, 0;
	mov.u32 	%r1, %ctaid.x;
	mov.u32 	%r2, %tid.x;
	mad.lo.s32 	%r34, %r33, %r1, %r2;
	add.s32 	%r35, %r34, 512;
	setp.lt.u32 	%p1, %r34, %r32;
	setp.lt.u32 	%p2, %r35, %r32;
	selp.b32 	%r36, %r34, 0, %p1;
	selp.b32 	%r37, %r35, 0, %p2;
	mul.wide.u32 	%rd20, %r36, 4;
	add.s64 	%rd21, %rd18, %rd20;
	ld.global.f32 	%f14, [%rd21];
	selp.f32 	%f15, 0f3F800000, 0f00000000, %p1;
	mul.f32 	%f16, %f14, %f15;
	shl.b32 	%r38, %r2, 2;
	mov.u32 	%r39, _ZZ27_occa_preprocesses_ODW_10_0E2wr;
	add.s32 	%r3, %r39, %r38;
	st.shared.f32 	[%r3], %f16;
	mul.wide.u32 	%rd22, %r37, 4;
	add.s64 	%rd23, %rd18, %rd22;
	ld.global.f32 	%f17, [%rd23];
	selp.f32 	%f18, 0f3F800000, 0f00000000, %p2;
	mul.f32 	%f19, %f17, %f18;
	st.shared.f32 	[%r3+2048], %f19;
	bar.sync 	0;
	ld.shared.f32 	%f20, [%r3];
	ld.shared.f32 	%f21, [%r3+2048];
	add.f32 	%f22, %f20, %f21;
	mov.u32 	%r40, _ZZ27_occa_preprocesses_ODW_10_0E11windowAdded;
	add.s32 	%r41, %r40, %r38;
	st.shared.f32 	[%r41], %f22;
	bar.sync 	0;
	setp.lt.u32 	%p3, %r2, 256;
	ld.shared.f32 	%f23, [%r41];
	selp.b32 	%r42, 1024, 0, %p3;
	add.s32 	%r43, %r41, %r42;
	ld.shared.f32 	%f24, [%r43];
	add.f32 	%f25, %f23, %f24;
	selp.f32 	%f26, 0f3F800000, 0f00000000, %p3;
	mul.f32 	%f27, %f25, %f26;
	st.shared.f32 	[%r41], %f27;
	bar.sync 	0;
	setp.lt.u32 	%p4, %r2, 128;
	ld.shared.f32 	%f28, [%r41];
	selp.b32 	%r44, 512, 0, %p4;
	add.s32 	%r45, %r41, %r44;
	ld.shared.f32 	%f29, [%r45];
	add.f32 	%f30, %f28, %f29;
	selp.f32 	%f31, 0f3F800000, 0f00000000, %p4;
	mul.f32 	%f32, %f30, %f31;
	st.shared.f32 	[%r41], %f32;
	bar.sync 	0;
	setp.lt.u32 	%p5, %r2, 64;
	ld.shared.f32 	%f33, [%r41];
	selp.b32 	%r46, 256, 0, %p5;
	add.s32 	%r47, %r41, %r46;
	ld.shared.f32 	%f34, [%r47];
	add.f32 	%f35, %f33, %f34;
	selp.f32 	%f36, 0f3F800000, 0f00000000, %p5;
	mul.f32 	%f37, %f35, %f36;
	st.shared.f32 	[%r41], %f37;
	bar.sync 	0;
	setp.lt.u32 	%p6, %r2, 32;
	ld.shared.f32 	%f38, [%r41];
	selp.b32 	%r48, 128, 0, %p6;
	add.s32 	%r49, %r41, %r48;
	ld.shared.f32 	%f39, [%r49];
	add.f32 	%f40, %f38, %f39;
	selp.f32 	%f41, 0f3F800000, 0f00000000, %p6;
	mul.f32 	%f42, %f40, %f41;
	st.shared.f32 	[%r41], %f42;
	bar.sync 	0;
	setp.lt.u32 	%p7, %r2, 16;
	ld.shared.f32 	%f43, [%r41];
	selp.b32 	%r50, 64, 0, %p7;
	add.s32 	%r51, %r41, %r50;
	ld.shared.f32 	%f44, [%r51];
	add.f32 	%f45, %f43, %f44;
	selp.f32 	%f46, 0f3F800000, 0f00000000, %p7;
	mul.f32 	%f47, %f45, %f46;
	st.shared.f32 	[%r41], %f47;
	bar.sync 	0;
	setp.lt.u32 	%p8, %r2, 8;
	ld.shared.f32 	%f48, [%r41];
	selp.b32 	%r52, 32, 0, %p8;
	add.s32 	%r53, %r41, %r52;
	ld.shared.f32 	%f49, [%r53];
	add.f32 	%f50, %f48, %f49;
	selp.f32 	%f51, 0f3F800000, 0f00000000, %p8;
	mul.f32 	%f52, %f50, %f51;
	st.shared.f32 	[%r41], %f52;
	bar.sync 	0;
	setp.lt.u32 	%p9, %r2, 4;
	ld.shared.f32 	%f53, [%r41];
	selp.b32 	%r54, 16, 0, %p9;
	add.s32 	%r55, %r41, %r54;
	ld.shared.f32 	%f54, [%r55];
	add.f32 	%f55, %f53, %f54;
	selp.f32 	%f56, 0f3F800000, 0f00000000, %p9;
	mul.f32 	%f57, %f55, %f56;
	st.shared.f32 	[%r41], %f57;
	bar.sync 	0;
	setp.lt.u32 	%p10, %r2, 2;
	ld.shared.f32 	%f58, [%r41];
	selp.b32 	%r56, 8, 0, %p10;
	add.s32 	%r57, %r41, %r56;
	ld.shared.f32 	%f59, [%r57];
	add.f32 	%f60, %f58, %f59;
	selp.f32 	%f61, 0f3F800000, 0f00000000, %p10;
	mul.f32 	%f62, %f60, %f61;
	st.shared.f32 	[%r41], %f62;
	bar.sync 	0;
	setp.eq.s32 	%p11, %r2, 0;
	ld.shared.f32 	%f63, [%r41];
	max.u32 	%r58, %r2, 1;
	shl.b32 	%r59, %r58, 2;
	add.s32 	%r60, %r40, %r59;
	ld.shared.f32 	%f64, [%r60];
	add.f32 	%f65, %f63, %f64;
	selp.f32 	%f66, 0f3F800000, 0f00000000, %p11;
	mul.f32 	%f67, %f65, %f66;
	st.shared.f32 	[%r41], %f67;
	bar.sync 	0;
	ld.shared.f32 	%f68, [_ZZ27_occa_preprocesses_ODW_10_0E11windowAdded];
	cvt.f64.f32 	%fd2, %f68;
	mul.f64 	%fd3, %fd2, 0d3F50000000000000;
	ld.shared.f32 	%f69, [%r3];
	cvt.f64.f32 	%fd4, %f69;
	sub.f64 	%fd5, %fd4, %fd3;
	cvt.rn.f32.f64 	%f1, %fd5;
	ld.shared.f32 	%f70, [%r3+2048];
	cvt.f64.f32 	%fd6, %f70;
	sub.f64 	%fd1, %fd6, %fd3;
	cvt.rn.f32.u32 	%f71, %r2;
	div.rn.f32 	%f72, %f71, 0f447FC000;
	cvt.f64.f32 	%fd7, %f72;
	mul.f64 	%fd8, %fd7, 0d401921FB54442D18;
	cvt.rn.f32.f64 	%f2, %fd8;
	mul.f32 	%f73, %f2, 0f3F22F983;
	cvt.rni.s32.f32 	%r107, %f73;
	cvt.rn.f32.s32 	%f74, %r107;
	fma.rn.f32 	%f75, %f74, 0fBFC90FDA, %f2;
	fma.rn.f32 	%f76, %f74, 0fB3A22168, %f75;
	fma.rn.f32 	%f126, %f74, 0fA7C234C5, %f76;
	abs.f32 	%f4, %f2;
	setp.ltu.f32 	%p12, %f4, 0f47CE4780;
	@%p12 bra 	$L__BB7_8;
	setp.neu.f32 	%p13, %f4, 0f7F800000;
	@%p13 bra 	$L__BB7_3;
	mov.f32 	%f79, 0f00000000;
	mul.rn.f32 	%f126, %f2, %f79;
	mov.b32 	%r107, 0;
	bra.uni 	$L__BB7_8;
$L__BB7_3:
	mov.b32 	%r5, %f2;
	shl.b32 	%r62, %r5, 8;
	or.b32  	%r6, %r62, -2147483648;
	mov.b64 	%rd45, 0;
	mov.b32 	%r104, 0;
	mov.u64 	%rd43, __cudart_i2opi_f;
	mov.u64 	%rd44, %rd1;
$L__BB7_4:
	.pragma "nounroll";
	ld.global.nc.u32 	%r63, [%rd43];
	mad.wide.u32 	%rd26, %r63, %r6, %rd45;
	shr.u64 	%rd45, %rd26, 32;
	st.local.u32 	[%rd44], %rd26;
	add.s32 	%r104, %r104, 1;
	add.s64 	%rd44, %rd44, 4;
	add.s64 	%rd43, %rd43, 4;
	setp.ne.s32 	%p14, %r104, 6;
	@%p14 bra 	$L__BB7_4;
	shr.u32 	%r64, %r5, 23;
	st.local.u32 	[%rd1+24], %rd45;
	and.b32  	%r9, %r64, 31;
	and.b32  	%r65, %r64, 224;
	add.s32 	%r66, %r65, -128;
	shr.u32 	%r67, %r66, 5;
	mul.wide.u32 	%rd27, %r67, 4;
	sub.s64 	%rd8, %rd1, %rd27;
	ld.local.u32 	%r105, [%rd8+24];
	ld.local.u32 	%r106, [%rd8+20];
	setp.eq.s32 	%p15, %r9, 0;
	@%p15 bra 	$L__BB7_7;
	shf.l.wrap.b32 	%r105, %r106, %r105, %r9;
	ld.local.u32 	%r68, [%rd8+16];
	shf.l.wrap.b32 	%r106, %r68, %r106, %r9;
$L__BB7_7:
	shr.u32 	%r69, %r105, 30;
	shf.l.wrap.b32 	%r70, %r106, %r105, 2;
	shl.b32 	%r71, %r106, 2;
	shr.u32 	%r72, %r70, 31;
	add.s32 	%r107, %r72, %r69;
	xor.b32  	%r73, %r70, %r5;
	shr.s32 	%r74, %r70, 31;
	xor.b32  	%r75, %r74, %r70;
	xor.b32  	%r76, %r74, %r71;
	cvt.u64.u32 	%rd28, %r75;
	shl.b64 	%rd29, %rd28, 32;
	cvt.u64.u32 	%rd30, %r76;
	or.b64  	%rd31, %rd29, %rd30;
	cvt.rn.f64.s64 	%fd9, %rd31;
	mul.f64 	%fd10, %fd9, 0d3BF921FB54442D19;
	cvt.rn.f32.f64 	%f77, %fd10;
	neg.f32 	%f78, %f77;
	setp.lt.s32 	%p16, %r73, 0;
	selp.f32 	%f126, %f78, %f77, %p16;
$L__BB7_8:
	add.s32 	%r78, %r107, 1;
	mul.rn.f32 	%f80, %f126, %f126;
	and.b32  	%r79, %r107, 1;
	setp.eq.b32 	%p17, %r79, 1;
	selp.f32 	%f81, %f126, 0f3F800000, %p17;
	fma.rn.f32 	%f82, %f80, %f81, 0f00000000;
	fma.rn.f32 	%f83, %f80, 0f37CBAC00, 0fBAB607ED;
	selp.f32 	%f84, 0fB94D4153, %f83, %p17;
	selp.f32 	%f85, 0f3C0885E4, 0f3D2AAABB, %p17;
	fma.rn.f32 	%f86, %f84, %f80, %f85;
	selp.f32 	%f87, 0fBE2AAAA8, 0fBEFFFFFF, %p17;
	fma.rn.f32 	%f88, %f86, %f80, %f87;
	fma.rn.f32 	%f89, %f88, %f82, %f81;
	and.b32  	%r80, %r78, 2;
	setp.eq.s32 	%p18, %r80, 0;
	mov.f32 	%f90, 0f00000000;
	sub.f32 	%f91, %f90, %f89;
	selp.f32 	%f92, %f89, %f91, %p18;
	mov.f32 	%f93, 0f3F800000;
	sub.f32 	%f94, %f93, %f92;
	mul.f32 	%f95, %f94, 0f3F000000;
	mul.f32 	%f96, %f95, %f1;
	st.shared.f32 	[%r3], %f96;
	or.b32  	%r81, %r2, 512;
	cvt.rn.f32.u32 	%f97, %r81;
	div.rn.f32 	%f98, %f97, 0f447FC000;
	cvt.f64.f32 	%fd11, %f98;
	mul.f64 	%fd12, %fd11, 0d401921FB54442D18;
	cvt.rn.f32.f64 	%f8, %fd12;
	mul.f32 	%f99, %f8, 0f3F22F983;
	cvt.rni.s32.f32 	%r111, %f99;
	cvt.rn.f32.s32 	%f100, %r111;
	fma.rn.f32 	%f101, %f100, 0fBFC90FDA, %f8;
	fma.rn.f32 	%f102, %f100, 0fB3A22168, %f101;
	fma.rn.f32 	%f127, %f100, 0fA7C234C5, %f102;
	abs.f32 	%f10, %f8;
	setp.ltu.f32 	%p19, %f10, 0f47CE4780;
	@%p19 bra 	$L__BB7_16;
	setp.neu.f32 	%p20, %f10, 0f7F800000;
	@%p20 bra 	$L__BB7_11;
	mov.f32 	%f105, 0f00000000;
	mul.rn.f32 	%f127, %f8, %f105;
	mov.b32 	%r111, 0;
	bra.uni 	$L__BB7_16;
$L__BB7_11:
	mov.b32 	%r19, %f8;
	shl.b32 	%r83, %r19, 8;
	or.b32  	%r20, %r83, -2147483648;
	mov.b64 	%rd48, 0;
	mov.b32 	%r108, 0;
	mov.u64 	%rd46, __cudart_i2opi_f;
	mov.u64 	%rd47, %rd1;
$L__BB7_12:
	.pragma "nounroll";
	ld.global.nc.u32 	%r84, [%rd46];
	mad.wide.u32 	%rd34, %r84, %r20, %rd48;
	shr.u64 	%rd48, %rd34, 32;
	st.local.u32 	[%rd47], %rd34;
	add.s32 	%r108, %r108, 1;
	add.s64 	%rd47, %rd47, 4;
	add.s64 	%rd46, %rd46, 4;
	setp.ne.s32 	%p21, %r108, 6;
	@%p21 bra 	$L__BB7_12;
	shr.u32 	%r85, %r19, 23;
	st.local.u32 	[%rd1+24], %rd48;
	and.b32  	%r23, %r85, 31;
	and.b32  	%r86, %r85, 224;
	add.s32 	%r87, %r86, -128;
	shr.u32 	%r88, %r87, 5;
	mul.wide.u32 	%rd35, %r88, 4;
	sub.s64 	%rd15, %rd1, %rd35;
	ld.local.u32 	%r109, [%rd15+24];
	ld.local.u32 	%r110, [%rd15+20];
	setp.eq.s32 	%p22, %r23, 0;
	@%p22 bra 	$L__BB7_15;
	shf.l.wrap.b32 	%r109, %r110, %r109, %r23;
	ld.local.u32 	%r89, [%rd15+16];
	shf.l.wrap.b32 	%r110, %r89, %r110, %r23;
$L__BB7_15:
	shr.u32 	%r90, %r109, 30;
	shf.l.wrap.b32 	%r91, %r110, %r109, 2;
	shl.b32 	%r92, %r110, 2;
	shr.u32 	%r93, %r91, 31;
	add.s32 	%r111, %r93, %r90;
	xor.b32  	%r94, %r91, %r19;
	shr.s32 	%r95, %r91, 31;
	xor.b32  	%r96, %r95, %r91;
	xor.b32  	%r97, %r95, %r92;
	cvt.u64.u32 	%rd36, %r96;
	shl.b64 	%rd37, %rd36, 32;
	cvt.u64.u32 	%rd38, %r97;
	or.b64  	%rd39, %rd37, %rd38;
	cvt.rn.f64.s64 	%fd13, %rd39;
	mul.f64 	%fd14, %fd13, 0d3BF921FB54442D19;
	cvt.rn.f32.f64 	%f103, %fd14;
	neg.f32 	%f104, %f103;
	setp.lt.s32 	%p23, %r94, 0;
	selp.f32 	%f127, %f104, %f103, %p23;
$L__BB7_16:
	cvt.rn.f32.f64 	%f106, %fd1;
	cvta.to.global.u64 	%rd40, %rd16;
	add.s32 	%r99, %r111, 1;
	mul.rn.f32 	%f107, %f127, %f127;
	and.b32  	%r100, %r111, 1;
	setp.eq.b32 	%p24, %r100, 1;
	selp.f32 	%f108, %f127, 0f3F800000, %p24;
	fma.rn.f32 	%f109, %f107, %f108, 0f00000000;
	fma.rn.f32 	%f110, %f107, 0f37CBAC00, 0fBAB607ED;
	selp.f32 	%f111, 0fB94D4153, %f110, %p24;
	selp.f32 	%f112, 0f3C0885E4, 0f3D2AAABB, %p24;
	fma.rn.f32 	%f113, %f111, %f107, %f112;
	selp.f32 	%f114, 0fBE2AAAA8, 0fBEFFFFFF, %p24;
	fma.rn.f32 	%f115, %f113, %f107, %f114;
	fma.rn.f32 	%f116, %f115, %f109, %f108;
	and.b32  	%r101, %r99, 2;
	setp.eq.s32 	%p25, %r101, 0;
	mov.f32 	%f117, 0f00000000;
	sub.f32 	%f118, %f117, %f116;
	selp.f32 	%f119, %f116, %f118, %p25;
	mov.f32 	%f120, 0f3F800000;
	sub.f32 	%f121, %f120, %f119;
	mul.f32 	%f122, %f121, 0f3F000000;
	mul.f32 	%f123, %f122, %f106;
	st.shared.f32 	[%r3+2048], %f123;
	bar.sync 	0;
	ld.shared.f32 	%f124, [%r3];
	shl.b32 	%r102, %r1, 10;
	or.b32  	%r103, %r102, %r2;
	mul.wide.u32 	%rd41, %r103, 4;
	add.s64 	%rd42, %rd40, %rd41;
	st.global.f32 	[%rd42], %f124;
	ld.shared.f32 	%f125, [%r3+2048];
	st.global.f32 	[%rd42+2048], %f125;
	ret;

}
	// .globl	_occa_Stockhoptimized10_0
.visible .entry _occa_Stockhoptimized10_0(
	.param .u64 .ptr .align 1 _occa_Stockhoptimized10_0_param_0,
	.param .u64 .ptr .align 1 _occa_Stockhoptimized10_0_param_1,
	.param .u32 _occa_Stockhoptimized10_0_param_2
)
.maxntid 512
{
	.local .align 4 .b8 	__local_depot8[28];
	.reg .b64 	%SP;
	.reg .b64 	%SPL;
	.reg .pred 	%p<127>;
	.reg .b32 	%r<744>;
	.reg .b32 	%f<581>;
	.reg .b64 	%rd<335>;
	.reg .b64 	%fd<55>;
	// demoted variable
	.shared .align 4 .b8 _ZZ25_occa_Stockhoptimized10_0E6FRBank[4096];
	// demoted variable
	.shared .align 4 .b8 _ZZ25_occa_Stockhoptimized10_0E6FIBank[4096];
	// demoted variable
	.shared .align 4 .b8 _ZZ25_occa_Stockhoptimized10_0E6SRBank[4096];
	// demoted variable
	.shared .align 4 .b8 _ZZ25_occa_Stockhoptimized10_0E6SIBank[4096];
	mov.u64 	%SPL, __local_depot8;
	ld.param.u64 	%rd130, [_occa_Stockhoptimized10_0_param_0];
	ld.param.u64 	%rd129, [_occa_Stockhoptimized10_0_param_1];
	cvta.to.global.u64 	%rd131, %rd130;
	add.u64 	%rd1, %SPL, 0;
	mov.u32 	%r245, %ctaid.x;
	mov.u32 	%r1, %tid.x;
	shl.b32 	%r246, %r245, 10;
	shl.b32 	%r2, %r1, 1;
	or.b32  	%r3, %r246, %r1;
	mul.wide.u32 	%rd133, %r3, 4;
	add.s64 	%rd2, %rd131, %rd133;
	ld.global.f32 	%f127, [%rd2];
	ld.global.f32 	%f128, [%rd2+2048];
	mov.f32 	%f129, 0f80000000;
	mul.rn.f32 	%f130, %f129, %f129;
	add.f32 	%f131, %f130, 0f00000000;
	fma.rn.f32 	%f132, %f130, 0f37CBAC00, 0fBAB607ED;
	fma.rn.f32 	%f133, %f132, %f130, 0f3D2AAABB;
	fma.rn.f32 	%f134, %f133, %f130, 0fBEFFFFFF;
	fma.rn.f32 	%f135, %f134, %f131, 0f3F800000;
	fma.rn.f32 	%f136, %f130, 0f80000000, 0f00000000;
	fma.rn.f32 	%f137, %f130, 0fB94D4153, 0f3C0885E4;
	fma.rn.f32 	%f138, %f137, %f130, 0fBE2AAAA8;
	mul.f32 	%f139, %f136, %f138;
	mul.f32 	%f140, %f139, 0f80000000;
	fma.rn.f32 	%f141, %f135, %f128, %f140;
	mul.f32 	%f142, %f139, %f128;
	fma.rn.f32 	%f143, %f135, 0f00000000, %f142;
	add.f32 	%f144, %f127, %f141;
	shl.b32 	%r247, %r1, 3;
	mov.u32 	%r248, _ZZ25_occa_Stockhoptimized10_0E6FRBank;
	add.s32 	%r249, %r248, %r247;
	st.shared.f32 	[%r249], %f144;
	add.f32 	%f145, %f143, 0f00000000;
	mov.u32 	%r250, _ZZ25_occa_Stockhoptimized10_0E6FIBank;
	add.s32 	%r251, %r250, %r247;
	st.shared.f32 	[%r251], %f145;
	sub.f32 	%f146, %f127, %f141;
	st.shared.f32 	[%r249+4], %f146;
	mov.f32 	%f147, 0f00000000;
	sub.f32 	%f148, %f147, %f143;
	st.shared.f32 	[%r251+4], %f148;
	bar.sync 	0;
	shl.b32 	%r252, %r1, 2;
	sub.s32 	%r4, %r249, %r252;
	ld.shared.f32 	%f1, [%r4];
	sub.s32 	%r5, %r251, %r252;
	ld.shared.f32 	%f2, [%r5];
	ld.shared.f32 	%f3, [%r4+2048];
	ld.shared.f32 	%f4, [%r5+2048];
	shl.b32 	%r253, %r1, 8;
	and.b32  	%r254, %r253, 256;
	cvt.rn.f32.u32 	%f149, %r254;
	mul.f32 	%f150, %f149, 0f3A800000;
	cvt.f64.f32 	%fd1, %f150;
	mul.f64 	%fd2, %fd1, 0dC01921FB54442D18;
	cvt.rn.f32.f64 	%f5, %fd2;
	mul.f32 	%f151, %f5, 0f3F22F983;
	cvt.rni.s32.f32 	%r679, %f151;
	cvt.rn.f32.s32 	%f152, %r679;
	fma.rn.f32 	%f153, %f152, 0fBFC90FDA, %f5;
	fma.rn.f32 	%f154, %f152, 0fB3A22168, %f153;
	fma.rn.f32 	%f564, %f152, 0fA7C234C5, %f154;
	abs.f32 	%f7, %f5;
	setp.ltu.f32 	%p1, %f7, 0f47CE4780;
	mov.u32 	%r675, %r679;
	mov.f32 	%f563, %f564;
	@%p1 bra 	$L__BB8_8;
	setp.neu.f32 	%p2, %f7, 0f7F800000;
	@%p2 bra 	$L__BB8_3;
	mov.f32 	%f157, 0f00000000;
	mul.rn.f32 	%f563, %f5, %f157;
	mov.b32 	%r675, 0;
	bra.uni 	$L__BB8_8;
$L__BB8_3:
	mov.b32 	%r7, %f5;
	shl.b32 	%r256, %r7, 8;
	or.b32  	%r8, %r256, -2147483648;
	mov.b64 	%rd283, 0;
	mov.b32 	%r672, 0;
	mov.u64 	%rd281, __cudart_i2opi_f;
	mov.u64 	%rd282, %rd1;
$L__BB8_4:
	.pragma "nounroll";
	ld.global.nc.u32 	%r257, [%rd281];
	mad.wide.u32 	%rd136, %r257, %r8, %rd283;
	shr.u64 	%rd283, %rd136, 32;
	st.local.u32 	[%rd282], %rd136;
	add.s32 	%r672, %r672, 1;
	add.s64 	%rd282, %rd282, 4;
	add.s64 	%rd281, %rd281, 4;
	setp.ne.s32 	%p3, %r672, 6;
	@%p3 bra 	$L__BB8_4;
	shr.u32 	%r258, %r7, 23;
	st.local.u32 	[%rd1+24], %rd283;
	and.b32  	%r11, %r258, 31;
	and.b32  	%r259, %r258, 224;
	add.s32 	%r260, %r259, -128;
	shr.u32 	%r261, %r260, 5;
	mul.wide.u32 	%rd137, %r261, 4;
	sub.s64 	%rd9, %rd1, %rd137;
	ld.local.u32 	%r673, [%rd9+24];
	ld.local.u32 	%r674, [%rd9+20];
	setp.eq.s32 	%p4, %r11, 0;
	@%p4 bra 	$L__BB8_7;
	shf.l.wrap.b32 	%r673, %r674, %r673, %r11;
	ld.local.u32 	%r262, [%rd9+16];
	shf.l.wrap.b32 	%r674, %r262, %r674, %r11;
$L__BB8_7:
	shr.u32 	%r263, %r673, 30;
	shf.l.wrap.b32 	%r264, %r674, %r673, 2;
	shl.b32 	%r265, %r674, 2;
	shr.s32 	%r266, %r264, 31;
	sub.s32 	%r675, %r266, %r263;
	xor.b32  	%r267, %r264, %r7;
	xor.b32  	%r268, %r266, %r264;
	xor.b32  	%r269, %r266, %r265;
	cvt.u64.u32 	%rd138, %r268;
	shl.b64 	%rd139, %rd138, 32;
	cvt.u64.u32 	%rd140, %r269;
	or.b64  	%rd141, %rd139, %rd140;
	cvt.rn.f64.s64 	%fd3, %rd141;
	mul.f64 	%fd4, %fd3, 0d3BF921FB54442D19;
	cvt.rn.f32.f64 	%f155, %fd4;
	neg.f32 	%f156, %f155;
	setp.lt.s32 	%p5, %r267, 0;
	selp.f32 	%f563, %f156, %f155, %p5;
$L__BB8_8:
	setp.ltu.f32 	%p6, %f7, 0f47CE4780;
	add.s32 	%r271, %r675, 1;
	mul.rn.f32 	%f158, %f563, %f563;
	and.b32  	%r272, %r675, 1;
	setp.eq.b32 	%p7, %r272, 1;
	selp.f32 	%f159, %f563, 0f3F800000, %p7;
	fma.rn.f32 	%f160, %f158, %f159, 0f00000000;
	fma.rn.f32 	%f161, %f158, 0f37CBAC00, 0fBAB607ED;
	selp.f32 	%f162, 0fB94D4153, %f161, %p7;
	selp.f32 	%f163, 0f3C0885E4, 0f3D2AAABB, %p7;
	fma.rn.f32 	%f164, %f162, %f158, %f163;
	selp.f32 	%f165, 0fBE2AAAA8, 0fBEFFFFFF, %p7;
	fma.rn.f32 	%f166, %f164, %f158, %f165;
	fma.rn.f32 	%f167, %f166, %f160, %f159;
	and.b32  	%r273, %r271, 2;
	setp.eq.s32 	%p8, %r273, 0;
	mov.f32 	%f168, 0f00000000;
	sub.f32 	%f169, %f168, %f167;
	selp.f32 	%f11, %f167, %f169, %p8;
	@%p6 bra 	$L__BB8_16;
	setp.neu.f32 	%p9, %f7, 0f7F800000;
	@%p9 bra 	$L__BB8_11;
	mov.f32 	%f172, 0f00000000;
	mul.rn.f32 	%f564, %f5, %f172;
	mov.b32 	%r679, 0;
	bra.uni 	$L__BB8_16;
$L__BB8_11:
	mov.b32 	%r20, %f5;
	shl.b32 	%r275, %r20, 8;
	or.b32  	%r21, %r275, -2147483648;
	mov.b64 	%rd286, 0;
	mov.b32 	%r676, 0;
	mov.u64 	%rd284, __cudart_i2opi_f;
	mov.u64 	%rd285, %rd1;
$L__BB8_12:
	.pragma "nounroll";
	ld.global.nc.u32 	%r276, [%rd284];
	mad.wide.u32 	%rd144, %r276, %r21, %rd286;
	shr.u64 	%rd286, %rd144, 32;
	st.local.u32 	[%rd285], %rd144;
	add.s32 	%r676, %r676, 1;
	add.s64 	%rd285, %rd285, 4;
	add.s64 	%rd284, %rd284, 4;
	setp.ne.s32 	%p10, %r676, 6;
	@%p10 bra 	$L__BB8_12;
	shr.u32 	%r277, %r20, 23;
	st.local.u32 	[%rd1+24], %rd286;
	and.b32  	%r24, %r277, 31;
	and.b32  	%r278, %r277, 224;
	add.s32 	%r279, %r278, -128;
	shr.u32 	%r280, %r279, 5;
	mul.wide.u32 	%rd145, %r280, 4;
	sub.s64 	%rd16, %rd1, %rd145;
	ld.local.u32 	%r677, [%rd16+24];
	ld.local.u32 	%r678, [%rd16+20];
	setp.eq.s32 	%p11, %r24, 0;
	@%p11 bra 	$L__BB8_15;
	shf.l.wrap.b32 	%r677, %r678, %r677, %r24;
	ld.local.u32 	%r281, [%rd16+16];
	shf.l.wrap.b32 	%r678, %r281, %r678, %r24;
$L__BB8_15:
	shr.u32 	%r282, %r677, 30;
	shf.l.wrap.b32 	%r283, %r678, %r677, 2;
	shl.b32 	%r284, %r678, 2;
	shr.s32 	%r285, %r283, 31;
	sub.s32 	%r679, %r285, %r282;
	xor.b32  	%r286, %r283, %r20;
	xor.b32  	%r287, %r285, %r283;
	xor.b32  	%r288, %r285, %r284;
	cvt.u64.u32 	%rd146, %r287;
	shl.b64 	%rd147, %rd146, 32;
	cvt.u64.u32 	%rd148, %r288;
	or.b64  	%rd149, %rd147, %rd148;
	cvt.rn.f64.s64 	%fd5, %rd149;
	mul.f64 	%fd6, %fd5, 0d3BF921FB54442D19;
	cvt.rn.f32.f64 	%f170, %fd6;
	neg.f32 	%f171, %f170;
	setp.lt.s32 	%p12, %r286, 0;
	selp.f32 	%f564, %f171, %f170, %p12;
$L__BB8_16:
	and.b32  	%r290, %r2, 1020;
	and.b32  	%r291, %r1, 1;
	or.b32  	%r292, %r290, %r291;
	mul.rn.f32 	%f173, %f564, %f564;
	and.b32  	%r293, %r679, 1;
	setp.eq.b32 	%p13, %r293, 1;
	selp.f32 	%f174, 0f3F800000, %f564, %p13;
	fma.rn.f32 	%f175, %f173, %f174, 0f00000000;
	fma.rn.f32 	%f176, %f173, 0f37CBAC00, 0fBAB607ED;
	selp.f32 	%f177, %f176, 0fB94D4153, %p13;
	selp.f32 	%f178, 0f3D2AAABB, 0f3C0885E4, %p13;
	fma.rn.f32 	%f179, %f177, %f173, %f178;
	selp.f32 	%f180, 0fBEFFFFFF, 0fBE2AAAA8, %p13;
	fma.rn.f32 	%f181, %f179, %f173, %f180;
	fma.rn.f32 	%f182, %f181, %f175, %f174;
	and.b32  	%r294, %r679, 2;
	setp.eq.s32 	%p14, %r294, 0;
	mov.f32 	%f183, 0f00000000;
	sub.f32 	%f184, %f183, %f182;
	selp.f32 	%f185, %f182, %f184, %p14;
	mul.f32 	%f186, %f3, %f11;
	mul.f32 	%f187, %f4, %f185;
	sub.f32 	%f188, %f186, %f187;
	mul.f32 	%f189, %f3, %f185;
	fma.rn.f32 	%f190, %f4, %f11, %f189;
	add.f32 	%f191, %f1, %f188;
	shl.b32 	%r295, %r292, 2;
	mov.u32 	%r296, _ZZ25_occa_Stockhoptimized10_0E6SRBank;
	add.s32 	%r297, %r296, %r295;
	st.shared.f32 	[%r297], %f191;
	add.f32 	%f192, %f2, %f190;
	mov.u32 	%r298, _ZZ25_occa_Stockhoptimized10_0E6SIBank;
	add.s32 	%r299, %r298, %r295;
	st.shared.f32 	[%r299], %f192;
	sub.f32 	%f193, %f1, %f188;
	st.shared.f32 	[%r297+8], %f193;
	sub.f32 	%f194, %f2, %f190;
	st.shared.f32 	[%r299+8], %f194;
	bar.sync 	0;
	add.s32 	%r33, %r296, %r252;
	ld.shared.f32 	%f15, [%r33];
	add.s32 	%r34, %r298, %r252;
	ld.shared.f32 	%f16, [%r34];
	ld.shared.f32 	%f17, [%r33+2048];
	ld.shared.f32 	%f18, [%r34+2048];
	shl.b32 	%r301, %r1, 7;
	and.b32  	%r302, %r301, 384;
	cvt.rn.f32.u32 	%f195, %r302;
	mul.f32 	%f196, %f195, 0f3A800000;
	cvt.f64.f32 	%fd7, %f196;
	mul.f64 	%fd8, %fd7, 0dC01921FB54442D18;
	cvt.rn.f32.f64 	%f19, %fd8;
	mul.f32 	%f197, %f19, 0f3F22F983;
	cvt.rni.s32.f32 	%r687, %f197;
	cvt.rn.f32.s32 	%f198, %r687;
	fma.rn.f32 	%f199, %f198, 0fBFC90FDA, %f19;
	fma.rn.f32 	%f200, %f198, 0fB3A22168, %f199;
	fma.rn.f32 	%f566, %f198, 0fA7C234C5, %f200;
	abs.f32 	%f21, %f19;
	setp.ltu.f32 	%p15, %f21, 0f47CE4780;
	mov.u32 	%r683, %r687;
	mov.f32 	%f565, %f566;
	@%p15 bra 	$L__BB8_24;
	setp.neu.f32 	%p16, %f21, 0f7F800000;
	@%p16 bra 	$L__BB8_19;
	mov.f32 	%f203, 0f00000000;
	mul.rn.f32 	%f565, %f19, %f203;
	mov.b32 	%r683, 0;
	bra.uni 	$L__BB8_24;
$L__BB8_19:
	mov.b32 	%r36, %f19;
	mov.b64 	%rd289, 0;
	mov.b32 	%r680, 0;
	mov.u64 	%rd287, __cudart_i2opi_f;
	shl.b32 	%r305, %r36, 8;
	or.b32  	%r306, %r305, -2147483648;
	mov.u64 	%rd288, %rd1;
$L__BB8_20:
	.pragma "nounroll";
	ld.global.nc.u32 	%r304, [%rd287];
	mad.wide.u32 	%rd152, %r304, %r306, %rd289;
	shr.u64 	%rd289, %rd152, 32;
	st.local.u32 	[%rd288], %rd152;
	add.s32 	%r680, %r680, 1;
	add.s64 	%rd288, %rd288, 4;
	add.s64 	%rd287, %rd287, 4;
	setp.ne.s32 	%p17, %r680, 6;
	@%p17 bra 	$L__BB8_20;
	shr.u32 	%r307, %r36, 23;
	st.local.u32 	[%rd1+24], %rd289;
	and.b32  	%r39, %r307, 31;
	and.b32  	%r308, %r307, 224;
	add.s32 	%r309, %r308, -128;
	shr.u32 	%r310, %r309, 5;
	mul.wide.u32 	%rd153, %r310, 4;
	sub.s64 	%rd23, %rd1, %rd153;
	ld.local.u32 	%r681, [%rd23+24];
	ld.local.u32 	%r682, [%rd23+20];
	setp.eq.s32 	%p18, %r39, 0;
	@%p18 bra 	$L__BB8_23;
	shf.l.wrap.b32 	%r681, %r682, %r681, %r39;
	ld.local.u32 	%r311, [%rd23+16];
	shf.l.wrap.b32 	%r682, %r311, %r682, %r39;
$L__BB8_23:
	shr.u32 	%r312, %r681, 30;
	shf.l.wrap.b32 	%r313, %r682, %r681, 2;
	shl.b32 	%r314, %r682, 2;
	shr.s32 	%r315, %r313, 31;
	sub.s32 	%r683, %r315, %r312;
	xor.b32  	%r316, %r313, %r36;
	xor.b32  	%r317, %r315, %r313;
	xor.b32  	%r318, %r315, %r314;
	cvt.u64.u32 	%rd154, %r317;
	shl.b64 	%rd155, %rd154, 32;
	cvt.u64.u32 	%rd156, %r318;
	or.b64  	%rd157, %rd155, %rd156;
	cvt.rn.f64.s64 	%fd9, %rd157;
	mul.f64 	%fd10, %fd9, 0d3BF921FB54442D19;
	cvt.rn.f32.f64 	%f201, %fd10;
	neg.f32 	%f202, %f201;
	setp.lt.s32 	%p19, %r316, 0;
	selp.f32 	%f565, %f202, %f201, %p19;
$L__BB8_24:
	setp.ltu.f32 	%p20, %f21, 0f47CE4780;
	add.s32 	%r320, %r683, 1;
	mul.rn.f32 	%f204, %f565, %f565;
	and.b32  	%r321, %r683, 1;
	setp.eq.b32 	%p21, %r321, 1;
	selp.f32 	%f205, %f565, 0f3F800000, %p21;
	fma.rn.f32 	%f206, %f204, %f205, 0f00000000;
	fma.rn.f32 	%f207, %f204, 0f37CBAC00, 0fBAB607ED;
	selp.f32 	%f208, 0fB94D4153, %f207, %p21;
	selp.f32 	%f209, 0f3C0885E4, 0f3D2AAABB, %p21;
	fma.rn.f32 	%f210, %f208, %f204, %f209;
	selp.f32 	%f211, 0fBE2AAAA8, 0fBEFFFFFF, %p21;
	fma.rn.f32 	%f212, %f210, %f204, %f211;
	fma.rn.f32 	%f213, %f212, %f206, %f205;
	and.b32  	%r322, %r320, 2;
	setp.eq.s32 	%p22, %r322, 0;
	mov.f32 	%f214, 0f00000000;
	sub.f32 	%f215, %f214, %f213;
	selp.f32 	%f25, %f213, %f215, %p22;
	@%p20 bra 	$L__BB8_32;
	setp.neu.f32 	%p23, %f21, 0f7F800000;
	@%p23 bra 	$L__BB8_27;
	mov.f32 	%f218, 0f00000000;
	mul.rn.f32 	%f566, %f19, %f218;
	mov.b32 	%r687, 0;
	bra.uni 	$L__BB8_32;
$L__BB8_27:
	mov.b32 	%r48, %f19;
	shl.b32 	%r324, %r48, 8;
	or.b32  	%r49, %r324, -2147483648;
	mov.b64 	%rd292, 0;
	mov.b32 	%r684, 0;
	mov.u64 	%rd290, __cudart_i2opi_f;
	mov.u64 	%rd291, %rd1;
$L__BB8_28:
	.pragma "nounroll";
	ld.global.nc.u32 	%r325, [%rd290];
	mad.wide.u32 	%rd160, %r325, %r49, %rd292;
	shr.u64 	%rd292, %rd160, 32;
	st.local.u32 	[%rd291], %rd160;
	add.s32 	%r684, %r684, 1;
	add.s64 	%rd291, %rd291, 4;
	add.s64 	%rd290, %rd290, 4;
	setp.ne.s32 	%p24, %r684, 6;
	@%p24 bra 	$L__BB8_28;
	shr.u32 	%r326, %r48, 23;
	st.local.u32 	[%rd1+24], %rd292;
	and.b32  	%r52, %r326, 31;
	and.b32  	%r327, %r326, 224;
	add.s32 	%r328, %r327, -128;
	shr.u32 	%r329, %r328, 5;
	mul.wide.u32 	%rd161, %r329, 4;
	sub.s64 	%rd30, %rd1, %rd161;
	ld.local.u32 	%r685, [%rd30+24];
	ld.local.u32 	%r686, [%rd30+20];
	setp.eq.s32 	%p25, %r52, 0;
	@%p25 bra 	$L__BB8_31;
	shf.l.wrap.b32 	%r685, %r686, %r685, %r52;
	ld.local.u32 	%r330, [%rd30+16];
	shf.l.wrap.b32 	%r686, %r330, %r686, %r52;
$L__BB8_31:
	shr.u32 	%r331, %r685, 30;
	shf.l.wrap.b32 	%r332, %r686, %r685, 2;
	shl.b32 	%r333, %r686, 2;
	shr.s32 	%r334, %r332, 31;
	sub.s32 	%r687, %r334, %r331;
	xor.b32  	%r335, %r332, %r48;
	xor.b32  	%r336, %r334, %r332;
	xor.b32  	%r337, %r334, %r333;
	cvt.u64.u32 	%rd162, %r336;
	shl.b64 	%rd163, %rd162, 32;
	cvt.u64.u32 	%rd164, %r337;
	or.b64  	%rd165, %rd163, %rd164;
	cvt.rn.f64.s64 	%fd11, %rd165;
	mul.f64 	%fd12, %fd11, 0d3BF921FB54442D19;
	cvt.rn.f32.f64 	%f216, %fd12;
	neg.f32 	%f217, %f216;
	setp.lt.s32 	%p26, %r335, 0;
	selp.f32 	%f566, %f217, %f216, %p26;
$L__BB8_32:
	and.b32  	%r339, %r2, 1016;
	and.b32  	%r340, %r1, 3;
	or.b32  	%r341, %r339, %r340;
	mul.rn.f32 	%f219, %f566, %f566;
	and.b32  	%r342, %r687, 1;
	setp.eq.b32 	%p27, %r342, 1;
	selp.f32 	%f220, 0f3F800000, %f566, %p27;
	fma.rn.f32 	%f221, %f219, %f220, 0f00000000;
	fma.rn.f32 	%f222, %f219, 0f37CBAC00, 0fBAB607ED;
	selp.f32 	%f223, %f222, 0fB94D4153, %p27;
	selp.f32 	%f224, 0f3D2AAABB, 0f3C0885E4, %p27;
	fma.rn.f32 	%f225, %f223, %f219, %f224;
	selp.f32 	%f226, 0fBEFFFFFF, 0fBE2AAAA8, %p27;
	fma.rn.f32 	%f227, %f225, %f219, %f226;
	fma.rn.f32 	%f228, %f227, %f221, %f220;
	and.b32  	%r343, %r687, 2;
	setp.eq.s32 	%p28, %r343, 0;
	mov.f32 	%f229, 0f00000000;
	sub.f32 	%f230, %f229, %f228;
	selp.f32 	%f231, %f228, %f230, %p28;
	mul.f32 	%f232, %f17, %f25;
	mul.f32 	%f233, %f18, %f231;
	sub.f32 	%f234, %f232, %f233;
	mul.f32 	%f235, %f17, %f231;
	fma.rn.f32 	%f236, %f18, %f25, %f235;
	add.f32 	%f237, %f15, %f234;
	shl.b32 	%r344, %r341, 2;
	mov.u32 	%r345, _ZZ25_occa_Stockhoptimized10_0E6FRBank;
	add.s32 	%r346, %r345, %r344;
	st.shared.f32 	[%r346], %f237;
	add.f32 	%f238, %f16, %f236;
	mov.u32 	%r347, _ZZ25_occa_Stockhoptimized10_0E6FIBank;
	add.s32 	%r348, %r347, %r344;
	st.shared.f32 	[%r348], %f238;
	sub.f32 	%f239, %f15, %f234;
	st.shared.f32 	[%r346+16], %f239;
	sub.f32 	%f240, %f16, %f236;
	st.shared.f32 	[%r348+16], %f240;
	bar.sync 	0;
	ld.shared.f32 	%f29, [%r4];
	ld.shared.f32 	%f30, [%r5];
	ld.shared.f32 	%f31, [%r4+2048];
	ld.shared.f32 	%f32, [%r5+2048];
	shl.b32 	%r349, %r1, 6;
	and.b32  	%r350, %r349, 448;
	cvt.rn.f32.u32 	%f241, %r350;
	mul.f32 	%f242, %f241, 0f3A800000;
	cvt.f64.f32 	%fd13, %f242;
	mul.f64 	%fd14, %fd13, 0dC01921FB54442D18;
	cvt.rn.f32.f64 	%f33, %fd14;
	mul.f32 	%f243, %f33, 0f3F22F983;
	cvt.rni.s32.f32 	%r695, %f243;
	cvt.rn.f32.s32 	%f244, %r695;
	fma.rn.f32 	%f245, %f244, 0fBFC90FDA, %f33;
	fma.rn.f32 	%f246, %f244, 0fB3A22168, %f245;
	fma.rn.f32 	%f568, %f244, 0fA7C234C5, %f246;
	abs.f32 	%f35, %f33;
	setp.ltu.f32 	%p29, %f35, 0f47CE4780;
	mov.u32 	%r691, %r695;
	mov.f32 	%f567, %f568;
	@%p29 bra 	$L__BB8_40;
	setp.neu.f32 	%p30, %f35, 0f7F800000;
	@%p30 bra 	$L__BB8_35;
	mov.f32 	%f249, 0f00000000;
	mul.rn.f32 	%f567, %f33, %f249;
	mov.b32 	%r691, 0;
	bra.uni 	$L__BB8_40;
$L__BB8_35:
	mov.b32 	%r62, %f33;
	mov.b64 	%rd295, 0;
	mov.b32 	%r688, 0;
	mov.u64 	%rd293, __cudart_i2opi_f;
	shl.b32 	%r353, %r62, 8;
	or.b32  	%r354, %r353, -2147483648;
	mov.u64 	%rd294, %rd1;
$L__BB8_36:
	.pragma "nounroll";
	ld.global.nc.u32 	%r352, [%rd293];
	mad.wide.u32 	%rd168, %r352, %r354, %rd295;
	shr.u64 	%rd295, %rd168, 32;
	st.local.u32 	[%rd294], %rd168;
	add.s32 	%r688, %r688, 1;
	add.s64 	%rd294, %rd294, 4;
	add.s64 	%rd293, %rd293, 4;
	setp.ne.s32 	%p31, %r688, 6;
	@%p31 bra 	$L__BB8_36;
	shr.u32 	%r355, %r62, 23;
	st.local.u32 	[%rd1+24], %rd295;
	and.b32  	%r65, %r355, 31;
	and.b32  	%r356, %r355, 224;
	add.s32 	%r357, %r356, -128;
	shr.u32 	%r358, %r357, 5;
	mul.wide.u32 	%rd169, %r358, 4;
	sub.s64 	%rd37, %rd1, %rd169;
	ld.local.u32 	%r689, [%rd37+24];
	ld.local.u32 	%r690, [%rd37+20];
	setp.eq.s32 	%p32, %r65, 0;
	@%p32 bra 	$L__BB8_39;
	shf.l.wrap.b32 	%r689, %r690, %r689, %r65;
	ld.local.u32 	%r359, [%rd37+16];
	shf.l.wrap.b32 	%r690, %r359, %r690, %r65;
$L__BB8_39:
	shr.u32 	%r360, %r689, 30;
	shf.l.wrap.b32 	%r361, %r690, %r689, 2;
	shl.b32 	%r362, %r690, 2;
	shr.s32 	%r363, %r361, 31;
	sub.s32 	%r691, %r363, %r360;
	xor.b32  	%r364, %r361, %r62;
	xor.b32  	%r365, %r363, %r361;
	xor.b32  	%r366, %r363, %r362;
	cvt.u64.u32 	%rd170, %r365;
	shl.b64 	%rd171, %rd170, 32;
	cvt.u64.u32 	%rd172, %r366;
	or.b64  	%rd173, %rd171, %rd172;
	cvt.rn.f64.s64 	%fd15, %rd173;
	mul.f64 	%fd16, %fd15, 0d3BF921FB54442D19;
	cvt.rn.f32.f64 	%f247, %fd16;
	neg.f32 	%f248, %f247;
	setp.lt.s32 	%p33, %r364, 0;
	selp.f32 	%f567, %f248, %f247, %p33;
$L__BB8_40:
	setp.ltu.f32 	%p34, %f35, 0f47CE4780;
	add.s32 	%r368, %r691, 1;
	mul.rn.f32 	%f250, %f567, %f567;
	and.b32  	%r369, %r691, 1;
	setp.eq.b32 	%p35, %r369, 1;
	selp.f32 	%f251, %f567, 0f3F800000, %p35;
	fma.rn.f32 	%f252, %f250, %f251, 0f00000000;
	fma.rn.f32 	%f253, %f250, 0f37CBAC00, 0fBAB607ED;
	selp.f32 	%f254, 0fB94D4153, %f253, %p35;
	selp.f32 	%f255, 0f3C0885E4, 0f3D2AAABB, %p35;
	fma.rn.f32 	%f256, %f254, %f250, %f255;
	selp.f32 	%f257, 0fBE2AAAA8, 0fBEFFFFFF, %p35;
	fma.rn.f32 	%f258, %f256, %f250, %f257;
	fma.rn.f32 	%f259, %f258, %f252, %f251;
	and.b32  	%r370, %r368, 2;
	setp.eq.s32 	%p36, %r370, 0;
	mov.f32 	%f260, 0f00000000;
	sub.f32 	%f261, %f260, %f259;
	selp.f32 	%f39, %f259, %f261, %p36;
	@%p34 bra 	$L__BB8_48;
	setp.neu.f32 	%p37, %f35, 0f7F800000;
	@%p37 bra 	$L__BB8_43;
	mov.f32 	%f264, 0f00000000;
	mul.rn.f32 	%f568, %f33, %f264;
	mov.b32 	%r695, 0;
	bra.uni 	$L__BB8_48;
$L__BB8_43:
	mov.b32 	%r74, %f33;
	shl.b32 	%r372, %r74, 8;
	or.b32  	%r75, %r372, -2147483648;
	mov.b64 	%rd298, 0;
	mov.b32 	%r692, 0;
	mov.u64 	%rd296, __cudart_i2opi_f;
	mov.u64 	%rd297, %rd1;
$L__BB8_44:
	.pragma "nounroll";
	ld.global.nc.u32 	%r373, [%rd296];
	mad.wide.u32 	%rd176, %r373, %r75, %rd298;
	shr.u64 	%rd298, %rd176, 32;
	st.local.u32 	[%rd297], %rd176;
	add.s32 	%r692, %r692, 1;
	add.s64 	%rd297, %rd297, 4;
	add.s64 	%rd296, %rd296, 4;
	setp.ne.s32 	%p38, %r692, 6;
	@%p38 bra 	$L__BB8_44;
	shr.u32 	%r374, %r74, 23;
	st.local.u32 	[%rd1+24], %rd298;
	and.b32  	%r78, %r374, 31;
	and.b32  	%r375, %r374, 224;
	add.s32 	%r376, %r375, -128;
	shr.u32 	%r377, %r376, 5;
	mul.wide.u32 	%rd177, %r377, 4;
	sub.s64 	%rd44, %rd1, %rd177;
	ld.local.u32 	%r693, [%rd44+24];
	ld.local.u32 	%r694, [%rd44+20];
	setp.eq.s32 	%p39, %r78, 0;
	@%p39 bra 	$L__BB8_47;
	shf.l.wrap.b32 	%r693, %r694, %r693, %r78;
	ld.local.u32 	%r378, [%rd44+16];
	shf.l.wrap.b32 	%r694, %r378, %r694, %r78;
$L__BB8_47:
	shr.u32 	%r379, %r693, 30;
	shf.l.wrap.b32 	%r380, %r694, %r693, 2;
	shl.b32 	%r381, %r694, 2;
	shr.s32 	%r382, %r380, 31;
	sub.s32 	%r695, %r382, %r379;
	xor.b32  	%r383, %r380, %r74;
	xor.b32  	%r384, %r382, %r380;
	xor.b32  	%r385, %r382, %r381;
	cvt.u64.u32 	%rd178, %r384;
	shl.b64 	%rd179, %rd178, 32;
	cvt.u64.u32 	%rd180, %r385;
	or.b64  	%rd181, %rd179, %rd180;
	cvt.rn.f64.s64 	%fd17, %rd181;
	mul.f64 	%fd18, %fd17, 0d3BF921FB54442D19;
	cvt.rn.f32.f64 	%f262, %fd18;
	neg.f32 	%f263, %f262;
	setp.lt.s32 	%p40, %r383, 0;
	selp.f32 	%f568, %f263, %f262, %p40;
$L__BB8_48:
	and.b32  	%r387, %r2, 1008;
	and.b32  	%r388, %r1, 7;
	or.b32  	%r389, %r387, %r388;
	mul.rn.f32 	%f265, %f568, %f568;
	and.b32  	%r390, %r695, 1;
	setp.eq.b32 	%p41, %r390, 1;
	selp.f32 	%f266, 0f3F800000, %f568, %p41;
	fma.rn.f32 	%f267, %f265, %f266, 0f00000000;
	fma.rn.f32 	%f268, %f265, 0f37CBAC00, 0fBAB607ED;
	selp.f32 	%f269, %f268, 0fB94D4153, %p41;
	selp.f32 	%f270, 0f3D2AAABB, 0f3C0885E4, %p41;
	fma.rn.f32 	%f271, %f269, %f265, %f270;
	selp.f32 	%f272, 0fBEFFFFFF, 0fBE2AAAA8, %p41;
	fma.rn.f32 	%f273, %f271, %f265, %f272;
	fma.rn.f32 	%f274, %f273, %f267, %f266;
	and.b32  	%r391, %r695, 2;
	setp.eq.s32 	%p42, %r391, 0;
	mov.f32 	%f275, 0f00000000;
	sub.f32 	%f276, %f275, %f274;
	selp.f32 	%f277, %f274, %f276, %p42;
	mul.f32 	%f278, %f31, %f39;
	mul.f32 	%f279, %f32, %f277;
	sub.f32 	%f280, %f278, %f279;
	mul.f32 	%f281, %f31, %f277;
	fma.rn.f32 	%f282, %f32, %f39, %f281;
	add.f32 	%f283, %f29, %f280;
	shl.b32 	%r392, %r389, 2;
	mov.u32 	%r393, _ZZ25_occa_Stockhoptimized10_0E6SRBank;
	add.s32 	%r394, %r393, %r392;
	st.shared.f32 	[%r394], %f283;
	add.f32 	%f284, %f30, %f282;
	mov.u32 	%r395, _ZZ25_occa_Stockhoptimized10_0E6SIBank;
	add.s32 	%r396, %r395, %r392;
	st.shared.f32 	[%r396], %f284;
	sub.f32 	%f285, %f29, %f280;
	st.shared.f32 	[%r394+32], %f285;
	sub.f32 	%f286, %f30, %f282;
	st.shared.f32 	[%r396+32], %f286;
	bar.sync 	0;
	ld.shared.f32 	%f43, [%r33];
	ld.shared.f32 	%f44, [%r34];
	ld.shared.f32 	%f45, [%r33+2048];
	ld.shared.f32 	%f46, [%r34+2048];
	shl.b32 	%r397, %r1, 5;
	and.b32  	%r398, %r397, 480;
	cvt.rn.f32.u32 	%f287, %r398;
	mul.f32 	%f288, %f287, 0f3A800000;
	cvt.f64.f32 	%fd19, %f288;
	mul.f64 	%fd20, %fd19, 0dC01921FB54442D18;
	cvt.rn.f32.f64 	%f47, %fd20;
	mul.f32 	%f289, %f47, 0f3F22F983;
	cvt.rni.s32.f32 	%r703, %f289;
	cvt.rn.f32.s32 	%f290, %r703;
	fma.rn.f32 	%f291, %f290, 0fBFC90FDA, %f47;
	fma.rn.f32 	%f292, %f290, 0fB3A22168, %f291;
	fma.rn.f32 	%f570, %f290, 0fA7C234C5, %f292;
	abs.f32 	%f49, %f47;
	setp.ltu.f32 	%p43, %f49, 0f47CE4780;
	mov.u32 	%r699, %r703;
	mov.f32 	%f569, %f570;
	@%p43 bra 	$L__BB8_56;
	setp.neu.f32 	%p44, %f49, 0f7F800000;
	@%p44 bra 	$L__BB8_51;
	mov.f32 	%f295, 0f00000000;
	mul.rn.f32 	%f569, %f47, %f295;
	mov.b32 	%r699, 0;
	bra.uni 	$L__BB8_56;
$L__BB8_51:
	mov.b32 	%r88, %f47;
	mov.b64 	%rd301, 0;
	mov.b32 	%r696, 0;
	mov.u64 	%rd299, __cudart_i2opi_f;
	shl.b32 	%r401, %r88, 8;
	or.b32  	%r402, %r401, -2147483648;
	mov.u64 	%rd300, %rd1;
$L__BB8_52:
	.pragma "nounroll";
	ld.global.nc.u32 	%r400, [%rd299];
	mad.wide.u32 	%rd184, %r400, %r402, %rd301;
	shr.u64 	%rd301, %rd184, 32;
	st.local.u32 	[%rd300], %rd184;
	add.s32 	%r696, %r696, 1;
	add.s64 	%rd300, %rd300, 4;
	add.s64 	%rd299, %rd299, 4;
	setp.ne.s32 	%p45, %r696, 6;
	@%p45 bra 	$L__BB8_52;
	shr.u32 	%r403, %r88, 23;
	st.local.u32 	[%rd1+24], %rd301;
	and.b32  	%r91, %r403, 31;
	and.b32  	%r404, %r403, 224;
	add.s32 	%r405, %r404, -128;
	shr.u32 	%r406, %r405, 5;
	mul.wide.u32 	%rd185, %r406, 4;
	sub.s64 	%rd51, %rd1, %rd185;
	ld.local.u32 	%r697, [%rd51+24];
	ld.local.u32 	%r698, [%rd51+20];
	setp.eq.s32 	%p46, %r91, 0;
	@%p46 bra 	$L__BB8_55;
	shf.l.wrap.b32 	%r697, %r698, %r697, %r91;
	ld.local.u32 	%r407, [%rd51+16];
	shf.l.wrap.b32 	%r698, %r407, %r698, %r91;
$L__BB8_55:
	shr.u32 	%r408, %r697, 30;
	shf.l.wrap.b32 	%r409, %r698, %r697, 2;
	shl.b32 	%r410, %r698, 2;
	shr.s32 	%r411, %r409, 31;
	sub.s32 	%r699, %r411, %r408;
	xor.b32  	%r412, %r409, %r88;
	xor.b32  	%r413, %r411, %r409;
	xor.b32  	%r414, %r411, %r410;
	cvt.u64.u32 	%rd186, %r413;
	shl.b64 	%rd187, %rd186, 32;
	cvt.u64.u32 	%rd188, %r414;
	or.b64  	%rd189, %rd187, %rd188;
	cvt.rn.f64.s64 	%fd21, %rd189;
	mul.f64 	%fd22, %fd21, 0d3BF921FB54442D19;
	cvt.rn.f32.f64 	%f293, %fd22;
	neg.f32 	%f294, %f293;
	setp.lt.s32 	%p47, %r412, 0;
	selp.f32 	%f569, %f294, %f293, %p47;
$L__BB8_56:
	setp.ltu.f32 	%p48, %f49, 0f47CE4780;
	add.s32 	%r416, %r699, 1;
	mul.rn.f32 	%f296, %f569, %f569;
	and.b32  	%r417, %r699, 1;
	setp.eq.b32 	%p49, %r417, 1;
	selp.f32 	%f297, %f569, 0f3F800000, %p49;
	fma.rn.f32 	%f298, %f296, %f297, 0f00000000;
	fma.rn.f32 	%f299, %f296, 0f37CBAC00, 0fBAB607ED;
	selp.f32 	%f300, 0fB94D4153, %f299, %p49;
	selp.f32 	%f301, 0f3C0885E4, 0f3D2AAABB, %p49;
	fma.rn.f32 	%f302, %f300, %f296, %f301;
	selp.f32 	%f303, 0fBE2AAAA8, 0fBEFFFFFF, %p49;
	fma.rn.f32 	%f304, %f302, %f296, %f303;
	fma.rn.f32 	%f305, %f304, %f298, %f297;
	and.b32  	%r418, %r416, 2;
	setp.eq.s32 	%p50, %r418, 0;
	mov.f32 	%f306, 0f00000000;
	sub.f32 	%f307, %f306, %f305;
	selp.f32 	%f53, %f305, %f307, %p50;
	@%p48 bra 	$L__BB8_64;
	setp.neu.f32 	%p51, %f49, 0f7F800000;
	@%p51 bra 	$L__BB8_59;
	mov.f32 	%f310, 0f00000000;
	mul.rn.f32 	%f570, %f47, %f310;
	mov.b32 	%r703, 0;
	bra.uni 	$L__BB8_64;
$L__BB8_59:
	mov.b32 	%r100, %f47;
	shl.b32 	%r420, %r100, 8;
	or.b32  	%r101, %r420, -2147483648;
	mov.b64 	%rd304, 0;
	mov.b32 	%r700, 0;
	mov.u64 	%rd302, __cudart_i2opi_f;
	mov.u64 	%rd303, %rd1;
$L__BB8_60:
	.pragma "nounroll";
	ld.global.nc.u32 	%r421, [%rd302];
	mad.wide.u32 	%rd192, %r421, %r101, %rd304;
	shr.u64 	%rd304, %rd192, 32;
	st.local.u32 	[%rd303], %rd192;
	add.s32 	%r700, %r700, 1;
	add.s64 	%rd303, %rd303, 4;
	add.s64 	%rd302, %rd302, 4;
	setp.ne.s32 	%p52, %r700, 6;
	@%p52 bra 	$L__BB8_60;
	shr.u32 	%r422, %r100, 23;
	st.local.u32 	[%rd1+24], %rd304;
	and.b32  	%r104, %r422, 31;
	and.b32  	%r423, %r422, 224;
	add.s32 	%r424, %r423, -128;
	shr.u32 	%r425, %r424, 5;
	mul.wide.u32 	%rd193, %r425, 4;
	sub.s64 	%rd58, %rd1, %rd193;
	ld.local.u32 	%r701, [%rd58+24];
	ld.local.u32 	%r702, [%rd58+20];
	setp.eq.s32 	%p53, %r104, 0;
	@%p53 bra 	$L__BB8_63;
	shf.l.wrap.b32 	%r701, %r702, %r701, %r104;
	ld.local.u32 	%r426, [%rd58+16];
	shf.l.wrap.b32 	%r702, %r426, %r702, %r104;
$L__BB8_63:
	shr.u32 	%r427, %r701, 30;
	shf.l.wrap.b32 	%r428, %r702, %r701, 2;
	shl.b32 	%r429, %r702, 2;
	shr.s32 	%r430, %r428, 31;
	sub.s32 	%r703, %r430, %r427;
	xor.b32  	%r431, %r428, %r100;
	xor.b32  	%r432, %r430, %r428;
	xor.b32  	%r433, %r430, %r429;
	cvt.u64.u32 	%rd194, %r432;
	shl.b64 	%rd195, %rd194, 32;
	cvt.u64.u32 	%rd196, %r433;
	or.b64  	%rd197, %rd195, %rd196;
	cvt.rn.f64.s64 	%fd23, %rd197;
	mul.f64 	%fd24, %fd23, 0d3BF921FB54442D19;
	cvt.rn.f32.f64 	%f308, %fd24;
	neg.f32 	%f309, %f308;
	setp.lt.s32 	%p54, %r431, 0;
	selp.f32 	%f570, %f309, %f308, %p54;
$L__BB8_64:
	and.b32  	%r435, %r2, 992;
	and.b32  	%r436, %r1, 15;
	or.b32  	%r437, %r435, %r436;
	mul.rn.f32 	%f311, %f570, %f570;
	and.b32  	%r438, %r703, 1;
	setp.eq.b32 	%p55, %r438, 1;
	selp.f32 	%f312, 0f3F800000, %f570, %p55;
	fma.rn.f32 	%f313, %f311, %f312, 0f00000000;
	fma.rn.f32 	%f314, %f311, 0f37CBAC00, 0fBAB607ED;
	selp.f32 	%f315, %f314, 0fB94D4153, %p55;
	selp.f32 	%f316, 0f3D2AAABB, 0f3C0885E4, %p55;
	fma.rn.f32 	%f317, %f315, %f311, %f316;
	selp.f32 	%f318, 0fBEFFFFFF, 0fBE2AAAA8, %p55;
	fma.rn.f32 	%f319, %f317, %f311, %f318;
	fma.rn.f32 	%f320, %f319, %f313, %f312;
	and.b32  	%r439, %r703, 2;
	setp.eq.s32 	%p56, %r439, 0;
	mov.f32 	%f321, 0f00000000;
	sub.f32 	%f322, %f321, %f320;
	selp.f32 	%f323, %f320, %f322, %p56;
	mul.f32 	%f324, %f45, %f53;
	mul.f32 	%f325, %f46, %f323;
	sub.f32 	%f326, %f324, %f325;
	mul.f32 	%f327, %f45, %f323;
	fma.rn.f32 	%f328, %f46, %f53, %f327;
	add.f32 	%f329, %f43, %f326;
	shl.b32 	%r440, %r437, 2;
	mov.u32 	%r441, _ZZ25_occa_Stockhoptimized10_0E6FRBank;
	add.s32 	%r442, %r441, %r440;
	st.shared.f32 	[%r442], %f329;
	add.f32 	%f330, %f44, %f328;
	mov.u32 	%r443, _ZZ25_occa_Stockhoptimized10_0E6FIBank;
	add.s32 	%r444, %r443, %r440;
	st.shared.f32 	[%r444], %f330;
	sub.f32 	%f331, %f43, %f326;
	st.shared.f32 	[%r442+64], %f331;
	sub.f32 	%f332, %f44, %f328;
	st.shared.f32 	[%r444+64], %f332;
	bar.sync 	0;
	ld.shared.f32 	%f57, [%r4];
	ld.shared.f32 	%f58, [%r5];
	ld.shared.f32 	%f59, [%r4+2048];
	ld.shared.f32 	%f60, [%r5+2048];
	shl.b32 	%r445, %r1, 4;
	and.b32  	%r446, %r445, 496;
	cvt.rn.f32.u32 	%f333, %r446;
	mul.f32 	%f334, %f333, 0f3A800000;
	cvt.f64.f32 	%fd25, %f334;
	mul.f64 	%fd26, %fd25, 0dC01921FB54442D18;
	cvt.rn.f32.f64 	%f61, %fd26;
	mul.f32 	%f335, %f61, 0f3F22F983;
	cvt.rni.s32.f32 	%r711, %f335;
	cvt.rn.f32.s32 	%f336, %r711;
	fma.rn.f32 	%f337, %f336, 0fBFC90FDA, %f61;
	fma.rn.f32 	%f338, %f336, 0fB3A22168, %f337;
	fma.rn.f32 	%f572, %f336, 0fA7C234C5, %f338;
	abs.f32 	%f63, %f61;
	setp.ltu.f32 	%p57, %f63, 0f47CE4780;
	mov.u32 	%r707, %r711;
	mov.f32 	%f571, %f572;
	@%p57 bra 	$L__BB8_72;
	setp.neu.f32 	%p58, %f63, 0f7F800000;
	@%p58 bra 	$L__BB8_67;
	mov.f32 	%f341, 0f00000000;
	mul.rn.f32 	%f571, %f61, %f341;
	mov.b32 	%r707, 0;
	bra.uni 	$L__BB8_72;
$L__BB8_67:
	mov.b32 	%r114, %f61;
	mov.b64 	%rd307, 0;
	mov.b32 	%r704, 0;
	mov.u64 	%rd305, __cudart_i2opi_f;
	shl.b32 	%r449, %r114, 8;
	or.b32  	%r450, %r449, -2147483648;
	mov.u64 	%rd306, %rd1;
$L__BB8_68:
	.pragma "nounroll";
	ld.global.nc.u32 	%r448, [%rd305];
	mad.wide.u32 	%rd200, %r448, %r450, %rd307;
	shr.u64 	%rd307, %rd200, 32;
	st.local.u32 	[%rd306], %rd200;
	add.s32 	%r704, %r704, 1;
	add.s64 	%rd306, %rd306, 4;
	add.s64 	%rd305, %rd305, 4;
	setp.ne.s32 	%p59, %r704, 6;
	@%p59 bra 	$L__BB8_68;
	shr.u32 	%r451, %r114, 23;
	st.local.u32 	[%rd1+24], %rd307;
	and.b32  	%r117, %r451, 31;
	and.b32  	%r452, %r451, 224;
	add.s32 	%r453, %r452, -128;
	shr.u32 	%r454, %r453, 5;
	mul.wide.u32 	%rd201, %r454, 4;
	sub.s64 	%rd65, %rd1, %rd201;
	ld.local.u32 	%r705, [%rd65+24];
	ld.local.u32 	%r706, [%rd65+20];
	setp.eq.s32 	%p60, %r117, 0;
	@%p60 bra 	$L__BB8_71;
	shf.l.wrap.b32 	%r705, %r706, %r705, %r117;
	ld.local.u32 	%r455, [%rd65+16];
	shf.l.wrap.b32 	%r706, %r455, %r706, %r117;
$L__BB8_71:
	shr.u32 	%r456, %r705, 30;
	shf.l.wrap.b32 	%r457, %r706, %r705, 2;
	shl.b32 	%r458, %r706, 2;
	shr.s32 	%r459, %r457, 31;
	sub.s32 	%r707, %r459, %r456;
	xor.b32  	%r460, %r457, %r114;
	xor.b32  	%r461, %r459, %r457;
	xor.b32  	%r462, %r459, %r458;
	cvt.u64.u32 	%rd202, %r461;
	shl.b64 	%rd203, %rd202, 32;
	cvt.u64.u32 	%rd204, %r462;
	or.b64  	%rd205, %rd203, %rd204;
	cvt.rn.f64.s64 	%fd27, %rd205;
	mul.f64 	%fd28, %fd27, 0d3BF921FB54442D19;
	cvt.rn.f32.f64 	%f339, %fd28;
	neg.f32 	%f340, %f339;
	setp.lt.s32 	%p61, %r460, 0;
	selp.f32 	%f571, %f340, %f339, %p61;
$L__BB8_72:
	setp.ltu.f32 	%p62, %f63, 0f47CE4780;
	add.s32 	%r464, %r707, 1;
	mul.rn.f32 	%f342, %f571, %f571;
	and.b32  	%r465, %r707, 1;
	setp.eq.b32 	%p63, %r465, 1;
	selp.f32 	%f343, %f571, 0f3F800000, %p63;
	fma.rn.f32 	%f344, %f342, %f343, 0f00000000;
	fma.rn.f32 	%f345, %f342, 0f37CBAC00, 0fBAB607ED;
	selp.f32 	%f346, 0fB94D4153, %f345, %p63;
	selp.f32 	%f347, 0f3C0885E4, 0f3D2AAABB, %p63;
	fma.rn.f32 	%f348, %f346, %f342, %f347;
	selp.f32 	%f349, 0fBE2AAAA8, 0fBEFFFFFF, %p63;
	fma.rn.f32 	%f350, %f348, %f342, %f349;
	fma.rn.f32 	%f351, %f350, %f344, %f343;
	and.b32  	%r466, %r464, 2;
	setp.eq.s32 	%p64, %r466, 0;
	mov.f32 	%f352, 0f00000000;
	sub.f32 	%f353, %f352, %f351;
	selp.f32 	%f67, %f351, %f353, %p64;
	@%p62 bra 	$L__BB8_80;
	setp.neu.f32 	%p65, %f63, 0f7F800000;
	@%p65 bra 	$L__BB8_75;
	mov.f32 	%f356, 0f00000000;
	mul.rn.f32 	%f572, %f61, %f356;
	mov.b32 	%r711, 0;
	bra.uni 	$L__BB8_80;
$L__BB8_75:
	mov.b32 	%r126, %f61;
	shl.b32 	%r468, %r126, 8;
	or.b32  	%r127, %r468, -2147483648;
	mov.b64 	%rd310, 0;
	mov.b32 	%r708, 0;
	mov.u64 	%rd308, __cudart_i2opi_f;
	mov.u64 	%rd309, %rd1;
$L__BB8_76:
	.pragma "nounroll";
	ld.global.nc.u32 	%r469, [%rd308];
	mad.wide.u32 	%rd208, %r469, %r127, %rd310;
	shr.u64 	%rd310, %rd208, 32;
	st.local.u32 	[%rd309], %rd208;
	add.s32 	%r708, %r708, 1;
	add.s64 	%rd309, %rd309, 4;
	add.s64 	%rd308, %rd308, 4;
	setp.ne.s32 	%p66, %r708, 6;
	@%p66 bra 	$L__BB8_76;
	shr.u32 	%r470, %r126, 23;
	st.local.u32 	[%rd1+24], %rd310;
	and.b32  	%r130, %r470, 31;
	and.b32  	%r471, %r470, 224;
	add.s32 	%r472, %r471, -128;
	shr.u32 	%r473, %r472, 5;
	mul.wide.u32 	%rd209, %r473, 4;
	sub.s64 	%rd72, %rd1, %rd209;
	ld.local.u32 	%r709, [%rd72+24];
	ld.local.u32 	%r710, [%rd72+20];
	setp.eq.s32 	%p67, %r130, 0;
	@%p67 bra 	$L__BB8_79;
	shf.l.wrap.b32 	%r709, %r710, %r709, %r130;
	ld.local.u32 	%r474, [%rd72+16];
	shf.l.wrap.b32 	%r710, %r474, %r710, %r130;
$L__BB8_79:
	shr.u32 	%r475, %r709, 30;
	shf.l.wrap.b32 	%r476, %r710, %r709, 2;
	shl.b32 	%r477, %r710, 2;
	shr.s32 	%r478, %r476, 31;
	sub.s32 	%r711, %r478, %r475;
	xor.b32  	%r479, %r476, %r126;
	xor.b32  	%r480, %r478, %r476;
	xor.b32  	%r481, %r478, %r477;
	cvt.u64.u32 	%rd210, %r480;
	shl.b64 	%rd211, %rd210, 32;
	cvt.u64.u32 	%rd212, %r481;
	or.b64  	%rd213, %rd211, %rd212;
	cvt.rn.f64.s64 	%fd29, %rd213;
	mul.f64 	%fd30, %fd29, 0d3BF921FB54442D19;
	cvt.rn.f32.f64 	%f354, %fd30;
	neg.f32 	%f355, %f354;
	setp.lt.s32 	%p68, %r479, 0;
	selp.f32 	%f572, %f355, %f354, %p68;
$L__BB8_80:
	and.b32  	%r483, %r2, 960;
	and.b32  	%r484, %r1, 31;
	or.b32  	%r485, %r483, %r484;
	mul.rn.f32 	%f357, %f572, %f572;
	and.b32  	%r486, %r711, 1;
	setp.eq.b32 	%p69, %r486, 1;
	selp.f32 	%f358, 0f3F800000, %f572, %p69;
	fma.rn.f32 	%f359, %f357, %f358, 0f00000000;
	fma.rn.f32 	%f360, %f357, 0f37CBAC00, 0fBAB607ED;
	selp.f32 	%f361, %f360, 0fB94D4153, %p69;
	selp.f32 	%f362, 0f3D2AAABB, 0f3C0885E4, %p69;
	fma.rn.f32 	%f363, %f361, %f357, %f362;
	selp.f32 	%f364, 0fBEFFFFFF, 0fBE2AAAA8, %p69;
	fma.rn.f32 	%f365, %f363, %f357, %f364;
	fma.rn.f32 	%f366, %f365, %f359, %f358;
	and.b32  	%r487, %r711, 2;
	setp.eq.s32 	%p70, %r487, 0;
	mov.f32 	%f367, 0f00000000;
	sub.f32 	%f368, %f367, %f366;
	selp.f32 	%f369, %f366, %f368, %p70;
	mul.f32 	%f370, %f59, %f67;
	mul.f32 	%f371, %f60, %f369;
	sub.f32 	%f372, %f370, %f371;
	mul.f32 	%f373, %f59, %f369;
	fma.rn.f32 	%f374, %f60, %f67, %f373;
	add.f32 	%f375, %f57, %f372;
	shl.b32 	%r488, %r485, 2;
	mov.u32 	%r489, _ZZ25_occa_Stockhoptimized10_0E6SRBank;
	add.s32 	%r490, %r489, %r488;
	st.shared.f32 	[%r490], %f375;
	add.f32 	%f376, %f58, %f374;
	mov.u32 	%r491, _ZZ25_occa_Stockhoptimized10_0E6SIBank;
	add.s32 	%r492, %r491, %r488;
	st.shared.f32 	[%r492], %f376;
	sub.f32 	%f377, %f57, %f372;
	st.shared.f32 	[%r490+128], %f377;
	sub.f32 	%f378, %f58, %f374;
	st.shared.f32 	[%r492+128], %f378;
	bar.sync 	0;
	ld.shared.f32 	%f71, [%r33];
	ld.shared.f32 	%f72, [%r34];
	ld.shared.f32 	%f73, [%r33+2048];
	ld.shared.f32 	%f74, [%r34+2048];
	shl.b32 	%r493, %r1, 3;
	and.b32  	%r494, %r493, 504;
	cvt.rn.f32.u32 	%f379, %r494;
	mul.f32 	%f380, %f379, 0f3A800000;
	cvt.f64.f32 	%fd31, %f380;
	mul.f64 	%fd32, %fd31, 0dC01921FB54442D18;
	cvt.rn.f32.f64 	%f75, %fd32;
	mul.f32 	%f381, %f75, 0f3F22F983;
	cvt.rni.s32.f32 	%r719, %f381;
	cvt.rn.f32.s32 	%f382, %r719;
	fma.rn.f32 	%f383, %f382, 0fBFC90FDA, %f75;
	fma.rn.f32 	%f384, %f382, 0fB3A22168, %f383;
	fma.rn.f32 	%f574, %f382, 0fA7C234C5, %f384;
	abs.f32 	%f77, %f75;
	setp.ltu.f32 	%p71, %f77, 0f47CE4780;
	mov.u32 	%r715, %r719;
	mov.f32 	%f573, %f574;
	@%p71 bra 	$L__BB8_88;
	setp.neu.f32 	%p72, %f77, 0f7F800000;
	@%p72 bra 	$L__BB8_83;
	mov.f32 	%f387, 0f00000000;
	mul.rn.f32 	%f573, %f75, %f387;
	mov.b32 	%r715, 0;
	bra.uni 	$L__BB8_88;
$L__BB8_83:
	mov.b32 	%r140, %f75;
	mov.b64 	%rd313, 0;
	mov.b32 	%r712, 0;
	mov.u64 	%rd311, __cudart_i2opi_f;
	shl.b32 	%r497, %r140, 8;
	or.b32  	%r498, %r497, -2147483648;
	mov.u64 	%rd312, %rd1;
$L__BB8_84:
	.pragma "nounroll";
	ld.global.nc.u32 	%r496, [%rd311];
	mad.wide.u32 	%rd216, %r496, %r498, %rd313;
	shr.u64 	%rd313, %rd216, 32;
	st.local.u32 	[%rd312], %rd216;
	add.s32 	%r712, %r712, 1;
	add.s64 	%rd312, %rd312, 4;
	add.s64 	%rd311, %rd311, 4;
	setp.ne.s32 	%p73, %r712, 6;
	@%p73 bra 	$L__BB8_84;
	shr.u32 	%r499, %r140, 23;
	st.local.u32 	[%rd1+24], %rd313;
	and.b32  	%r143, %r499, 31;
	and.b32  	%r500, %r499, 224;
	add.s32 	%r501, %r500, -128;
	shr.u32 	%r502, %r501, 5;
	mul.wide.u32 	%rd217, %r502, 4;
	sub.s64 	%rd79, %rd1, %rd217;
	ld.local.u32 	%r713, [%rd79+24];
	ld.local.u32 	%r714, [%rd79+20];
	setp.eq.s32 	%p74, %r143, 0;
	@%p74 bra 	$L__BB8_87;
	shf.l.wrap.b32 	%r713, %r714, %r713, %r143;
	ld.local.u32 	%r503, [%rd79+16];
	shf.l.wrap.b32 	%r714, %r503, %r714, %r143;
$L__BB8_87:
	shr.u32 	%r504, %r713, 30;
	shf.l.wrap.b32 	%r505, %r714, %r713, 2;
	shl.b32 	%r506, %r714, 2;
	shr.s32 	%r507, %r505, 31;
	sub.s32 	%r715, %r507, %r504;
	xor.b32  	%r508, %r505, %r140;
	xor.b32  	%r509, %r507, %r505;
	xor.b32  	%r510, %r507, %r506;
	cvt.u64.u32 	%rd218, %r509;
	shl.b64 	%rd219, %rd218, 32;
	cvt.u64.u32 	%rd220, %r510;
	or.b64  	%rd221, %rd219, %rd220;
	cvt.rn.f64.s64 	%fd33, %rd221;
	mul.f64 	%fd34, %fd33, 0d3BF921FB54442D19;
	cvt.rn.f32.f64 	%f385, %fd34;
	neg.f32 	%f386, %f385;
	setp.lt.s32 	%p75, %r508, 0;
	selp.f32 	%f573, %f386, %f385, %p75;
$L__BB8_88:
	setp.ltu.f32 	%p76, %f77, 0f47CE4780;
	add.s32 	%r512, %r715, 1;
	mul.rn.f32 	%f388, %f573, %f573;
	and.b32  	%r513, %r715, 1;
	setp.eq.b32 	%p77, %r513, 1;
	selp.f32 	%f389, %f573, 0f3F800000, %p77;
	fma.rn.f32 	%f390, %f388, %f389, 0f00000000;
	fma.rn.f32 	%f391, %f388, 0f37CBAC00, 0fBAB607ED;
	selp.f32 	%f392, 0fB94D4153, %f391, %p77;
	selp.f32 	%f393, 0f3C0885E4, 0f3D2AAABB, %p77;
	fma.rn.f32 	%f394, %f392, %f388, %f393;
	selp.f32 	%f395, 0fBE2AAAA8, 0fBEFFFFFF, %p77;
	fma.rn.f32 	%f396, %f394, %f388, %f395;
	fma.rn.f32 	%f397, %f396, %f390, %f389;
	and.b32  	%r514, %r512, 2;
	setp.eq.s32 	%p78, %r514, 0;
	mov.f32 	%f398, 0f00000000;
	sub.f32 	%f399, %f398, %f397;
	selp.f32 	%f81, %f397, %f399, %p78;
	@%p76 bra 	$L__BB8_96;
	setp.neu.f32 	%p79, %f77, 0f7F800000;
	@%p79 bra 	$L__BB8_91;
	mov.f32 	%f402, 0f00000000;
	mul.rn.f32 	%f574, %f75, %f402;
	mov.b32 	%r719, 0;
	bra.uni 	$L__BB8_96;
$L__BB8_91:
	mov.b32 	%r152, %f75;
	shl.b32 	%r516, %r152, 8;
	or.b32  	%r153, %r516, -2147483648;
	mov.b64 	%rd316, 0;
	mov.b32 	%r716, 0;
	mov.u64 	%rd314, __cudart_i2opi_f;
	mov.u64 	%rd315, %rd1;
$L__BB8_92:
	.pragma "nounroll";
	ld.global.nc.u32 	%r517, [%rd314];
	mad.wide.u32 	%rd224, %r517, %r153, %rd316;
	shr.u64 	%rd316, %rd224, 32;
	st.local.u32 	[%rd315], %rd224;
	add.s32 	%r716, %r716, 1;
	add.s64 	%rd315, %rd315, 4;
	add.s64 	%rd314, %rd314, 4;
	setp.ne.s32 	%p80, %r716, 6;
	@%p80 bra 	$L__BB8_92;
	shr.u32 	%r518, %r152, 23;
	st.local.u32 	[%rd1+24], %rd316;
	and.b32  	%r156, %r518, 31;
	and.b32  	%r519, %r518, 224;
	add.s32 	%r520, %r519, -128;
	shr.u32 	%r521, %r520, 5;
	mul.wide.u32 	%rd225, %r521, 4;
	sub.s64 	%rd86, %rd1, %rd225;
	ld.local.u32 	%r717, [%rd86+24];
	ld.local.u32 	%r718, [%rd86+20];
	setp.eq.s32 	%p81, %r156, 0;
	@%p81 bra 	$L__BB8_95;
	shf.l.wrap.b32 	%r717, %r718, %r717, %r156;
	ld.local.u32 	%r522, [%rd86+16];
	shf.l.wrap.b32 	%r718, %r522, %r718, %r156;
$L__BB8_95:
	shr.u32 	%r523, %r717, 30;
	shf.l.wrap.b32 	%r524, %r718, %r717, 2;
	shl.b32 	%r525, %r718, 2;
	shr.s32 	%r526, %r524, 31;
	sub.s32 	%r719, %r526, %r523;
	xor.b32  	%r527, %r524, %r152;
	xor.b32  	%r528, %r526, %r524;
	xor.b32  	%r529, %r526, %r525;
	cvt.u64.u32 	%rd226, %r528;
	shl.b64 	%rd227, %rd226, 32;
	cvt.u64.u32 	%rd228, %r529;
	or.b64  	%rd229, %rd227, %rd228;
	cvt.rn.f64.s64 	%fd35, %rd229;
	mul.f64 	%fd36, %fd35, 0d3BF921FB54442D19;
	cvt.rn.f32.f64 	%f400, %fd36;
	neg.f32 	%f401, %f400;
	setp.lt.s32 	%p82, %r527, 0;
	selp.f32 	%f574, %f401, %f400, %p82;
$L__BB8_96:
	and.b32  	%r531, %r2, 896;
	and.b32  	%r532, %r1, 63;
	or.b32  	%r533, %r531, %r532;
	mul.rn.f32 	%f403, %f574, %f574;
	and.b32  	%r534, %r719, 1;
	setp.eq.b32 	%p83, %r534, 1;
	selp.f32 	%f404, 0f3F800000, %f574, %p83;
	fma.rn.f32 	%f405, %f403, %f404, 0f00000000;
	fma.rn.f32 	%f406, %f403, 0f37CBAC00, 0fBAB607ED;
	selp.f32 	%f407, %f406, 0fB94D4153, %p83;
	selp.f32 	%f408, 0f3D2AAABB, 0f3C0885E4, %p83;
	fma.rn.f32 	%f409, %f407, %f403, %f408;
	selp.f32 	%f410, 0fBEFFFFFF, 0fBE2AAAA8, %p83;
	fma.rn.f32 	%f411, %f409, %f403, %f410;
	fma.rn.f32 	%f412, %f411, %f405, %f404;
	and.b32  	%r535, %r719, 2;
	setp.eq.s32 	%p84, %r535, 0;
	mov.f32 	%f413, 0f00000000;
	sub.f32 	%f414, %f413, %f412;
	selp.f32 	%f415, %f412, %f414, %p84;
	mul.f32 	%f416, %f73, %f81;
	mul.f32 	%f417, %f74, %f415;
	sub.f32 	%f418, %f416, %f417;
	mul.f32 	%f419, %f73, %f415;
	fma.rn.f32 	%f420, %f74, %f81, %f419;
	add.f32 	%f421, %f71, %f418;
	shl.b32 	%r536, %r533, 2;
	mov.u32 	%r537, _ZZ25_occa_Stockhoptimized10_0E6FRBank;
	add.s32 	%r538, %r537, %r536;
	st.shared.f32 	[%r538], %f421;
	add.f32 	%f422, %f72, %f420;
	mov.u32 	%r539, _ZZ25_occa_Stockhoptimized10_0E6FIBank;
	add.s32 	%r540, %r539, %r536;
	st.shared.f32 	[%r540], %f422;
	sub.f32 	%f423, %f71, %f418;
	st.shared.f32 	[%r538+256], %f423;
	sub.f32 	%f424, %f72, %f420;
	st.shared.f32 	[%r540+256], %f424;
	bar.sync 	0;
	ld.shared.f32 	%f85, [%r4];
	ld.shared.f32 	%f86, [%r5];
	ld.shared.f32 	%f87, [%r4+2048];
	ld.shared.f32 	%f88, [%r5+2048];
	shl.b32 	%r541, %r1, 2;
	and.b32  	%r542, %r541, 508;
	cvt.rn.f32.u32 	%f425, %r542;
	mul.f32 	%f426, %f425, 0f3A800000;
	cvt.f64.f32 	%fd37, %f426;
	mul.f64 	%fd38, %fd37, 0dC01921FB54442D18;
	cvt.rn.f32.f64 	%f89, %fd38;
	mul.f32 	%f427, %f89, 0f3F22F983;
	cvt.rni.s32.f32 	%r727, %f427;
	cvt.rn.f32.s32 	%f428, %r727;
	fma.rn.f32 	%f429, %f428, 0fBFC90FDA, %f89;
	fma.rn.f32 	%f430, %f428, 0fB3A22168, %f429;
	fma.rn.f32 	%f576, %f428, 0fA7C234C5, %f430;
	abs.f32 	%f91, %f89;
	setp.ltu.f32 	%p85, %f91, 0f47CE4780;
	mov.u32 	%r723, %r727;
	mov.f32 	%f575, %f576;
	@%p85 bra 	$L__BB8_104;
	setp.neu.f32 	%p86, %f91, 0f7F800000;
	@%p86 bra 	$L__BB8_99;
	mov.f32 	%f433, 0f00000000;
	mul.rn.f32 	%f575, %f89, %f433;
	mov.b32 	%r723, 0;
	bra.uni 	$L__BB8_104;
$L__BB8_99:
	mov.b32 	%r166, %f89;
	mov.b64 	%rd319, 0;
	mov.b32 	%r720, 0;
	mov.u64 	%rd317, __cudart_i2opi_f;
	shl.b32 	%r545, %r166, 8;
	or.b32  	%r546, %r545, -2147483648;
	mov.u64 	%rd318, %rd1;
$L__BB8_100:
	.pragma "nounroll";
	ld.global.nc.u32 	%r544, [%rd317];
	mad.wide.u32 	%rd232, %r544, %r546, %rd319;
	shr.u64 	%rd319, %rd232, 32;
	st.local.u32 	[%rd318], %rd232;
	add.s32 	%r720, %r720, 1;
	add.s64 	%rd318, %rd318, 4;
	add.s64 	%rd317, %rd317, 4;
	setp.ne.s32 	%p87, %r720, 6;
	@%p87 bra 	$L__BB8_100;
	shr.u32 	%r547, %r166, 23;
	st.local.u32 	[%rd1+24], %rd319;
	and.b32  	%r169, %r547, 31;
	and.b32  	%r548, %r547, 224;
	add.s32 	%r549, %r548, -128;
	shr.u32 	%r550, %r549, 5;
	mul.wide.u32 	%rd233, %r550, 4;
	sub.s64 	%rd93, %rd1, %rd233;
	ld.local.u32 	%r721, [%rd93+24];
	ld.local.u32 	%r722, [%rd93+20];
	setp.eq.s32 	%p88, %r169, 0;
	@%p88 bra 	$L__BB8_103;
	shf.l.wrap.b32 	%r721, %r722, %r721, %r169;
	ld.local.u32 	%r551, [%rd93+16];
	shf.l.wrap.b32 	%r722, %r551, %r722, %r169;
$L__BB8_103:
	shr.u32 	%r552, %r721, 30;
	shf.l.wrap.b32 	%r553, %r722, %r721, 2;
	shl.b32 	%r554, %r722, 2;
	shr.s32 	%r555, %r553, 31;
	sub.s32 	%r723, %r555, %r552;
	xor.b32  	%r556, %r553, %r166;
	xor.b32  	%r557, %r555, %r553;
	xor.b32  	%r558, %r555, %r554;
	cvt.u64.u32 	%rd234, %r557;
	shl.b64 	%rd235, %rd234, 32;
	cvt.u64.u32 	%rd236, %r558;
	or.b64  	%rd237, %rd235, %rd236;
	cvt.rn.f64.s64 	%fd39, %rd237;
	mul.f64 	%fd40, %fd39, 0d3BF921FB54442D19;
	cvt.rn.f32.f64 	%f431, %fd40;
	neg.f32 	%f432, %f431;
	setp.lt.s32 	%p89, %r556, 0;
	selp.f32 	%f575, %f432, %f431, %p89;
$L__BB8_104:
	setp.ltu.f32 	%p90, %f91, 0f47CE4780;
	add.s32 	%r560, %r723, 1;
	mul.rn.f32 	%f434, %f575, %f575;
	and.b32  	%r561, %r723, 1;
	setp.eq.b32 	%p91, %r561, 1;
	selp.f32 	%f435, %f575, 0f3F800000, %p91;
	fma.rn.f32 	%f436, %f434, %f435, 0f00000000;
	fma.rn.f32 	%f437, %f434, 0f37CBAC00, 0fBAB607ED;
	selp.f32 	%f438, 0fB94D4153, %f437, %p91;
	selp.f32 	%f439, 0f3C0885E4, 0f3D2AAABB, %p91;
	fma.rn.f32 	%f440, %f438, %f434, %f439;
	selp.f32 	%f441, 0fBE2AAAA8, 0fBEFFFFFF, %p91;
	fma.rn.f32 	%f442, %f440, %f434, %f441;
	fma.rn.f32 	%f443, %f442, %f436, %f435;
	and.b32  	%r562, %r560, 2;
	setp.eq.s32 	%p92, %r562, 0;
	mov.f32 	%f444, 0f00000000;
	sub.f32 	%f445, %f444, %f443;
	selp.f32 	%f95, %f443, %f445, %p92;
	@%p90 bra 	$L__BB8_112;
	setp.neu.f32 	%p93, %f91, 0f7F800000;
	@%p93 bra 	$L__BB8_107;
	mov.f32 	%f448, 0f00000000;
	mul.rn.f32 	%f576, %f89, %f448;
	mov.b32 	%r727, 0;
	bra.uni 	$L__BB8_112;
$L__BB8_107:
	mov.b32 	%r178, %f89;
	shl.b32 	%r564, %r178, 8;
	or.b32  	%r179, %r564, -2147483648;
	mov.b64 	%rd322, 0;
	mov.b32 	%r724, 0;
	mov.u64 	%rd320, __cudart_i2opi_f;
	mov.u64 	%rd321, %rd1;
$L__BB8_108:
	.pragma "nounroll";
	ld.global.nc.u32 	%r565, [%rd320];
	mad.wide.u32 	%rd240, %r565, %r179, %rd322;
	shr.u64 	%rd322, %rd240, 32;
	st.local.u32 	[%rd321], %rd240;
	add.s32 	%r724, %r724, 1;
	add.s64 	%rd321, %rd321, 4;
	add.s64 	%rd320, %rd320, 4;
	setp.ne.s32 	%p94, %r724, 6;
	@%p94 bra 	$L__BB8_108;
	shr.u32 	%r566, %r178, 23;
	st.local.u32 	[%rd1+24], %rd322;
	and.b32  	%r182, %r566, 31;
	and.b32  	%r567, %r566, 224;
	add.s32 	%r568, %r567, -128;
	shr.u32 	%r569, %r568, 5;
	mul.wide.u32 	%rd241, %r569, 4;
	sub.s64 	%rd100, %rd1, %rd241;
	ld.local.u32 	%r725, [%rd100+24];
	ld.local.u32 	%r726, [%rd100+20];
	setp.eq.s32 	%p95, %r182, 0;
	@%p95 bra 	$L__BB8_111;
	shf.l.wrap.b32 	%r725, %r726, %r725, %r182;
	ld.local.u32 	%r570, [%rd100+16];
	shf.l.wrap.b32 	%r726, %r570, %r726, %r182;
$L__BB8_111:
	shr.u32 	%r571, %r725, 30;
	shf.l.wrap.b32 	%r572, %r726, %r725, 2;
	shl.b32 	%r573, %r726, 2;
	shr.s32 	%r574, %r572, 31;
	sub.s32 	%r727, %r574, %r571;
	xor.b32  	%r575, %r572, %r178;
	xor.b32  	%r576, %r574, %r572;
	xor.b32  	%r577, %r574, %r573;
	cvt.u64.u32 	%rd242, %r576;
	shl.b64 	%rd243, %rd242, 32;
	cvt.u64.u32 	%rd244, %r577;
	or.b64  	%rd245, %rd243, %rd244;
	cvt.rn.f64.s64 	%fd41, %rd245;
	mul.f64 	%fd42, %fd41, 0d3BF921FB54442D19;
	cvt.rn.f32.f64 	%f446, %fd42;
	neg.f32 	%f447, %f446;
	setp.lt.s32 	%p96, %r575, 0;
	selp.f32 	%f576, %f447, %f446, %p96;
$L__BB8_112:
	and.b32  	%r579, %r2, 768;
	and.b32  	%r580, %r1, 127;
	or.b32  	%r581, %r579, %r580;
	mul.rn.f32 	%f449, %f576, %f576;
	and.b32  	%r582, %r727, 1;
	setp.eq.b32 	%p97, %r582, 1;
	selp.f32 	%f450, 0f3F800000, %f576, %p97;
	fma.rn.f32 	%f451, %f449, %f450, 0f00000000;
	fma.rn.f32 	%f452, %f449, 0f37CBAC00, 0fBAB607ED;
	selp.f32 	%f453, %f452, 0fB94D4153, %p97;
	selp.f32 	%f454, 0f3D2AAABB, 0f3C0885E4, %p97;
	fma.rn.f32 	%f455, %f453, %f449, %f454;
	selp.f32 	%f456, 0fBEFFFFFF, 0fBE2AAAA8, %p97;
	fma.rn.f32 	%f457, %f455, %f449, %f456;
	fma.rn.f32 	%f458, %f457, %f451, %f450;
	and.b32  	%r583, %r727, 2;
	setp.eq.s32 	%p98, %r583, 0;
	mov.f32 	%f459, 0f00000000;
	sub.f32 	%f460, %f459, %f458;
	selp.f32 	%f461, %f458, %f460, %p98;
	mul.f32 	%f462, %f87, %f95;
	mul.f32 	%f463, %f88, %f461;
	sub.f32 	%f464, %f462, %f463;
	mul.f32 	%f465, %f87, %f461;
	fma.rn.f32 	%f466, %f88, %f95, %f465;
	add.f32 	%f467, %f85, %f464;
	shl.b32 	%r584, %r581, 2;
	mov.u32 	%r585, _ZZ25_occa_Stockhoptimized10_0E6SRBank;
	add.s32 	%r586, %r585, %r584;
	st.shared.f32 	[%r586], %f467;
	add.f32 	%f468, %f86, %f466;
	mov.u32 	%r587, _ZZ25_occa_Stockhoptimized10_0E6SIBank;
	add.s32 	%r588, %r587, %r584;
	st.shared.f32 	[%r588], %f468;
	sub.f32 	%f469, %f85, %f464;
	st.shared.f32 	[%r586+512], %f469;
	sub.f32 	%f470, %f86, %f466;
	st.shared.f32 	[%r588+512], %f470;
	bar.sync 	0;
	ld.shared.f32 	%f99, [%r33];
	ld.shared.f32 	%f100, [%r34];
	ld.shared.f32 	%f101, [%r33+2048];
	ld.shared.f32 	%f102, [%r34+2048];
	and.b32  	%r589, %r2, 510;
	cvt.rn.f32.u32 	%f471, %r589;
	mul.f32 	%f472, %f471, 0f3A800000;
	cvt.f64.f32 	%fd43, %f472;
	mul.f64 	%fd44, %fd43, 0dC01921FB54442D18;
	cvt.rn.f32.f64 	%f103, %fd44;
	mul.f32 	%f473, %f103, 0f3F22F983;
	cvt.rni.s32.f32 	%r735, %f473;
	cvt.rn.f32.s32 	%f474, %r735;
	fma.rn.f32 	%f475, %f474, 0fBFC90FDA, %f103;
	fma.rn.f32 	%f476, %f474, 0fB3A22168, %f475;
	fma.rn.f32 	%f578, %f474, 0fA7C234C5, %f476;
	abs.f32 	%f105, %f103;
	setp.ltu.f32 	%p99, %f105, 0f47CE4780;
	mov.u32 	%r731, %r735;
	mov.f32 	%f577, %f578;
	@%p99 bra 	$L__BB8_120;
	setp.neu.f32 	%p100, %f105, 0f7F800000;
	@%p100 bra 	$L__BB8_115;
	mov.f32 	%f479, 0f00000000;
	mul.rn.f32 	%f577, %f103, %f479;
	mov.b32 	%r731, 0;
	bra.uni 	$L__BB8_120;
$L__BB8_115:
	mov.b32 	%r192, %f103;
	shl.b32 	%r591, %r192, 8;
	or.b32  	%r193, %r591, -2147483648;
	mov.b64 	%rd325, 0;
	mov.b32 	%r728, 0;
	mov.u64 	%rd323, __cudart_i2opi_f;
	mov.u64 	%rd324, %rd1;
$L__BB8_116:
	.pragma "nounroll";
	ld.global.nc.u32 	%r592, [%rd323];
	mad.wide.u32 	%rd248, %r592, %r193, %rd325;
	shr.u64 	%rd325, %rd248, 32;
	st.local.u32 	[%rd324], %rd248;
	add.s32 	%r728, %r728, 1;
	add.s64 	%rd324, %rd324, 4;
	add.s64 	%rd323, %rd323, 4;
	setp.ne.s32 	%p101, %r728, 6;
	@%p101 bra 	$L__BB8_116;
	shr.u32 	%r593, %r192, 23;
	st.local.u32 	[%rd1+24], %rd325;
	and.b32  	%r196, %r593, 31;
	and.b32  	%r594, %r593, 224;
	add.s32 	%r595, %r594, -128;
	shr.u32 	%r596, %r595, 5;
	mul.wide.u32 	%rd249, %r596, 4;
	sub.s64 	%rd107, %rd1, %rd249;
	ld.local.u32 	%r729, [%rd107+24];
	ld.local.u32 	%r730, [%rd107+20];
	setp.eq.s32 	%p102, %r196, 0;
	@%p102 bra 	$L__BB8_119;
	shf.l.wrap.b32 	%r729, %r730, %r729, %r196;
	ld.local.u32 	%r597, [%rd107+16];
	shf.l.wrap.b32 	%r730, %r597, %r730, %r196;
$L__BB8_119:
	shr.u32 	%r598, %r729, 30;
	shf.l.wrap.b32 	%r599, %r730, %r729, 2;
	shl.b32 	%r600, %r730, 2;
	shr.s32 	%r601, %r599, 31;
	sub.s32 	%r731, %r601, %r598;
	xor.b32  	%r602, %r599, %r192;
	xor.b32  	%r603, %r601, %r599;
	xor.b32  	%r604, %r601, %r600;
	cvt.u64.u32 	%rd250, %r603;
	shl.b64 	%rd251, %rd250, 32;
	cvt.u64.u32 	%rd252, %r604;
	or.b64  	%rd253, %rd251, %rd252;
	cvt.rn.f64.s64 	%fd45, %rd253;
	mul.f64 	%fd46, %fd45, 0d3BF921FB54442D19;
	cvt.rn.f32.f64 	%f477, %fd46;
	neg.f32 	%f478, %f477;
	setp.lt.s32 	%p103, %r602, 0;
	selp.f32 	%f577, %f478, %f477, %p103;
$L__BB8_120:
	setp.ltu.f32 	%p104, %f105, 0f47CE4780;
	add.s32 	%r606, %r731, 1;
	mul.rn.f32 	%f480, %f577, %f577;
	and.b32  	%r607, %r731, 1;
	setp.eq.b32 	%p105, %r607, 1;
	selp.f32 	%f481, %f577, 0f3F800000, %p105;
	fma.rn.f32 	%f482, %f480, %f481, 0f00000000;
	fma.rn.f32 	%f483, %f480, 0f37CBAC00, 0fBAB607ED;
	selp.f32 	%f484, 0fB94D4153, %f483, %p105;
	selp.f32 	%f485, 0f3C0885E4, 0f3D2AAABB, %p105;
	fma.rn.f32 	%f486, %f484, %f480, %f485;
	selp.f32 	%f487, 0fBE2AAAA8, 0fBEFFFFFF, %p105;
	fma.rn.f32 	%f488, %f486, %f480, %f487;
	fma.rn.f32 	%f489, %f488, %f482, %f481;
	and.b32  	%r608, %r606, 2;
	setp.eq.s32 	%p106, %r608, 0;
	mov.f32 	%f490, 0f00000000;
	sub.f32 	%f491, %f490, %f489;
	selp.f32 	%f109, %f489, %f491, %p106;
	@%p104 bra 	$L__BB8_128;
	setp.neu.f32 	%p107, %f105, 0f7F800000;
	@%p107 bra 	$L__BB8_123;
	mov.f32 	%f494, 0f00000000;
	mul.rn.f32 	%f578, %f103, %f494;
	mov.b32 	%r735, 0;
	bra.uni 	$L__BB8_128;
$L__BB8_123:
	mov.b32 	%r205, %f103;
	shl.b32 	%r610, %r205, 8;
	or.b32  	%r206, %r610, -2147483648;
	mov.b64 	%rd328, 0;
	mov.b32 	%r732, 0;
	mov.u64 	%rd326, __cudart_i2opi_f;
	mov.u64 	%rd327, %rd1;
$L__BB8_124:
	.pragma "nounroll";
	ld.global.nc.u32 	%r611, [%rd326];
	mad.wide.u32 	%rd256, %r611, %r206, %rd328;
	shr.u64 	%rd328, %rd256, 32;
	st.local.u32 	[%rd327], %rd256;
	add.s32 	%r732, %r732, 1;
	add.s64 	%rd327, %rd327, 4;
	add.s64 	%rd326, %rd326, 4;
	setp.ne.s32 	%p108, %r732, 6;
	@%p108 bra 	$L__BB8_124;
	shr.u32 	%r612, %r205, 23;
	st.local.u32 	[%rd1+24], %rd328;
	and.b32  	%r209, %r612, 31;
	and.b32  	%r613, %r612, 224;
	add.s32 	%r614, %r613, -128;
	shr.u32 	%r615, %r614, 5;
	mul.wide.u32 	%rd257, %r615, 4;
	sub.s64 	%rd114, %rd1, %rd257;
	ld.local.u32 	%r733, [%rd114+24];
	ld.local.u32 	%r734, [%rd114+20];
	setp.eq.s32 	%p109, %r209, 0;
	@%p109 bra 	$L__BB8_127;
	shf.l.wrap.b32 	%r733, %r734, %r733, %r209;
	ld.local.u32 	%r616, [%rd114+16];
	shf.l.wrap.b32 	%r734, %r616, %r734, %r209;
$L__BB8_127:
	shr.u32 	%r617, %r733, 30;
	shf.l.wrap.b32 	%r618, %r734, %r733, 2;
	shl.b32 	%r619, %r734, 2;
	shr.s32 	%r620, %r618, 31;
	sub.s32 	%r735, %r620, %r617;
	xor.b32  	%r621, %r618, %r205;
	xor.b32  	%r622, %r620, %r618;
	xor.b32  	%r623, %r620, %r619;
	cvt.u64.u32 	%rd258, %r622;
	shl.b64 	%rd259, %rd258, 32;
	cvt.u64.u32 	%rd260, %r623;
	or.b64  	%rd261, %rd259, %rd260;
	cvt.rn.f64.s64 	%fd47, %rd261;
	mul.f64 	%fd48, %fd47, 0d3BF921FB54442D19;
	cvt.rn.f32.f64 	%f492, %fd48;
	neg.f32 	%f493, %f492;
	setp.lt.s32 	%p110, %r621, 0;
	selp.f32 	%f578, %f493, %f492, %p110;
$L__BB8_128:
	and.b32  	%r625, %r2, 512;
	and.b32  	%r626, %r1, 255;
	or.b32  	%r627, %r625, %r626;
	mul.rn.f32 	%f495, %f578, %f578;
	and.b32  	%r628, %r735, 1;
	setp.eq.b32 	%p111, %r628, 1;
	selp.f32 	%f496, 0f3F800000, %f578, %p111;
	fma.rn.f32 	%f497, %f495, %f496, 0f00000000;
	fma.rn.f32 	%f498, %f495, 0f37CBAC00, 0fBAB607ED;
	selp.f32 	%f499, %f498, 0fB94D4153, %p111;
	selp.f32 	%f500, 0f3D2AAABB, 0f3C0885E4, %p111;
	fma.rn.f32 	%f501, %f499, %f495, %f500;
	selp.f32 	%f502, 0fBEFFFFFF, 0fBE2AAAA8, %p111;
	fma.rn.f32 	%f503, %f501, %f495, %f502;
	fma.rn.f32 	%f504, %f503, %f497, %f496;
	and.b32  	%r629, %r735, 2;
	setp.eq.s32 	%p112, %r629, 0;
	mov.f32 	%f505, 0f00000000;
	sub.f32 	%f506, %f505, %f504;
	selp.f32 	%f507, %f504, %f506, %p112;
	mul.f32 	%f508, %f101, %f109;
	mul.f32 	%f509, %f102, %f507;
	sub.f32 	%f510, %f508, %f509;
	mul.f32 	%f511, %f101, %f507;
	fma.rn.f32 	%f512, %f102, %f109, %f511;
	add.f32 	%f513, %f99, %f510;
	shl.b32 	%r630, %r627, 2;
	mov.u32 	%r631, _ZZ25_occa_Stockhoptimized10_0E6FRBank;
	add.s32 	%r632, %r631, %r630;
	st.shared.f32 	[%r632], %f513;
	add.f32 	%f514, %f100, %f512;
	mov.u32 	%r633, _ZZ25_occa_Stockhoptimized10_0E6FIBank;
	add.s32 	%r634, %r633, %r630;
	st.shared.f32 	[%r634], %f514;
	sub.f32 	%f515, %f99, %f510;
	st.shared.f32 	[%r632+1024], %f515;
	sub.f32 	%f516, %f100, %f512;
	st.shared.f32 	[%r634+1024], %f516;
	bar.sync 	0;
	ld.shared.f32 	%f113, [%r4];
	ld.shared.f32 	%f114, [%r5];
	ld.shared.f32 	%f115, [%r4+2048];
	ld.shared.f32 	%f116, [%r5+2048];
	cvt.rn.f32.u32 	%f517, %r1;
	mul.f32 	%f518, %f517, 0f3A800000;
	cvt.f64.f32 	%fd49, %f518;
	mul.f64 	%fd50, %fd49, 0dC01921FB54442D18;
	cvt.rn.f32.f64 	%f117, %fd50;
	mul.f32 	%f519, %f117, 0f3F22F983;
	cvt.rni.s32.f32 	%r743, %f519;
	cvt.rn.f32.s32 	%f520, %r743;
	fma.rn.f32 	%f521, %f520, 0fBFC90FDA, %f117;
	fma.rn.f32 	%f522, %f520, 0fB3A22168, %f521;
	fma.rn.f32 	%f580, %f520, 0fA7C234C5, %f522;
	abs.f32 	%f119, %f117;
	setp.ltu.f32 	%p113, %f119, 0f47CE4780;
	mov.u32 	%r739, %r743;
	mov.f32 	%f579, %f580;
	@%p113 bra 	$L__BB8_136;
	setp.neu.f32 	%p114, %f119, 0f7F800000;
	@%p114 bra 	$L__BB8_131;
	mov.f32 	%f525, 0f00000000;
	mul.rn.f32 	%f579, %f117, %f525;
	mov.b32 	%r739, 0;
	bra.uni 	$L__BB8_136;
$L__BB8_131:
	mov.b32 	%r219, %f117;
	shl.b32 	%r636, %r219, 8;
	or.b32  	%r220, %r636, -2147483648;
	mov.b64 	%rd331, 0;
	mov.b32 	%r736, 0;
	mov.u64 	%rd329, __cudart_i2opi_f;
	mov.u64 	%rd330, %rd1;
$L__BB8_132:
	.pragma "nounroll";
	ld.global.nc.u32 	%r637, [%rd329];
	mad.wide.u32 	%rd264, %r637, %r220, %rd331;
	shr.u64 	%rd331, %rd264, 32;
	st.local.u32 	[%rd330], %rd264;
	add.s32 	%r736, %r736, 1;
	add.s64 	%rd330, %rd330, 4;
	add.s64 	%rd329, %rd329, 4;
	setp.ne.s32 	%p115, %r736, 6;
	@%p115 bra 	$L__BB8_132;
	shr.u32 	%r638, %r219, 23;
	st.local.u32 	[%rd1+24], %rd331;
	and.b32  	%r223, %r638, 31;
	and.b32  	%r639, %r638, 224;
	add.s32 	%r640, %r639, -128;
	shr.u32 	%r641, %r640, 5;
	mul.wide.u32 	%rd265, %r641, 4;
	sub.s64 	%rd121, %rd1, %rd265;
	ld.local.u32 	%r737, [%rd121+24];
	ld.local.u32 	%r738, [%rd121+20];
	setp.eq.s32 	%p116, %r223, 0;
	@%p116 bra 	$L__BB8_135;
	shf.l.wrap.b32 	%r737, %r738, %r737, %r223;
	ld.local.u32 	%r642, [%rd121+16];
	shf.l.wrap.b32 	%r738, %r642, %r738, %r223;
$L__BB8_135:
	shr.u32 	%r643, %r737, 30;
	shf.l.wrap.b32 	%r644, %r738, %r737, 2;
	shl.b32 	%r645, %r738, 2;
	shr.s32 	%r646, %r644, 31;
	sub.s32 	%r739, %r646, %r643;
	xor.b32  	%r647, %r644, %r219;
	xor.b32  	%r648, %r646, %r644;
	xor.b32  	%r649, %r646, %r645;
	cvt.u64.u32 	%rd266, %r648;
	shl.b64 	%rd267, %rd266, 32;
	cvt.u64.u32 	%rd268, %r649;
	or.b64  	%rd269, %rd267, %rd268;
	cvt.rn.f64.s64 	%fd51, %rd269;
	mul.f64 	%fd52, %fd51, 0d3BF921FB54442D19;
	cvt.rn.f32.f64 	%f523, %fd52;
	neg.f32 	%f524, %f523;
	setp.lt.s32 	%p117, %r647, 0;
	selp.f32 	%f579, %f524, %f523, %p117;
$L__BB8_136:
	setp.ltu.f32 	%p118, %f119, 0f47CE4780;
	add.s32 	%r651, %r739, 1;
	mul.rn.f32 	%f526, %f579, %f579;
	and.b32  	%r652, %r739, 1;
	setp.eq.b32 	%p119, %r652, 1;
	selp.f32 	%f527, %f579, 0f3F800000, %p119;
	fma.rn.f32 	%f528, %f526, %f527, 0f00000000;
	fma.rn.f32 	%f529, %f526, 0f37CBAC00, 0fBAB607ED;
	selp.f32 	%f530, 0fB94D4153, %f529, %p119;
	selp.f32 	%f531, 0f3C0885E4, 0f3D2AAABB, %p119;
	fma.rn.f32 	%f532, %f530, %f526, %f531;
	selp.f32 	%f533, 0fBE2AAAA8, 0fBEFFFFFF, %p119;
	fma.rn.f32 	%f534, %f532, %f526, %f533;
	fma.rn.f32 	%f535, %f534, %f528, %f527;
	and.b32  	%r653, %r651, 2;
	setp.eq.s32 	%p120, %r653, 0;
	mov.f32 	%f536, 0f00000000;
	sub.f32 	%f537, %f536, %f535;
	selp.f32 	%f123, %f535, %f537, %p120;
	@%p118 bra 	$L__BB8_144;
	setp.neu.f32 	%p121, %f119, 0f7F800000;
	@%p121 bra 	$L__BB8_139;
	mov.f32 	%f540, 0f00000000;
	mul.rn.f32 	%f580, %f117, %f540;
	mov.b32 	%r743, 0;
	bra.uni 	$L__BB8_144;
$L__BB8_139:
	mov.b32 	%r232, %f117;
	shl.b32 	%r655, %r232, 8;
	or.b32  	%r233, %r655, -2147483648;
	mov.b64 	%rd334, 0;
	mov.b32 	%r740, 0;
	mov.u64 	%rd332, __cudart_i2opi_f;
	mov.u64 	%rd333, %rd1;
$L__BB8_140:
	.pragma "nounroll";
	ld.global.nc.u32 	%r656, [%rd332];
	mad.wide.u32 	%rd272, %r656, %r233, %rd334;
	shr.u64 	%rd334, %rd272, 32;
	st.local.u32 	[%rd333], %rd272;
	add.s32 	%r740, %r740, 1;
	add.s64 	%rd333, %rd333, 4;
	add.s64 	%rd332, %rd332, 4;
	setp.ne.s32 	%p122, %r740, 6;
	@%p122 bra 	$L__BB8_140;
	shr.u32 	%r657, %r232, 23;
	st.local.u32 	[%rd1+24], %rd334;
	and.b32  	%r236, %r657, 31;
	and.b32  	%r658, %r657, 224;
	add.s32 	%r659, %r658, -128;
	shr.u32 	%r660, %r659, 5;
	mul.wide.u32 	%rd273, %r660, 4;
	sub.s64 	%rd128, %rd1, %rd273;
	ld.local.u32 	%r741, [%rd128+24];
	ld.local.u32 	%r742, [%rd128+20];
	setp.eq.s32 	%p123, %r236, 0;
	@%p123 bra 	$L__BB8_143;
	shf.l.wrap.b32 	%r741, %r742, %r741, %r236;
	ld.local.u32 	%r661, [%rd128+16];
	shf.l.wrap.b32 	%r742, %r661, %r742, %r236;
$L__BB8_143:
	shr.u32 	%r662, %r741, 30;
	shf.l.wrap.b32 	%r663, %r742, %r741, 2;
	shl.b32 	%r664, %r742, 2;
	shr.s32 	%r665, %r663, 31;
	sub.s32 	%r743, %r665, %r662;
	xor.b32  	%r666, %r663, %r232;
	xor.b32  	%r667, %r665, %r663;
	xor.b32  	%r668, %r665, %r664;
	cvt.u64.u32 	%rd274, %r667;
	shl.b64 	%rd275, %rd274, 32;
	cvt.u64.u32 	%rd276, %r668;
	or.b64  	%rd277, %rd275, %rd276;
	cvt.rn.f64.s64 	%fd53, %rd277;
	mul.f64 	%fd54, %fd53, 0d3BF921FB54442D19;
	cvt.rn.f32.f64 	%f538, %fd54;
	neg.f32 	%f539, %f538;
	setp.lt.s32 	%p124, %r666, 0;
	selp.f32 	%f580, %f539, %f538, %p124;
$L__BB8_144:
	cvta.to.global.u64 	%rd278, %rd129;
	mul.rn.f32 	%f541, %f580, %f580;
	and.b32  	%r670, %r743, 1;
	setp.eq.b32 	%p125, %r670, 1;
	selp.f32 	%f542, 0f3F800000, %f580, %p125;
	fma.rn.f32 	%f543, %f541, %f542, 0f00000000;
	fma.rn.f32 	%f544, %f541, 0f37CBAC00, 0fBAB607ED;
	selp.f32 	%f545, %f544, 0fB94D4153, %p125;
	selp.f32 	%f546, 0f3D2AAABB, 0f3C0885E4, %p125;
	fma.rn.f32 	%f547, %f545, %f541, %f546;
	selp.f32 	%f548, 0fBEFFFFFF, 0fBE2AAAA8, %p125;
	fma.rn.f32 	%f549, %f547, %f541, %f548;
	fma.rn.f32 	%f550, %f549, %f543, %f542;
	and.b32  	%r671, %r743, 2;
	setp.eq.s32 	%p126, %r671, 0;
	mov.f32 	%f551, 0f00000000;
	sub.f32 	%f552, %f551, %f550;
	selp.f32 	%f553, %f550, %f552, %p126;
	mul.f32 	%f554, %f115, %f123;
	mul.f32 	%f555, %f116, %f553;
	sub.f32 	%f556, %f554, %f555;
	mul.f32 	%f557, %f115, %f553;
	fma.rn.f32 	%f558, %f116, %f123, %f557;
	add.f32 	%f559, %f113, %f556;
	st.global.f32 	[%rd2], %f559;
	add.f32 	%f560, %f114, %f558;
	mul.wide.u32 	%rd279, %r3, 4;
	add.s64 	%rd280, %rd278, %rd279;
	st.global.f32 	[%rd280], %f560;
	sub.f32 	%f561, %f113, %f556;
	st.global.f32 	[%rd2+2048], %f561;
	sub.f32 	%f562, %f114, %f558;
	st.global.f32 	[%rd280+2048], %f562;
	ret;

}
	// .globl	_occa_preprocesses_ODW_11_0
.visible .entry _occa_preprocesses_ODW_11_0(
	.param .u64 .ptr .align 1 _occa_preprocesses_ODW_11_0_param_0,
	.param .u32 _occa_preprocesses_ODW_11_0_param_1,
	.param .u32 _occa_preprocesses_ODW_11_0_param_2,
	.param .u32 _occa_preprocesses_ODW_11_0_param_3,
	.param .u64 .ptr .align 1 _occa_preprocesses_ODW_11_0_param_4
)
.maxntid 1024
{
	.local .align 4 .b8 	__local_depot9[28];
	.reg .b64 	%SP;
	.reg .b64 	%SPL;
	.reg .pred 	%p<25>;
	.reg .b32 	%r<109>;
	.reg .b32 	%f<127>;
	.reg .b64 	%rd<43>;
	.reg .b64 	%fd<15>;
	// demoted variable
	.shared .align 4 .b8 _ZZ27_occa_preprocesses_ODW_11_0E2wr[8192];
	// demoted variable
	.shared .align 4 .b8 _ZZ27_occa_preprocesses_ODW_11_0E11windowAdded[4096];
	mov.u64 	%SPL, __local_depot9;
	ld.param.u64 	%rd16, [_occa_preprocesses_ODW_11_0_param_4];
	add.u64 	%rd1, %SPL, 0;
	mov.u32 	%r1, %tid.x;
	shl.b32 	%r31, %r1, 2;
	mov.u32 	%r32, _ZZ27_occa_preprocesses_ODW_11_0E2wr;
	add.s32 	%r2, %r32, %r31;
	mov.b32 	%r33, 0;
	st.shared.u32 	[%r2], %r33;
	st.shared.u32 	[%r2+4096], %r33;
	bar.sync 	0;
	ld.shared.f32 	%f14, [%r2];
	ld.shared.f32 	%f15, [%r2+4096];
	add.f32 	%f16, %f14, %f15;
	mov.u32 	%r34, _ZZ27_occa_preprocesses_ODW_11_0E11windowAdded;
	add.s32 	%r35, %r34, %r31;
	st.shared.f32 	[%r35], %f16;
	bar.sync 	0;
	setp.lt.u32 	%p1, %r1, 512;
	ld.shared.f32 	%f17, [%r35];
	selp.b32 	%r36, 2048, 0, %p1;
	add.s32 	%r37, %r35, %r36;
	ld.shared.f32 	%f18, [%r37];
	add.f32 	%f19, %f17, %f18;
	selp.f32 	%f20, 0f3F800000, 0f00000000, %p1;
	mul.f32 	%f21, %f19, %f20;
	st.shared.f32 	[%r35], %f21;
	bar.sync 	0;
	setp.lt.u32 	%p2, %r1, 256;
	ld.shared.f32 	%f22, [%r35];
	selp.b32 	%r38, 1024, 0, %p2;
	add.s32 	%r39, %r35, %r38;
	ld.shared.f32 	%f23, [%r39];
	add.f32 	%f24, %f22, %f23;
	selp.f32 	%f25, 0f3F800000, 0f00000000, %p2;
	mul.f32 	%f26, %f24, %f25;
	st.shared.f32 	[%r35], %f26;
	bar.sync 	0;
	setp.lt.u32 	%p3, %r1, 128;
	ld.shared.f32 	%f27, [%r35];
	selp.b32 	%r40, 512, 0, %p3;
	add.s32 	%r41, %r35, %r40;
	ld.shared.f32 	%f28, [%r41];
	add.f32 	%f29, %f27, %f28;
	selp.f32 	%f30, 0f3F800000, 0f00000000, %p3;
	mul.f32 	%f31, %f29, %f30;
	st.shared.f32 	[%r35], %f31;
	bar.sync 	0;
	setp.lt.u32 	%p4, %r1, 64;
	ld.shared.f32 	%f32, [%r35];
	selp.b32 	%r42, 256, 0, %p4;
	add.s32 	%r43, %r35, %r42;
	ld.shared.f32 	%f33, [%r43];
	add.f32 	%f34, %f32, %f33;
	selp.f32 	%f35, 0f3F800000, 0f00000000, %p4;
	mul.f32 	%f36, %f34, %f35;
	st.shared.f32 	[%r35], %f36;
	bar.sync 	0;
	setp.lt.u32 	%p5, %r1, 32;
	ld.shared.f32 	%f37, [%r35];
	selp.b32 	%r44, 128, 0, %p5;
	add.s32 	%r45, %r35, %r44;
	ld.shared.f32 	%f38, [%r45];
	add.f32 	%f39, %f37, %f38;
	selp.f32 	%f40, 0f3F800000, 0f00000000, %p5;
	mul.f32 	%f41, %f39, %f40;
	st.shared.f32 	[%r35], %f41;
	bar.sync 	0;
	setp.lt.u32 	%p6, %r1, 16;
	ld.shared.f32 	%f42, [%r35];
	selp.b32 	%r46, 64, 0, %p6;
	add.s32 	%r47, %r35, %r46;
	ld.shared.f32 	%f43, [%r47];
	add.f32 	%f44, %f42, %f43;
	selp.f32 	%f45, 0f3F800000, 0f00000000, %p6;
	mul.f32 	%f46, %f44, %f45;
	st.shared.f32 	[%r35], %f46;
	bar.sync 	0;
	setp.lt.u32 	%p7, %r1, 8;
	ld.shared.f32 	%f47, [%r35];
	selp.b32 	%r48, 32, 0, %p7;
	add.s32 	%r49, %r35, %r48;
	ld.shared.f32 	%f48, [%r49];
	add.f32 	%f49, %f47, %f48;
	selp.f32 	%f50, 0f3F800000, 0f00000000, %p7;
	mul.f32 	%f51, %f49, %f50;
	st.shared.f32 	[%r35], %f51;
	bar.sync 	0;
	setp.lt.u32 	%p8, %r1, 4;
	ld.shared.f32 	%f52, [%r35];
	selp.b32 	%r50, 16, 0, %p8;
	add.s32 	%r51, %r35, %r50;
	ld.shared.f32 	%f53, [%r51];
	add.f32 	%f54, %f52, %f53;
	selp.f32 	%f55, 0f3F800000, 0f00000000, %p8;
	mul.f32 	%f56, %f54, %f55;
	st.shared.f32 	[%r35], %f56;
	bar.sync 	0;
	setp.lt.u32 	%p9, %r1, 2;
	ld.shared.f32 	%f57, [%r35];
	selp.b32 	%r52, 8, 0, %p9;
	add.s32 	%r53, %r35, %r52;
	ld.shared.f32 	%f58, [%r53];
	add.f32 	%f59, %f57, %f58;
	selp.f32 	%f60, 0f3F800000, 0f00000000, %p9;
	mul.f32 	%f61, %f59, %f60;
	st.shared.f32 	[%r35], %f61;
	bar.sync 	0;
	setp.eq.s32 	%p10, %r1, 0;
	ld.shared.f32 	%f62, [%r35];
	max.u32 	%r54, %r1, 1;
	shl.b32 	%r55, %r54, 2;
	add.s32 	%r56, %r34, %r55;
	ld.shared.f32 	%f63, [%r56];
	add.f32 	%f64, %f62, %f63;
	selp.f32 	%f65, 0f3F800000, 0f00000000, %p10;
	mul.f32 	%f66, %f64, %f65;
	st.shared.f32 	[%r35], %f66;
	bar.sync 	0;
	ld.shared.f32 	%f67, [_ZZ27_occa_preprocesses_ODW_11_0E11windowAdded];
	cvt.f64.f32 	%fd2, %f67;
	mul.f64 	%fd3, %fd2, 0d3F40000000000000;
	ld.shared.f32 	%f68, [%r2];
	cvt.f64.f32 	%fd4, %f68;
	sub.f64 	%fd5, %fd4, %fd3;
	cvt.rn.f32.f64 	%f1, %fd5;
	ld.shared.f32 	%f69, [%r2+4096];
	cvt.f64.f32 	%fd6, %f69;
	sub.f64 	%fd1, %fd6, %fd3;
	cvt.rn.f32.u32 	%f70, %r1;
	div.rn.f32 	%f71, %f70, 0f44FFE000;
	cvt.f64.f32 	%fd7, %f71;
	mul.f64 	%fd8, %fd7, 0d401921FB54442D18;
	cvt.rn.f32.f64 	%f2, %fd8;
	mul.f32 	%f72, %f2, 0f3F22F983;
	cvt.rni.s32.f32 	%r104, %f72;
	cvt.rn.f32.s32 	%f73, %r104;
	fma.rn.f32 	%f74, %f73, 0fBFC90FDA, %f2;
	fma.rn.f32 	%f75, %f73, 0fB3A22168, %f74;
	fma.rn.f32 	%f125, %f73, 0fA7C234C5, %f75;
	abs.f32 	%f4, %f2;
	setp.ltu.f32 	%p11, %f4, 0f47CE4780;
	@%p11 bra 	$L__BB9_8;
	setp.neu.f32 	%p12, %f4, 0f7F800000;
	@%p12 bra 	$L__BB9_3;
	mov.f32 	%f78, 0f00000000;
	mul.rn.f32 	%f125, %f2, %f78;
	mov.b32 	%r104, 0;
	bra.uni 	$L__BB9_8;
$L__BB9_3:
	mov.b32 	%r4, %f2;
	shl.b32 	%r58, %r4, 8;
	or.b32  	%r5, %r58, -2147483648;
	mov.b64 	%rd39, 0;
	mov.b32 	%r101, 0;
	mov.u64 	%rd37, __cudart_i2opi_f;
	mov.u64 	%rd38, %rd1;
$L__BB9_4:
	.pragma "nounroll";
	ld.global.nc.u32 	%r59, [%rd37];
	mad.wide.u32 	%rd20, %r59, %r5, %rd39;
	shr.u64 	%rd39, %rd20, 32;
	st.local.u32 	[%rd38], %rd20;
	add.s32 	%r101, %r101, 1;
	add.s64 	%rd38, %rd38, 4;
	add.s64 	%rd37, %rd37, 4;
	setp.ne.s32 	%p13, %r101, 6;
	@%p13 bra 	$L__BB9_4;
	shr.u32 	%r60, %r4, 23;
	st.local.u32 	[%rd1+24], %rd39;
	and.b32  	%r8, %r60, 31;
	and.b32  	%r61, %r60, 224;
	add.s32 	%r62, %r61, -128;
	shr.u32 	%r63, %r62, 5;
	mul.wide.u32 	%rd21, %r63, 4;
	sub.s64 	%rd8, %rd1, %rd21;
	ld.local.u32 	%r102, [%rd8+24];
	ld.local.u32 	%r103, [%rd8+20];
	setp.eq.s32 	%p14, %r8, 0;
	@%p14 bra 	$L__BB9_7;
	shf.l.wrap.b32 	%r102, %r103, %r102, %r8;
	ld.local.u32 	%r64, [%rd8+16];
	shf.l.wrap.b32 	%r103, %r64, %r103, %r8;
$L__BB9_7:
	shr.u32 	%r65, %r102, 30;
	shf.l.wrap.b32 	%r66, %r103, %r102, 2;
	shl.b32 	%r67, %r103, 2;
	shr.u32 	%r68, %r66, 31;
	add.s32 	%r104, %r68, %r65;
	xor.b32  	%r69, %r66, %r4;
	shr.s32 	%r70, %r66, 31;
	xor.b32  	%r71, %r70, %r66;
	xor.b32  	%r72, %r70, %r67;
	cvt.u64.u32 	%rd22, %r71;
	shl.b64 	%rd23, %rd22, 32;
	cvt.u64.u32 	%rd24, %r72;
	or.b64  	%rd25, %rd23, %rd24;
	cvt.rn.f64.s64 	%fd9, %rd25;
	mul.f64 	%fd10, %fd9, 0d3BF921FB54442D19;
	cvt.rn.f32.f64 	%f76, %fd10;
	neg.f32 	%f77, %f76;
	setp.lt.s32 	%p15, %r69, 0;
	selp.f32 	%f125, %f77, %f76, %p15;
$L__BB9_8:
	add.s32 	%r74, %r104, 1;
	mul.rn.f32 	%f79, %f125, %f125;
	and.b32  	%r75, %r104, 1;
	setp.eq.b32 	%p16, %r75, 1;
	selp.f32 	%f80, %f125, 0f3F800000, %p16;
	fma.rn.f32 	%f81, %f79, %f80, 0f00000000;
	fma.rn.f32 	%f82, %f79, 0f37CBAC00, 0fBAB607ED;
	selp.f32 	%f83, 0fB94D4153, %f82, %p16;
	selp.f32 	%f84, 0f3C0885E4, 0f3D2AAABB, %p16;
	fma.rn.f32 	%f85, %f83, %f79, %f84;
	selp.f32 	%f86, 0fBE2AAAA8, 0fBEFFFFFF, %p16;
	fma.rn.f32 	%f87, %f85, %f79, %f86;
	fma.rn.f32 	%f88, %f87, %f81, %f80;
	and.b32  	%r76, %r74, 2;
	setp.eq.s32 	%p17, %r76, 0;
	mov.f32 	%f89, 0f00000000;
	sub.f32 	%f90, %f89, %f88;
	selp.f32 	%f91, %f88, %f90, %p17;
	mov.f32 	%f92, 0f3F800000;
	sub.f32 	%f93, %f92, %f91;
	mul.f32 	%f94, %f93, 0f3F000000;
	mul.f32 	%f95, %f94, %f1;
	st.shared.f32 	[%r2], %f95;
	or.b32  	%r77, %r1, 1024;
	cvt.rn.f32.u32 	%f96, %r77;
	div.rn.f32 	%f97, %f96, 0f44FFE000;
	cvt.f64.f32 	%fd11, %f97;
	mul.f64 	%fd12, %fd11, 0d401921FB54442D18;
	cvt.rn.f32.f64 	%f8, %fd12;
	mul.f32 	%f98, %f8, 0f3F22F983;
	cvt.rni.s32.f32 	%r108, %f98;
	cvt.rn.f32.s32 	%f99, %r108;
	fma.rn.f32 	%f100, %f99, 0fBFC90FDA, %f8;
	fma.rn.f32 	%f101, %f99, 0fB3A22168, %f100;
	fma.rn.f32 	%f126, %f99, 0fA7C234C5, %f101;
	abs.f32 	%f10, %f8;
	setp.ltu.f32 	%p18, %f10, 0f47CE4780;
	@%p18 bra 	$L__BB9_16;
	setp.neu.f32 	%p19, %f10, 0f7F800000;
	@%p19 bra 	$L__BB9_11;
	mov.f32 	%f104, 0f00000000;
	mul.rn.f32 	%f126, %f8, %f104;
	mov.b32 	%r108, 0;
	bra.uni 	$L__BB9_16;
$L__BB9_11:
	mov.b32 	%r18, %f8;
	shl.b32 	%r79, %r18, 8;
	or.b32  	%r19, %r79, -2147483648;
	mov.b64 	%rd42, 0;
	mov.b32 	%r105, 0;
	mov.u64 	%rd40, __cudart_i2opi_f;
	mov.u64 	%rd41, %rd1;
$L__BB9_12:
	.pragma "nounroll";
	ld.global.nc.u32 	%r80, [%rd40];
	mad.wide.u32 	%rd28, %r80, %r19, %rd42;
	shr.u64 	%rd42, %rd28, 32;
	st.local.u32 	[%rd41], %rd28;
	add.s32 	%r105, %r105, 1;
	add.s64 	%rd41, %rd41, 4;
	add.s64 	%rd40, %rd40, 4;
	setp.ne.s32 	%p20, %r105, 6;
	@%p20 bra 	$L__BB9_12;
	shr.u32 	%r81, %r18, 23;
	st.local.u32 	[%rd1+24], %rd42;
	and.b32  	%r22, %r81, 31;
	and.b32  	%r82, %r81, 224;
	add.s32 	%r83, %r82, -128;
	shr.u32 	%r84, %r83, 5;
	mul.wide.u32 	%rd29, %r84, 4;
	sub.s64 	%rd15, %rd1, %rd29;
	ld.local.u32 	%r106, [%rd15+24];
	ld.local.u32 	%r107, [%rd15+20];
	setp.eq.s32 	%p21, %r22, 0;
	@%p21 bra 	$L__BB9_15;
	shf.l.wrap.b32 	%r106, %r107, %r106, %r22;
	ld.local.u32 	%r85, [%rd15+16];
	shf.l.wrap.b32 	%r107, %r85, %r107, %r22;
$L__BB9_15:
	shr.u32 	%r86, %r106, 30;
	shf.l.wrap.b32 	%r87, %r107, %r106, 2;
	shl.b32 	%r88, %r107, 2;
	shr.u32 	%r89, %r87, 31;
	add.s32 	%r108, %r89, %r86;
	xor.b32  	%r90, %r87, %r18;
	shr.s32 	%r91, %r87, 31;
	xor.b32  	%r92, %r91, %r87;
	xor.b32  	%r93, %r91, %r88;
	cvt.u64.u32 	%rd30, %r92;
	shl.b64 	%rd31, %rd30, 32;
	cvt.u64.u32 	%rd32, %r93;
	or.b64  	%rd33, %rd31, %rd32;
	cvt.rn.f64.s64 	%fd13, %rd33;
	mul.f64 	%fd14, %fd13, 0d3BF921FB54442D19;
	cvt.rn.f32.f64 	%f102, %fd14;
	neg.f32 	%f103, %f102;
	setp.lt.s32 	%p22, %r90, 0;
	selp.f32 	%f126, %f103, %f102, %p22;
$L__BB9_16:
	cvt.rn.f32.f64 	%f105, %fd1;
	mov.u32 	%r95, %ctaid.x;
	cvta.to.global.u64 	%rd34, %rd16;
	add.s32 	%r96, %r108, 1;
	mul.rn.f32 	%f106, %f126, %f126;
	and.b32  	%r97, %r108, 1;
	setp.eq.b32 	%p23, %r97, 1;
	selp.f32 	%f107, %f126, 0f3F800000, %p23;
	fma.rn.f32 	%f108, %f106, %f107, 0f00000000;
	fma.rn.f32 	%f109, %f106, 0f37CBAC00, 0fBAB607ED;
	selp.f32 	%f110, 0fB94D4153, %f109, %p23;
	selp.f32 	%f111, 0f3C0885E4, 0f3D2AAABB, %p23;
	fma.rn.f32 	%f112, %f110, %f106, %f111;
	selp.f32 	%f113, 0fBE2AAAA8, 0fBEFFFFFF, %p23;
	fma.rn.f32 	%f114, %f112, %f106, %f113;
	fma.rn.f32 	%f115, %f114, %f108, %f107;
	and.b32  	%r98, %r96, 2;
	setp.eq.s32 	%p24, %r98, 0;
	mov.f32 	%f116, 0f00000000;
	sub.f32 	%f117, %f116, %f115;
	selp.f32 	%f118, %f115, %f117, %p24;
	mov.f32 	%f119, 0f3F800000;
	sub.f32 	%f120, %f119, %f118;
	mul.f32 	%f121, %f120, 0f3F000000;
	mul.f32 	%f122, %f121, %f105;
	st.shared.f32 	[%r2+4096], %f122;
	bar.sync 	0;
	ld.shared.f32 	%f123, [%r2];
	shl.b32 	%r99, %r95, 11;
	or.b32  	%r100, %r99, %r1;
	mul.wide.u32 	%rd35, %r100, 4;
	add.s64 	%rd36, %rd34, %rd35;
	st.global.f32 	[%rd36], %f123;
	ld.shared.f32 	%f124, [%r2+4096];
	st.global.f32 	[%rd36+4096], %f124;
	ret;

}
	// .globl	_occa_Stockhoptimized11_0
.visible .entry _occa_Stockhoptimized11_0(
	.param .u64 .ptr .align 1 _occa_Stockhoptimized11_0_param_0,
	.param .u64 .ptr .align 1 _occa_Stockhoptimized11_0_param_1,
	.param .u32 _occa_Stockhoptimized11_0_param_2
)
.maxntid 1024
{
	.local .align 4 .b8 	__local_depot10[28];
	.reg .b64 	%SP;
	.reg .b64 	%SPL;
	.reg .pred 	%p<141>;
	.reg .b32 	%r<826>;
	.reg .b32 	%f<643>;
	.reg .b64 	%rd<371>;
	.reg .b64 	%fd<61>;
	// demoted variable
	.shared .align 4 .b8 _ZZ25_occa_Stockhoptimized11_0E6FRBank[8192];
	// demoted variable
	.shared .align 4 .b8 _ZZ25_occa_Stockhoptimized11_0E6FIBank[8192];
	// demoted variable
	.shared .align 4 .b8 _ZZ25_occa_Stockhoptimized11_0E6SRBank[8192];
	// demoted variable
	.shared .align 4 .b8 _ZZ25_occa_Stockhoptimized11_0E6SIBank[8192];
	mov.u64 	%SPL, __local_depot10;
	ld.param.u64 	%rd144, [_occa_Stockhoptimized11_0_param_0];
	ld.param.u64 	%rd143, [_occa_Stockhoptimized11_0_param_1];
	cvta.to.global.u64 	%rd145, %rd144;
	add.u64 	%rd1, %SPL, 0;
	mov.u32 	%r271, %ctaid.x;
	mov.u32 	%r1, %tid.x;
	shl.b32 	%r272, %r271, 11;
	shl.b32 	%r2, %r1, 1;
	or.b32  	%r3, %r272, %r1;
	mul.wide.u32 	%rd147, %r3, 4;
	add.s64 	%rd2, %rd145, %rd147;
	ld.global.f32 	%f141, [%rd2];
	ld.global.f32 	%f142, [%rd2+4096];
	mov.f32 	%f143, 0f80000000;
	mul.rn.f32 	%f144, %f143, %f143;
	add.f32 	%f145, %f144, 0f00000000;
	fma.rn.f32 	%f146, %f144, 0f37CBAC00, 0fBAB607ED;
	fma.rn.f32 	%f147, %f146, %f144, 0f3D2AAABB;
	fma.rn.f32 	%f148, %f147, %f144, 0fBEFFFFFF;
	fma.rn.f32 	%f149, %f148, %f145, 0f3F800000;
	fma.rn.f32 	%f150, %f144, 0f80000000, 0f00000000;
	fma.rn.f32 	%f151, %f144, 0fB94D4153, 0f3C0885E4;
	fma.rn.f32 	%f152, %f151, %f144, 0fBE2AAAA8;
	mul.f32 	%f153, %f150, %f152;
	mul.f32 	%f154, %f153, 0f80000000;
	fma.rn.f32 	%f155, %f149, %f142, %f154;
	mul.f32 	%f156, %f153, %f142;
	fma.rn.f32 	%f157, %f149, 0f00000000, %f156;
	add.f32 	%f158, %f141, %f155;
	shl.b32 	%r273, %r1, 3;
	mov.u32 	%r274, _ZZ25_occa_Stockhoptimized11_0E6FRBank;
	add.s32 	%r275, %r274, %r273;
	st.shared.f32 	[%r275], %f158;
	add.f32 	%f159, %f157, 0f00000000;
	mov.u32 	%r276, _ZZ25_occa_Stockhoptimized11_0E6FIBank;
	add.s32 	%r277, %r276, %r273;
	st.shared.f32 	[%r277], %f159;
	sub.f32 	%f160, %f141, %f155;
	st.shared.f32 	[%r275+4], %f160;
	mov.f32 	%f161, 0f00000000;
	sub.f32 	%f162, %f161, %f157;
	st.shared.f32 	[%r277+4], %f162;
	bar.sync 	0;
	shl.b32 	%r278, %r1, 2;
	sub.s32 	%r4, %r275, %r278;
	ld.shared.f32 	%f1, [%r4];
	sub.s32 	%r5, %r277, %r278;
	ld.shared.f32 	%f2, [%r5];
	ld.shared.f32 	%f3, [%r4+4096];
	ld.shared.f32 	%f4, [%r5+4096];
	shl.b32 	%r279, %r1, 9;
	and.b32  	%r280, %r279, 512;
	cvt.rn.f32.u32 	%f163, %r280;
	mul.f32 	%f164, %f163, 0f3A000000;
	cvt.f64.f32 	%fd1, %f164;
	mul.f64 	%fd2, %fd1, 0dC01921FB54442D18;
	cvt.rn.f32.f64 	%f5, %fd2;
	mul.f32 	%f165, %f5, 0f3F22F983;
	cvt.rni.s32.f32 	%r753, %f165;
	cvt.rn.f32.s32 	%f166, %r753;
	fma.rn.f32 	%f167, %f166, 0fBFC90FDA, %f5;
	fma.rn.f32 	%f168, %f166, 0fB3A22168, %f167;
	fma.rn.f32 	%f624, %f166, 0fA7C234C5, %f168;
	abs.f32 	%f7, %f5;
	setp.ltu.f32 	%p1, %f7, 0f47CE4780;
	mov.u32 	%r749, %r753;
	mov.f32 	%f623, %f624;
	@%p1 bra 	$L__BB10_8;
	setp.neu.f32 	%p2, %f7, 0f7F800000;
	@%p2 bra 	$L__BB10_3;
	mov.f32 	%f171, 0f00000000;
	mul.rn.f32 	%f623, %f5, %f171;
	mov.b32 	%r749, 0;
	bra.uni 	$L__BB10_8;
$L__BB10_3:
	mov.b32 	%r7, %f5;
	shl.b32 	%r282, %r7, 8;
	or.b32  	%r8, %r282, -2147483648;
	mov.b64 	%rd313, 0;
	mov.b32 	%r746, 0;
	mov.u64 	%rd311, __cudart_i2opi_f;
	mov.u64 	%rd312, %rd1;
$L__BB10_4:
	.pragma "nounroll";
	ld.global.nc.u32 	%r283, [%rd311];
	mad.wide.u32 	%rd150, %r283, %r8, %rd313;
	shr.u64 	%rd313, %rd150, 32;
	st.local.u32 	[%rd312], %rd150;
	add.s32 	%r746, %r746, 1;
	add.s64 	%rd312, %rd312, 4;
	add.s64 	%rd311, %rd311, 4;
	setp.ne.s32 	%p3, %r746, 6;
	@%p3 bra 	$L__BB10_4;
	shr.u32 	%r284, %r7, 23;
	st.local.u32 	[%rd1+24], %rd313;
	and.b32  	%r11, %r284, 31;
	and.b32  	%r285, %r284, 224;
	add.s32 	%r286, %r285, -128;
	shr.u32 	%r287, %r286, 5;
	mul.wide.u32 	%rd151, %r287, 4;
	sub.s64 	%rd9, %rd1, %rd151;
	ld.local.u32 	%r747, [%rd9+24];
	ld.local.u32 	%r748, [%rd9+20];
	setp.eq.s32 	%p4, %r11, 0;
	@%p4 bra 	$L__BB10_7;
	shf.l.wrap.b32 	%r747, %r748, %r747, %r11;
	ld.local.u32 	%r288, [%rd9+16];
	shf.l.wrap.b32 	%r748, %r288, %r748, %r11;
$L__BB10_7:
	shr.u32 	%r289, %r747, 30;
	shf.l.wrap.b32 	%r290, %r748, %r747, 2;
	shl.b32 	%r291, %r748, 2;
	shr.s32 	%r292, %r290, 31;
	sub.s32 	%r749, %r292, %r289;
	xor.b32  	%r293, %r290, %r7;
	xor.b32  	%r294, %r292, %r290;
	xor.b32  	%r295, %r292, %r291;
	cvt.u64.u32 	%rd152, %r294;
	shl.b64 	%rd153, %rd152, 32;
	cvt.u64.u32 	%rd154, %r295;
	or.b64  	%rd155, %rd153, %rd154;
	cvt.rn.f64.s64 	%fd3, %rd155;
	mul.f64 	%fd4, %fd3, 0d3BF921FB54442D19;
	cvt.rn.f32.f64 	%f169, %fd4;
	neg.f32 	%f170, %f169;
	setp.lt.s32 	%p5, %r293, 0;
	selp.f32 	%f623, %f170, %f169, %p5;
$L__BB10_8:
	setp.ltu.f32 	%p6, %f7, 0f47CE4780;
	add.s32 	%r297, %r749, 1;
	mul.rn.f32 	%f172, %f623, %f623;
	and.b32  	%r298, %r749, 1;
	setp.eq.b32 	%p7, %r298, 1;
	selp.f32 	%f173, %f623, 0f3F800000, %p7;
	fma.rn.f32 	%f174, %f172, %f173, 0f00000000;
	fma.rn.f32 	%f175, %f172, 0f37CBAC00, 0fBAB607ED;
	selp.f32 	%f176, 0fB94D4153, %f175, %p7;
	selp.f32 	%f177, 0f3C0885E4, 0f3D2AAABB, %p7;
	fma.rn.f32 	%f178, %f176, %f172, %f177;
	selp.f32 	%f179, 0fBE2AAAA8, 0fBEFFFFFF, %p7;
	fma.rn.f32 	%f180, %f178, %f172, %f179;
	fma.rn.f32 	%f181, %f180, %f174, %f173;
	and.b32  	%r299, %r297, 2;
	setp.eq.s32 	%p8, %r299, 0;
	mov.f32 	%f182, 0f00000000;
	sub.f32 	%f183, %f182, %f181;
	selp.f32 	%f11, %f181, %f183, %p8;
	@%p6 bra 	$L__BB10_16;
	setp.neu.f32 	%p9, %f7, 0f7F800000;
	@%p9 bra 	$L__BB10_11;
	mov.f32 	%f186, 0f00000000;
	mul.rn.f32 	%f624, %f5, %f186;
	mov.b32 	%r753, 0;
	bra.uni 	$L__BB10_16;
$L__BB10_11:
	mov.b32 	%r20, %f5;
	shl.b32 	%r301, %r20, 8;
	or.b32  	%r21, %r301, -2147483648;
	mov.b64 	%rd316, 0;
	mov.b32 	%r750, 0;
	mov.u64 	%rd314, __cudart_i2opi_f;
	mov.u64 	%rd315, %rd1;
$L__BB10_12:
	.pragma "nounroll";
	ld.global.nc.u32 	%r302, [%rd314];
	mad.wide.u32 	%rd158, %r302, %r21, %rd316;
	shr.u64 	%rd316, %rd158, 32;
	st.local.u32 	[%rd315], %rd158;
	add.s32 	%r750, %r750, 1;
	add.s64 	%rd315, %rd315, 4;
	add.s64 	%rd314, %rd314, 4;
	setp.ne.s32 	%p10, %r750, 6;
	@%p10 bra 	$L__BB10_12;
	shr.u32 	%r303, %r20, 23;
	st.local.u32 	[%rd1+24], %rd316;
	and.b32  	%r24, %r303, 31;
	and.b32  	%r304, %r303, 224;
	add.s32 	%r305, %r304, -128;
	shr.u32 	%r306, %r305, 5;
	mul.wide.u32 	%rd159, %r306, 4;
	sub.s64 	%rd16, %rd1, %rd159;
	ld.local.u32 	%r751, [%rd16+24];
	ld.local.u32 	%r752, [%rd16+20];
	setp.eq.s32 	%p11, %r24, 0;
	@%p11 bra 	$L__BB10_15;
	shf.l.wrap.b32 	%r751, %r752, %r751, %r24;
	ld.local.u32 	%r307, [%rd16+16];
	shf.l.wrap.b32 	%r752, %r307, %r752, %r24;
$L__BB10_15:
	shr.u32 	%r308, %r751, 30;
	shf.l.wrap.b32 	%r309, %r752, %r751, 2;
	shl.b32 	%r310, %r752, 2;
	shr.s32 	%r311, %r309, 31;
	sub.s32 	%r753, %r311, %r308;
	xor.b32  	%r312, %r309, %r20;
	xor.b32  	%r313, %r311, %r309;
	xor.b32  	%r314, %r311, %r310;
	cvt.u64.u32 	%rd160, %r313;
	shl.b64 	%rd161, %rd160, 32;
	cvt.u64.u32 	%rd162, %r314;
	or.b64  	%rd163, %rd161, %rd162;
	cvt.rn.f64.s64 	%fd5, %rd163;
	mul.f64 	%fd6, %fd5, 0d3BF921FB54442D19;
	cvt.rn.f32.f64 	%f184, %fd6;
	neg.f32 	%f185, %f184;
	setp.lt.s32 	%p12, %r312, 0;
	selp.f32 	%f624, %f185, %f184, %p12;
$L__BB10_16:
	and.b32  	%r316, %r2, 2044;
	and.b32  	%r317, %r1, 1;
	or.b32  	%r318, %r316, %r317;
	mul.rn.f32 	%f187, %f624, %f624;
	and.b32  	%r319, %r753, 1;
	setp.eq.b32 	%p13, %r319, 1;
	selp.f32 	%f188, 0f3F800000, %f624, %p13;
	fma.rn.f32 	%f189, %f187, %f188, 0f00000000;
	fma.rn.f32 	%f190, %f187, 0f37CBAC00, 0fBAB607ED;
	selp.f32 	%f191, %f190, 0fB94D4153, %p13;
	selp.f32 	%f192, 0f3D2AAABB, 0f3C0885E4, %p13;
	fma.rn.f32 	%f193, %f191, %f187, %f192;
	selp.f32 	%f194, 0fBEFFFFFF, 0fBE2AAAA8, %p13;
	fma.rn.f32 	%f195, %f193, %f187, %f194;
	fma.rn.f32 	%f196, %f195, %f189, %f188;
	and.b32  	%r320, %r753, 2;
	setp.eq.s32 	%p14, %r320, 0;
	mov.f32 	%f197, 0f00000000;
	sub.f32 	%f198, %f197, %f196;
	selp.f32 	%f199, %f196, %f198, %p14;
	mul.f32 	%f200, %f3, %f11;
	mul.f32 	%f201, %f4, %f199;
	sub.f32 	%f202, %f200, %f201;
	mul.f32 	%f203, %f3, %f199;
	fma.rn.f32 	%f204, %f4, %f11, %f203;
	add.f32 	%f205, %f1, %f202;
	shl.b32 	%r321, %r318, 2;
	mov.u32 	%r322, _ZZ25_occa_Stockhoptimized11_0E6SRBank;
	add.s32 	%r323, %r322, %r321;
	st.shared.f32 	[%r323], %f205;
	add.f32 	%f206, %f2, %f204;
	mov.u32 	%r324, _ZZ25_occa_Stockhoptimized11_0E6SIBank;
	add.s32 	%r325, %r324, %r321;
	st.shared.f32 	[%r325], %f206;
	sub.f32 	%f207, %f1, %f202;
	st.shared.f32 	[%r323+8], %f207;
	sub.f32 	%f208, %f2, %f204;
	st.shared.f32 	[%r325+8], %f208;
	bar.sync 	0;
	add.s32 	%r33, %r322, %r278;
	ld.shared.f32 	%f15, [%r33];
	add.s32 	%r34, %r324, %r278;
	ld.shared.f32 	%f16, [%r34];
	ld.shared.f32 	%f17, [%r33+4096];
	ld.shared.f32 	%f18, [%r34+4096];
	shl.b32 	%r327, %r1, 8;
	and.b32  	%r328, %r327, 768;
	cvt.rn.f32.u32 	%f209, %r328;
	mul.f32 	%f210, %f209, 0f3A000000;
	cvt.f64.f32 	%fd7, %f210;
	mul.f64 	%fd8, %fd7, 0dC01921FB54442D18;
	cvt.rn.f32.f64 	%f19, %fd8;
	mul.f32 	%f211, %f19, 0f3F22F983;
	cvt.rni.s32.f32 	%r761, %f211;
	cvt.rn.f32.s32 	%f212, %r761;
	fma.rn.f32 	%f213, %f212, 0fBFC90FDA, %f19;
	fma.rn.f32 	%f214, %f212, 0fB3A22168, %f213;
	fma.rn.f32 	%f626, %f212, 0fA7C234C5, %f214;
	abs.f32 	%f21, %f19;
	setp.ltu.f32 	%p15, %f21, 0f47CE4780;
	mov.u32 	%r757, %r761;
	mov.f32 	%f625, %f626;
	@%p15 bra 	$L__BB10_24;
	setp.neu.f32 	%p16, %f21, 0f7F800000;
	@%p16 bra 	$L__BB10_19;
	mov.f32 	%f217, 0f00000000;
	mul.rn.f32 	%f625, %f19, %f217;
	mov.b32 	%r757, 0;
	bra.uni 	$L__BB10_24;
$L__BB10_19:
	mov.b32 	%r36, %f19;
	mov.b64 	%rd319, 0;
	mov.b32 	%r754, 0;
	mov.u64 	%rd317, __cudart_i2opi_f;
	shl.b32 	%r331, %r36, 8;
	or.b32  	%r332, %r331, -2147483648;
	mov.u64 	%rd318, %rd1;
$L__BB10_20:
	.pragma "nounroll";
	ld.global.nc.u32 	%r330, [%rd317];
	mad.wide.u32 	%rd166, %r330, %r332, %rd319;
	shr.u64 	%rd319, %rd166, 32;
	st.local.u32 	[%rd318], %rd166;
	add.s32 	%r754, %r754, 1;
	add.s64 	%rd318, %rd318, 4;
	add.s64 	%rd317, %rd317, 4;
	setp.ne.s32 	%p17, %r754, 6;
	@%p17 bra 	$L__BB10_20;
	shr.u32 	%r333, %r36, 23;
	st.local.u32 	[%rd1+24], %rd319;
	and.b32  	%r39, %r333, 31;
	and.b32  	%r334, %r333, 224;
	add.s32 	%r335, %r334, -128;
	shr.u32 	%r336, %r335, 5;
	mul.wide.u32 	%rd167, %r336, 4;
	sub.s64 	%rd23, %rd1, %rd167;
	ld.local.u32 	%r755, [%rd23+24];
	ld.local.u32 	%r756, [%rd23+20];
	setp.eq.s32 	%p18, %r39, 0;
	@%p18 bra 	$L__BB10_23;
	shf.l.wrap.b32 	%r755, %r756, %r755, %r39;
	ld.local.u32 	%r337, [%rd23+16];
	shf.l.wrap.b32 	%r756, %r337, %r756, %r39;
$L__BB10_23:
	shr.u32 	%r338, %r755, 30;
	shf.l.wrap.b32 	%r339, %r756, %r755, 2;
	shl.b32 	%r340, %r756, 2;
	shr.s32 	%r341, %r339, 31;
	sub.s32 	%r757, %r341, %r338;
	xor.b32  	%r342, %r339, %r36;
	xor.b32  	%r343, %r341, %r339;
	xor.b32  	%r344, %r341, %r340;
	cvt.u64.u32 	%rd168, %r343;
	shl.b64 	%rd169, %rd168, 32;
	cvt.u64.u32 	%rd170, %r344;
	or.b64  	%rd171, %rd169, %rd170;
	cvt.rn.f64.s64 	%fd9, %rd171;
	mul.f64 	%fd10, %fd9, 0d3BF921FB54442D19;
	cvt.rn.f32.f64 	%f215, %fd10;
	neg.f32 	%f216, %f215;
	setp.lt.s32 	%p19, %r342, 0;
	selp.f32 	%f625, %f216, %f215, %p19;
$L__BB10_24:
	setp.ltu.f32 	%p20, %f21, 0f47CE4780;
	add.s32 	%r346, %r757, 1;
	mul.rn.f32 	%f218, %f625, %f625;
	and.b32  	%r347, %r757, 1;
	setp.eq.b32 	%p21, %r347, 1;
	selp.f32 	%f219, %f625, 0f3F800000, %p21;
	fma.rn.f32 	%f220, %f218, %f219, 0f00000000;
	fma.rn.f32 	%f221, %f218, 0f37CBAC00, 0fBAB607ED;
	selp.f32 	%f222, 0fB94D4153, %f221, %p21;
	selp.f32 	%f223, 0f3C0885E4, 0f3D2AAABB, %p21;
	fma.rn.f32 	%f224, %f222, %f218, %f223;
	selp.f32 	%f225, 0fBE2AAAA8, 0fBEFFFFFF, %p21;
	fma.rn.f32 	%f226, %f224, %f218, %f225;
	fma.rn.f32 	%f227, %f226, %f220, %f219;
	and.b32  	%r348, %r346, 2;
	setp.eq.s32 	%p22, %r348, 0;
	mov.f32 	%f228, 0f00000000;
	sub.f32 	%f229, %f228, %f227;
	selp.f32 	%f25, %f227, %f229, %p22;
	@%p20 bra 	$L__BB10_32;
	setp.neu.f32 	%p23, %f21, 0f7F800000;
	@%p23 bra 	$L__BB10_27;
	mov.f32 	%f232, 0f00000000;
	mul.rn.f32 	%f626, %f19, %f232;
	mov.b32 	%r761, 0;
	bra.uni 	$L__BB10_32;
$L__BB10_27:
	mov.b32 	%r48, %f19;
	shl.b32 	%r350, %r48, 8;
	or.b32  	%r49, %r350, -2147483648;
	mov.b64 	%rd322, 0;
	mov.b32 	%r758, 0;
	mov.u64 	%rd320, __cudart_i2opi_f;
	mov.u64 	%rd321, %rd1;
$L__BB10_28:
	.pragma "nounroll";
	ld.global.nc.u32 	%r351, [%rd320];
	mad.wide.u32 	%rd174, %r351, %r49, %rd322;
	shr.u64 	%rd322, %rd174, 32;
	st.local.u32 	[%rd321], %rd174;
	add.s32 	%r758, %r758, 1;
	add.s64 	%rd321, %rd321, 4;
	add.s64 	%rd320, %rd320, 4;
	setp.ne.s32 	%p24, %r758, 6;
	@%p24 bra 	$L__BB10_28;
	shr.u32 	%r352, %r48, 23;
	st.local.u32 	[%rd1+24], %rd322;
	and.b32  	%r52, %r352, 31;
	and.b32  	%r353, %r352, 224;
	add.s32 	%r354, %r353, -128;
	shr.u32 	%r355, %r354, 5;
	mul.wide.u32 	%rd175, %r355, 4;
	sub.s64 	%rd30, %rd1, %rd175;
	ld.local.u32 	%r759, [%rd30+24];
	ld.local.u32 	%r760, [%rd30+20];
	setp.eq.s32 	%p25, %r52, 0;
	@%p25 bra 	$L__BB10_31;
	shf.l.wrap.b32 	%r759, %r760, %r759, %r52;
	ld.local.u32 	%r356, [%rd30+16];
	shf.l.wrap.b32 	%r760, %r356, %r760, %r52;
$L__BB10_31:
	shr.u32 	%r357, %r759, 30;
	shf.l.wrap.b32 	%r358, %r760, %r759, 2;
	shl.b32 	%r359, %r760, 2;
	shr.s32 	%r360, %r358, 31;
	sub.s32 	%r761, %r360, %r357;
	xor.b32  	%r361, %r358, %r48;
	xor.b32  	%r362, %r360, %r358;
	xor.b32  	%r363, %r360, %r359;
	cvt.u64.u32 	%rd176, %r362;
	shl.b64 	%rd177, %rd176, 32;
	cvt.u64.u32 	%rd178, %r363;
	or.b64  	%rd179, %rd177, %rd178;
	cvt.rn.f64.s64 	%fd11, %rd179;
	mul.f64 	%fd12, %fd11, 0d3BF921FB54442D19;
	cvt.rn.f32.f64 	%f230, %fd12;
	neg.f32 	%f231, %f230;
	setp.lt.s32 	%p26, %r361, 0;
	selp.f32 	%f626, %f231, %f230, %p26;
$L__BB10_32:
	and.b32  	%r365, %r2, 2040;
	and.b32  	%r366, %r1, 3;
	or.b32  	%r367, %r365, %r366;
	mul.rn.f32 	%f233, %f626, %f626;
	and.b32  	%r368, %r761, 1;
	setp.eq.b32 	%p27, %r368, 1;
	selp.f32 	%f234, 0f3F800000, %f626, %p27;
	fma.rn.f32 	%f235, %f233, %f234, 0f00000000;
	fma.rn.f32 	%f236, %f233, 0f37CBAC00, 0fBAB607ED;
	selp.f32 	%f237, %f236, 0fB94D4153, %p27;
	selp.f32 	%f238, 0f3D2AAABB, 0f3C0885E4, %p27;
	fma.rn.f32 	%f239, %f237, %f233, %f238;
	selp.f32 	%f240, 0fBEFFFFFF, 0fBE2AAAA8, %p27;
	fma.rn.f32 	%f241, %f239, %f233, %f240;
	fma.rn.f32 	%f242, %f241, %f235, %f234;
	and.b32  	%r369, %r761, 2;
	setp.eq.s32 	%p28, %r369, 0;
	mov.f32 	%f243, 0f00000000;
	sub.f32 	%f244, %f243, %f242;
	selp.f32 	%f245, %f242, %f244, %p28;
	mul.f32 	%f246, %f17, %f25;
	mul.f32 	%f247, %f18, %f245;
	sub.f32 	%f248, %f246, %f247;
	mul.f32 	%f249, %f17, %f245;
	fma.rn.f32 	%f250, %f18, %f25, %f249;
	add.f32 	%f251, %f15, %f248;
	shl.b32 	%r370, %r367, 2;
	mov.u32 	%r371, _ZZ25_occa_Stockhoptimized11_0E6FRBank;
	add.s32 	%r372, %r371, %r370;
	st.shared.f32 	[%r372], %f251;
	add.f32 	%f252, %f16, %f250;
	mov.u32 	%r373, _ZZ25_occa_Stockhoptimized11_0E6FIBank;
	add.s32 	%r374, %r373, %r370;
	st.shared.f32 	[%r374], %f252;
	sub.f32 	%f253, %f15, %f248;
	st.shared.f32 	[%r372+16], %f253;
	sub.f32 	%f254, %f16, %f250;
	st.shared.f32 	[%r374+16], %f254;
	bar.sync 	0;
	ld.shared.f32 	%f29, [%r4];
	ld.shared.f32 	%f30, [%r5];
	ld.shared.f32 	%f31, [%r4+4096];
	ld.shared.f32 	%f32, [%r5+4096];
	shl.b32 	%r375, %r1, 7;
	and.b32  	%r376, %r375, 896;
	cvt.rn.f32.u32 	%f255, %r376;
	mul.f32 	%f256, %f255, 0f3A000000;
	cvt.f64.f32 	%fd13, %f256;
	mul.f64 	%fd14, %fd13, 0dC01921FB54442D18;
	cvt.rn.f32.f64 	%f33, %fd14;
	mul.f32 	%f257, %f33, 0f3F22F983;
	cvt.rni.s32.f32 	%r769, %f257;
	cvt.rn.f32.s32 	%f258, %r769;
	fma.rn.f32 	%f259, %f258, 0fBFC90FDA, %f33;
	fma.rn.f32 	%f260, %f258, 0fB3A22168, %f259;
	fma.rn.f32 	%f628, %f258, 0fA7C234C5, %f260;
	abs.f32 	%f35, %f33;
	setp.ltu.f32 	%p29, %f35, 0f47CE4780;
	mov.u32 	%r765, %r769;
	mov.f32 	%f627, %f628;
	@%p29 bra 	$L__BB10_40;
	setp.neu.f32 	%p30, %f35, 0f7F800000;
	@%p30 bra 	$L__BB10_35;
	mov.f32 	%f263, 0f00000000;
	mul.rn.f32 	%f627, %f33, %f263;
	mov.b32 	%r765, 0;
	bra.uni 	$L__BB10_40;
$L__BB10_35:
	mov.b32 	%r62, %f33;
	mov.b64 	%rd325, 0;
	mov.b32 	%r762, 0;
	mov.u64 	%rd323, __cudart_i2opi_f;
	shl.b32 	%r379, %r62, 8;
	or.b32  	%r380, %r379, -2147483648;
	mov.u64 	%rd324, %rd1;
$L__BB10_36:
	.pragma "nounroll";
	ld.global.nc.u32 	%r378, [%rd323];
	mad.wide.u32 	%rd182, %r378, %r380, %rd325;
	shr.u64 	%rd325, %rd182, 32;
	st.local.u32 	[%rd324], %rd182;
	add.s32 	%r762, %r762, 1;
	add.s64 	%rd324, %rd324, 4;
	add.s64 	%rd323, %rd323, 4;
	setp.ne.s32 	%p31, %r762, 6;
	@%p31 bra 	$L__BB10_36;
	shr.u32 	%r381, %r62, 23;
	st.local.u32 	[%rd1+24], %rd325;
	and.b32  	%r65, %r381, 31;
	and.b32  	%r382, %r381, 224;
	add.s32 	%r383, %r382, -128;
	shr.u32 	%r384, %r383, 5;
	mul.wide.u32 	%rd183, %r384, 4;
	sub.s64 	%rd37, %rd1, %rd183;
	ld.local.u32 	%r763, [%rd37+24];
	ld.local.u32 	%r764, [%rd37+20];
	setp.eq.s32 	%p32, %r65, 0;
	@%p32 bra 	$L__BB10_39;
	shf.l.wrap.b32 	%r763, %r764, %r763, %r65;
	ld.local.u32 	%r385, [%rd37+16];
	shf.l.wrap.b32 	%r764, %r385, %r764, %r65;
$L__BB10_39:
	shr.u32 	%r386, %r763, 30;
	shf.l.wrap.b32 	%r387, %r764, %r763, 2;
	shl.b32 	%r388, %r764, 2;
	shr.s32 	%r389, %r387, 31;
	sub.s32 	%r765, %r389, %r386;
	xor.b32  	%r390, %r387, %r62;
	xor.b32  	%r391, %r389, %r387;
	xor.b32  	%r392, %r389, %r388;
	cvt.u64.u32 	%rd184, %r391;
	shl.b64 	%rd185, %rd184, 32;
	cvt.u64.u32 	%rd186, %r392;
	or.b64  	%rd187, %rd185, %rd186;
	cvt.rn.f64.s64 	%fd15, %rd187;
	mul.f64 	%fd16, %fd15, 0d3BF921FB54442D19;
	cvt.rn.f32.f64 	%f261, %fd16;
	neg.f32 	%f262, %f261;
	setp.lt.s32 	%p33, %r390, 0;
	selp.f32 	%f627, %f262, %f261, %p33;
$L__BB10_40:
	setp.ltu.f32 	%p34, %f35, 0f47CE4780;
	add.s32 	%r394, %r765, 1;
	mul.rn.f32 	%f264, %f627, %f627;
	and.b32  	%r395, %r765, 1;
	setp.eq.b32 	%p35, %r395, 1;
	selp.f32 	%f265, %f627, 0f3F800000, %p35;
	fma.rn.f32 	%f266, %f264, %f265, 0f00000000;
	fma.rn.f32 	%f267, %f264, 0f37CBAC00, 0fBAB607ED;
	selp.f32 	%f268, 0fB94D4153, %f267, %p35;
	selp.f32 	%f269, 0f3C0885E4, 0f3D2AAABB, %p35;
	fma.rn.f32 	%f270, %f268, %f264, %f269;
	selp.f32 	%f271, 0fBE2AAAA8, 0fBEFFFFFF, %p35;
	fma.rn.f32 	%f272, %f270, %f264, %f271;
	fma.rn.f32 	%f273, %f272, %f266, %f265;
	and.b32  	%r396, %r394, 2;
	setp.eq.s32 	%p36, %r396, 0;
	mov.f32 	%f274, 0f00000000;
	sub.f32 	%f275, %f274, %f273;
	selp.f32 	%f39, %f273, %f275, %p36;
	@%p34 bra 	$L__BB10_48;
	setp.neu.f32 	%p37, %f35, 0f7F800000;
	@%p37 bra 	$L__BB10_43;
	mov.f32 	%f278, 0f00000000;
	mul.rn.f32 	%f628, %f33, %f278;
	mov.b32 	%r769, 0;
	bra.uni 	$L__BB10_48;
$L__BB10_43:
	mov.b32 	%r74, %f33;
	shl.b32 	%r398, %r74, 8;
	or.b32  	%r75, %r398, -2147483648;
	mov.b64 	%rd328, 0;
	mov.b32 	%r766, 0;
	mov.u64 	%rd326, __cudart_i2opi_f;
	mov.u64 	%rd327, %rd1;
$L__BB10_44:
	.pragma "nounroll";
	ld.global.nc.u32 	%r399, [%rd326];
	mad.wide.u32 	%rd190, %r399, %r75, %rd328;
	shr.u64 	%rd328, %rd190, 32;
	st.local.u32 	[%rd327], %rd190;
	add.s32 	%r766, %r766, 1;
	add.s64 	%rd327, %rd327, 4;
	add.s64 	%rd326, %rd326, 4;
	setp.ne.s32 	%p38, %r766, 6;
	@%p38 bra 	$L__BB10_44;
	shr.u32 	%r400, %r74, 23;
	st.local.u32 	[%rd1+24], %rd328;
	and.b32  	%r78, %r400, 31;
	and.b32  	%r401, %r400, 224;
	add.s32 	%r402, %r401, -128;
	shr.u32 	%r403, %r402, 5;
	mul.wide.u32 	%rd191, %r403, 4;
	sub.s64 	%rd44, %rd1, %rd191;
	ld.local.u32 	%r767, [%rd44+24];
	ld.local.u32 	%r768, [%rd44+20];
	setp.eq.s32 	%p39, %r78, 0;
	@%p39 bra 	$L__BB10_47;
	shf.l.wrap.b32 	%r767, %r768, %r767, %r78;
	ld.local.u32 	%r404, [%rd44+16];
	shf.l.wrap.b32 	%r768, %r404, %r768, %r78;
$L__BB10_47:
	shr.u32 	%r405, %r767, 30;
	shf.l.wrap.b32 	%r406, %r768, %r767, 2;
	shl.b32 	%r407, %r768, 2;
	shr.s32 	%r408, %r406, 31;
	sub.s32 	%r769, %r408, %r405;
	xor.b32  	%r409, %r406, %r74;
	xor.b32  	%r410, %r408, %r406;
	xor.b32  	%r411, %r408, %r407;
	cvt.u64.u32 	%rd192, %r410;
	shl.b64 	%rd193, %rd192, 32;
	cvt.u64.u32 	%rd194, %r411;
	or.b64  	%rd195, %rd193, %rd194;
	cvt.rn.f64.s64 	%fd17, %rd195;
	mul.f64 	%fd18, %fd17, 0d3BF921FB54442D19;
	cvt.rn.f32.f64 	%f276, %fd18;
	neg.f32 	%f277, %f276;
	setp.lt.s32 	%p40, %r409, 0;
	selp.f32 	%f628, %f277, %f276, %p40;
$L__BB10_48:
	and.b32  	%r413, %r2, 2032;
	and.b32  	%r414, %r1, 7;
	or.b32  	%r415, %r413, %r414;
	mul.rn.f32 	%f279, %f628, %f628;
	and.b32  	%r416, %r769, 1;
	setp.eq.b32 	%p41, %r416, 1;
	selp.f32 	%f280, 0f3F800000, %f628, %p41;
	fma.rn.f32 	%f281, %f279, %f280, 0f00000000;
	fma.rn.f32 	%f282, %f279, 0f37CBAC00, 0fBAB607ED;
	selp.f32 	%f283, %f282, 0fB94D4153, %p41;
	selp.f32 	%f284, 0f3D2AAABB, 0f3C0885E4, %p41;
	fma.rn.f32 	%f285, %f283, %f279, %f284;
	selp.f32 	%f286, 0fBEFFFFFF, 0fBE2AAAA8, %p41;
	fma.rn.f32 	%f287, %f285, %f279, %f286;
	fma.rn.f32 	%f288, %f287, %f281, %f280;
	and.b32  	%r417, %r769, 2;
	setp.eq.s32 	%p42, %r417, 0;
	mov.f32 	%f289, 0f00000000;
	sub.f32 	%f290, %f289, %f288;
	selp.f32 	%f291, %f288, %f290, %p42;
	mul.f32 	%f292, %f31, %f39;
	mul.f32 	%f293, %f32, %f291;
	sub.f32 	%f294, %f292, %f293;
	mul.f32 	%f295, %f31, %f291;
	fma.rn.f32 	%f296, %f32, %f39, %f295;
	add.f32 	%f297, %f29, %f294;
	shl.b32 	%r418, %r415, 2;
	mov.u32 	%r419, _ZZ25_occa_Stockhoptimized11_0E6SRBank;
	add.s32 	%r420, %r419, %r418;
	st.shared.f32 	[%r420], %f297;
	add.f32 	%f298, %f30, %f296;
	mov.u32 	%r421, _ZZ25_occa_Stockhoptimized11_0E6SIBank;
	add.s32 	%r422, %r421, %r418;
	st.shared.f32 	[%r422], %f298;
	sub.f32 	%f299, %f29, %f294;
	st.shared.f32 	[%r420+32], %f299;
	sub.f32 	%f300, %f30, %f296;
	st.shared.f32 	[%r422+32], %f300;
	bar.sync 	0;
	ld.shared.f32 	%f43, [%r33];
	ld.shared.f32 	%f44, [%r34];
	ld.shared.f32 	%f45, [%r33+4096];
	ld.shared.f32 	%f46, [%r34+4096];
	shl.b32 	%r423, %r1, 6;
	and.b32  	%r424, %r423, 960;
	cvt.rn.f32.u32 	%f301, %r424;
	mul.f32 	%f302, %f301, 0f3A000000;
	cvt.f64.f32 	%fd19, %f302;
	mul.f64 	%fd20, %fd19, 0dC01921FB54442D18;
	cvt.rn.f32.f64 	%f47, %fd20;
	mul.f32 	%f303, %f47, 0f3F22F983;
	cvt.rni.s32.f32 	%r777, %f303;
	cvt.rn.f32.s32 	%f304, %r777;
	fma.rn.f32 	%f305, %f304, 0fBFC90FDA, %f47;
	fma.rn.f32 	%f306, %f304, 0fB3A22168, %f305;
	fma.rn.f32 	%f630, %f304, 0fA7C234C5, %f306;
	abs.f32 	%f49, %f47;
	setp.ltu.f32 	%p43, %f49, 0f47CE4780;
	mov.u32 	%r773, %r777;
	mov.f32 	%f629, %f630;
	@%p43 bra 	$L__BB10_56;
	setp.neu.f32 	%p44, %f49, 0f7F800000;
	@%p44 bra 	$L__BB10_51;
	mov.f32 	%f309, 0f00000000;
	mul.rn.f32 	%f629, %f47, %f309;
	mov.b32 	%r773, 0;
	bra.uni 	$L__BB10_56;
$L__BB10_51:
	mov.b32 	%r88, %f47;
	mov.b64 	%rd331, 0;
	mov.b32 	%r770, 0;
	mov.u64 	%rd329, __cudart_i2opi_f;
	shl.b32 	%r427, %r88, 8;
	or.b32  	%r428, %r427, -2147483648;
	mov.u64 	%rd330, %rd1;
$L__BB10_52:
	.pragma "nounroll";
	ld.global.nc.u32 	%r426, [%rd329];
	mad.wide.u32 	%rd198, %r426, %r428, %rd331;
	shr.u64 	%rd331, %rd198, 32;
	st.local.u32 	[%rd330], %rd198;
	add.s32 	%r770, %r770, 1;
	add.s64 	%rd330, %rd330, 4;
	add.s64 	%rd329, %rd329, 4;
	setp.ne.s32 	%p45, %r770, 6;
	@%p45 bra 	$L__BB10_52;
	shr.u32 	%r429, %r88, 23;
	st.local.u32 	[%rd1+24], %rd331;
	and.b32  	%r91, %r429, 31;
	and.b32  	%r430, %r429, 224;
	add.s32 	%r431, %r430, -128;
	shr.u32 	%r432, %r431, 5;
	mul.wide.u32 	%rd199, %r432, 4;
	sub.s64 	%rd51, %rd1, %rd199;
	ld.local.u32 	%r771, [%rd51+24];
	ld.local.u32 	%r772, [%rd51+20];
	setp.eq.s32 	%p46, %r91, 0;
	@%p46 bra 	$L__BB10_55;
	shf.l.wrap.b32 	%r771, %r772, %r771, %r91;
	ld.local.u32 	%r433, [%rd51+16];
	shf.l.wrap.b32 	%r772, %r433, %r772, %r91;
$L__BB10_55:
	shr.u32 	%r434, %r771, 30;
	shf.l.wrap.b32 	%r435, %r772, %r771, 2;
	shl.b32 	%r436, %r772, 2;
	shr.s32 	%r437, %r435, 31;
	sub.s32 	%r773, %r437, %r434;
	xor.b32  	%r438, %r435, %r88;
	xor.b32  	%r439, %r437, %r435;
	xor.b32  	%r440, %r437, %r436;
	cvt.u64.u32 	%rd200, %r439;
	shl.b64 	%rd201, %rd200, 32;
	cvt.u64.u32 	%rd202, %r440;
	or.b64  	%rd203, %rd201, %rd202;
	cvt.rn.f64.s64 	%fd21, %rd203;
	mul.f64 	%fd22, %fd21, 0d3BF921FB54442D19;
	cvt.rn.f32.f64 	%f307, %fd22;
	neg.f32 	%f308, %f307;
	setp.lt.s32 	%p47, %r438, 0;
	selp.f32 	%f629, %f308, %f307, %p47;
$L__BB10_56:
	setp.ltu.f32 	%p48, %f49, 0f47CE4780;
	add.s32 	%r442, %r773, 1;
	mul.rn.f32 	%f310, %f629, %f629;
	and.b32  	%r443, %r773, 1;
	setp.eq.b32 	%p49, %r443, 1;
	selp.f32 	%f311, %f629, 0f3F800000, %p49;
	fma.rn.f32 	%f312, %f310, %f311, 0f00000000;
	fma.rn.f32 	%f313, %f310, 0f37CBAC00, 0fBAB607ED;
	selp.f32 	%f314, 0fB94D4153, %f313, %p49;
	selp.f32 	%f315, 0f3C0885E4, 0f3D2AAABB, %p49;
	fma.rn.f32 	%f316, %f314, %f310, %f315;
	selp.f32 	%f317, 0fBE2AAAA8, 0fBEFFFFFF, %p49;
	fma.rn.f32 	%f318, %f316, %f310, %f317;
	fma.rn.f32 	%f319, %f318, %f312, %f311;
	and.b32  	%r444, %r442, 2;
	setp.eq.s32 	%p50, %r444, 0;
	mov.f32 	%f320, 0f00000000;
	sub.f32 	%f321, %f320, %f319;
	selp.f32 	%f53, %f319, %f321, %p50;
	@%p48 bra 	$L__BB10_64;
	setp.neu.f32 	%p51, %f49, 0f7F800000;
	@%p51 bra 	$L__BB10_59;
	mov.f32 	%f324, 0f00000000;
	mul.rn.f32 	%f630, %f47, %f324;
	mov.b32 	%r777, 0;
	bra.uni 	$L__BB10_64;
$L__BB10_59:
	mov.b32 	%r100, %f47;
	shl.b32 	%r446, %r100, 8;
	or.b32  	%r101, %r446, -2147483648;
	mov.b64 	%rd334, 0;
	mov.b32 	%r774, 0;
	mov.u64 	%rd332, __cudart_i2opi_f;
	mov.u64 	%rd333, %rd1;
$L__BB10_60:
	.pragma "nounroll";
	ld.global.nc.u32 	%r447, [%rd332];
	mad.wide.u32 	%rd206, %r447, %r101, %rd334;
	shr.u64 	%rd334, %rd206, 32;
	st.local.u32 	[%rd333], %rd206;
	add.s32 	%r774, %r774, 1;
	add.s64 	%rd333, %rd333, 4;
	add.s64 	%rd332, %rd332, 4;
	setp.ne.s32 	%p52, %r774, 6;
	@%p52 bra 	$L__BB10_60;
	shr.u32 	%r448, %r100, 23;
	st.local.u32 	[%rd1+24], %rd334;
	and.b32  	%r104, %r448, 31;
	and.b32  	%r449, %r448, 224;
	add.s32 	%r450, %r449, -128;
	shr.u32 	%r451, %r450, 5;
	mul.wide.u32 	%rd207, %r451, 4;
	sub.s64 	%rd58, %rd1, %rd207;
	ld.local.u32 	%r775, [%rd58+24];
	ld.local.u32 	%r776, [%rd58+20];
	setp.eq.s32 	%p53, %r104, 0;
	@%p53 bra 	$L__BB10_63;
	shf.l.wrap.b32 	%r775, %r776, %r775, %r104;
	ld.local.u32 	%r452, [%rd58+16];
	shf.l.wrap.b32 	%r776, %r452, %r776, %r104;
$L__BB10_63:
	shr.u32 	%r453, %r775, 30;
	shf.l.wrap.b32 	%r454, %r776, %r775, 2;
	shl.b32 	%r455, %r776, 2;
	shr.s32 	%r456, %r454, 31;
	sub.s32 	%r777, %r456, %r453;
	xor.b32  	%r457, %r454, %r100;
	xor.b32  	%r458, %r456, %r454;
	xor.b32  	%r459, %r456, %r455;
	cvt.u64.u32 	%rd208, %r458;
	shl.b64 	%rd209, %rd208, 32;
	cvt.u64.u32 	%rd210, %r459;
	or.b64  	%rd211, %rd209, %rd210;
	cvt.rn.f64.s64 	%fd23, %rd211;
	mul.f64 	%fd24, %fd23, 0d3BF921FB54442D19;
	cvt.rn.f32.f64 	%f322, %fd24;
	neg.f32 	%f323, %f322;
	setp.lt.s32 	%p54, %r457, 0;
	selp.f32 	%f630, %f323, %f322, %p54;
$L__BB10_64:
	and.b32  	%r461, %r2, 2016;
	and.b32  	%r462, %r1, 15;
	or.b32  	%r463, %r461, %r462;
	mul.rn.f32 	%f325, %f630, %f630;
	and.b32  	%r464, %r777, 1;
	setp.eq.b32 	%p55, %r464, 1;
	selp.f32 	%f326, 0f3F800000, %f630, %p55;
	fma.rn.f32 	%f327, %f325, %f326, 0f00000000;
	fma.rn.f32 	%f328, %f325, 0f37CBAC00, 0fBAB607ED;
	selp.f32 	%f329, %f328, 0fB94D4153, %p55;
	selp.f32 	%f330, 0f3D2AAABB, 0f3C0885E4, %p55;
	fma.rn.f32 	%f331, %f329, %f325, %f330;
	selp.f32 	%f332, 0fBEFFFFFF, 0fBE2AAAA8, %p55;
	fma.rn.f32 	%f333, %f331, %f325, %f332;
	fma.rn.f32 	%f334, %f333, %f327, %f326;
	and.b32  	%r465, %r777, 2;
	setp.eq.s32 	%p56, %r465, 0;
	mov.f32 	%f335, 0f00000000;
	sub.f32 	%f336, %f335, %f334;
	selp.f32 	%f337, %f334, %f336, %p56;
	mul.f32 	%f338, %f45, %f53;
	mul.f32 	%f339, %f46, %f337;
	sub.f32 	%f340, %f338, %f339;
	mul.f32 	%f341, %f45, %f337;
	fma.rn.f32 	%f342, %f46, %f53, %f341;
	add.f32 	%f343, %f43, %f340;
	shl.b32 	%r466, %r463, 2;
	mov.u32 	%r467, _ZZ25_occa_Stockhoptimized11_0E6FRBank;
	add.s32 	%r468, %r467, %r466;
	st.shared.f32 	[%r468], %f343;
	add.f32 	%f344, %f44, %f342;
	mov.u32 	%r469, _ZZ25_occa_Stockhoptimized11_0E6FIBank;
	add.s32 	%r470, %r469, %r466;
	st.shared.f32 	[%r470], %f344;
	sub.f32 	%f345, %f43, %f340;
	st.shared.f32 	[%r468+64], %f345;
	sub.f32 	%f346, %f44, %f342;
	st.shared.f32 	[%r470+64], %f346;
	bar.sync 	0;
	ld.shared.f32 	%f57, [%r4];
	ld.shared.f32 	%f58, [%r5];
	ld.shared.f32 	%f59, [%r4+4096];
	ld.shared.f32 	%f60, [%r5+4096];
	shl.b32 	%r471, %r1, 5;
	and.b32  	%r472, %r471, 992;
	cvt.rn.f32.u32 	%f347, %r472;
	mul.f32 	%f348, %f347, 0f3A000000;
	cvt.f64.f32 	%fd25, %f348;
	mul.f64 	%fd26, %fd25, 0dC01921FB54442D18;
	cvt.rn.f32.f64 	%f61, %fd26;
	mul.f32 	%f349, %f61, 0f3F22F983;
	cvt.rni.s32.f32 	%r785, %f349;
	cvt.rn.f32.s32 	%f350, %r785;
	fma.rn.f32 	%f351, %f350, 0fBFC90FDA, %f61;
	fma.rn.f32 	%f352, %f350, 0fB3A22168, %f351;
	fma.rn.f32 	%f632, %f350, 0fA7C234C5, %f352;
	abs.f32 	%f63, %f61;
	setp.ltu.f32 	%p57, %f63, 0f47CE4780;
	mov.u32 	%r781, %r785;
	mov.f32 	%f631, %f632;
	@%p57 bra 	$L__BB10_72;
	setp.neu.f32 	%p58, %f63, 0f7F800000;
	@%p58 bra 	$L__BB10_67;
	mov.f32 	%f355, 0f00000000;
	mul.rn.f32 	%f631, %f61, %f355;
	mov.b32 	%r781, 0;
	bra.uni 	$L__BB10_72;
$L__BB10_67:
	mov.b32 	%r114, %f61;
	mov.b64 	%rd337, 0;
	mov.b32 	%r778, 0;
	mov.u64 	%rd335, __cudart_i2opi_f;
	shl.b32 	%r475, %r114, 8;
	or.b32  	%r476, %r475, -2147483648;
	mov.u64 	%rd336, %rd1;
$L__BB10_68:
	.pragma "nounroll";
	ld.global.nc.u32 	%r474, [%rd335];
	mad.wide.u32 	%rd214, %r474, %r476, %rd337;
	shr.u64 	%rd337, %rd214, 32;
	st.local.u32 	[%rd336], %rd214;
	add.s32 	%r778, %r778, 1;
	add.s64 	%rd336, %rd336, 4;
	add.s64 	%rd335, %rd335, 4;
	setp.ne.s32 	%p59, %r778, 6;
	@%p59 bra 	$L__BB10_68;
	shr.u32 	%r477, %r114, 23;
	st.local.u32 	[%rd1+24], %rd337;
	and.b32  	%r117, %r477, 31;
	and.b32  	%r478, %r477, 224;
	add.s32 	%r479, %r478, -128;
	shr.u32 	%r480, %r479, 5;
	mul.wide.u32 	%rd215, %r480, 4;
	sub.s64 	%rd65, %rd1, %rd215;
	ld.local.u32 	%r779, [%rd65+24];
	ld.local.u32 	%r780, [%rd65+20];
	setp.eq.s32 	%p60, %r117, 0;
	@%p60 bra 	$L__BB10_71;
	shf.l.wrap.b32 	%r779, %r780, %r779, %r117;
	ld.local.u32 	%r481, [%rd65+16];
	shf.l.wrap.b32 	%r780, %r481, %r780, %r117;
$L__BB10_71:
	shr.u32 	%r482, %r779, 30;
	shf.l.wrap.b32 	%r483, %r780, %r779, 2;
	shl.b32 	%r484, %r780, 2;
	shr.s32 	%r485, %r483, 31;
	sub.s32 	%r781, %r485, %r482;
	xor.b32  	%r486, %r483, %r114;
	xor.b32  	%r487, %r485, %r483;
	xor.b32  	%r488, %r485, %r484;
	cvt.u64.u32 	%rd216, %r487;
	shl.b64 	%rd217, %rd216, 32;
	cvt.u64.u32 	%rd218, %r488;
	or.b64  	%rd219, %rd217, %rd218;
	cvt.rn.f64.s64 	%fd27, %rd219;
	mul.f64 	%fd28, %fd27, 0d3BF921FB54442D19;
	cvt.rn.f32.f64 	%f353, %fd28;
	neg.f32 	%f354, %f353;
	setp.lt.s32 	%p61, %r486, 0;
	selp.f32 	%f631, %f354, %f353, %p61;
$L__BB10_72:
	setp.ltu.f32 	%p62, %f63, 0f47CE4780;
	add.s32 	%r490, %r781, 1;
	mul.rn.f32 	%f356, %f631, %f631;
	and.b32  	%r491, %r781, 1;
	setp.eq.b32 	%p63, %r491, 1;
	selp.f32 	%f357, %f631, 0f3F800000, %p63;
	fma.rn.f32 	%f358, %f356, %f357, 0f00000000;
	fma.rn.f32 	%f359, %f356, 0f37CBAC00, 0fBAB607ED;
	selp.f32 	%f360, 0fB94D4153, %f359, %p63;
	selp.f32 	%f361, 0f3C0885E4, 0f3D2AAABB, %p63;
	fma.rn.f32 	%f362, %f360, %f356, %f361;
	selp.f32 	%f363, 0fBE2AAAA8, 0fBEFFFFFF, %p63;
	fma.rn.f32 	%f364, %f362, %f356, %f363;
	fma.rn.f32 	%f365, %f364, %f358, %f357;
	and.b32  	%r492, %r490, 2;
	setp.eq.s32 	%p64, %r492, 0;
	mov.f32 	%f366, 0f00000000;
	sub.f32 	%f367, %f366, %f365;
	selp.f32 	%f67, %f365, %f367, %p64;
	@%p62 bra 	$L__BB10_80;
	setp.neu.f32 	%p65, %f63, 0f7F800000;
	@%p65 bra 	$L__BB10_75;
	mov.f32 	%f370, 0f00000000;
	mul.rn.f32 	%f632, %f61, %f370;
	mov.b32 	%r785, 0;
	bra.uni 	$L__BB10_80;
$L__BB10_75:
	mov.b32 	%r126, %f61;
	shl.b32 	%r494, %r126, 8;
	or.b32  	%r127, %r494, -2147483648;
	mov.b64 	%rd340, 0;
	mov.b32 	%r782, 0;
	mov.u64 	%rd338, __cudart_i2opi_f;
	mov.u64 	%rd339, %rd1;
$L__BB10_76:
	.pragma "nounroll";
	ld.global.nc.u32 	%r495, [%rd338];
	mad.wide.u32 	%rd222, %r495, %r127, %rd340;
	shr.u64 	%rd340, %rd222, 32;
	st.local.u32 	[%rd339], %rd222;
	add.s32 	%r782, %r782, 1;
	add.s64 	%rd339, %rd339, 4;
	add.s64 	%rd338, %rd338, 4;
	setp.ne.s32 	%p66, %r782, 6;
	@%p66 bra 	$L__BB10_76;
	shr.u32 	%r496, %r126, 23;
	st.local.u32 	[%rd1+24], %rd340;
	and.b32  	%r130, %r496, 31;
	and.b32  	%r497, %r496, 224;
	add.s32 	%r498, %r497, -128;
	shr.u32 	%r499, %r498, 5;
	mul.wide.u32 	%rd223, %r499, 4;
	sub.s64 	%rd72, %rd1, %rd223;
	ld.local.u32 	%r783, [%rd72+24];
	ld.local.u32 	%r784, [%rd72+20];
	setp.eq.s32 	%p67, %r130, 0;
	@%p67 bra 	$L__BB10_79;
	shf.l.wrap.b32 	%r783, %r784, %r783, %r130;
	ld.local.u32 	%r500, [%rd72+16];
	shf.l.wrap.b32 	%r784, %r500, %r784, %r130;
$L__BB10_79:
	shr.u32 	%r501, %r783, 30;
	shf.l.wrap.b32 	%r502, %r784, %r783, 2;
	shl.b32 	%r503, %r784, 2;
	shr.s32 	%r504, %r502, 31;
	sub.s32 	%r785, %r504, %r501;
	xor.b32  	%r505, %r502, %r126;
	xor.b32  	%r506, %r504, %r502;
	xor.b32  	%r507, %r504, %r503;
	cvt.u64.u32 	%rd224, %r506;
	shl.b64 	%rd225, %rd224, 32;
	cvt.u64.u32 	%rd226, %r507;
	or.b64  	%rd227, %rd225, %rd226;
	cvt.rn.f64.s64 	%fd29, %rd227;
	mul.f64 	%fd30, %fd29, 0d3BF921FB54442D19;
	cvt.rn.f32.f64 	%f368, %fd30;
	neg.f32 	%f369, %f368;
	setp.lt.s32 	%p68, %r505, 0;
	selp.f32 	%f632, %f369, %f368, %p68;
$L__BB10_80:
	and.b32  	%r509, %r2, 1984;
	and.b32  	%r510, %r1, 31;
	or.b32  	%r511, %r509, %r510;
	mul.rn.f32 	%f371, %f632, %f632;
	and.b32  	%r512, %r785, 1;
	setp.eq.b32 	%p69, %r512, 1;
	selp.f32 	%f372, 0f3F800000, %f632, %p69;
	fma.rn.f32 	%f373, %f371, %f372, 0f00000000;
	fma.rn.f32 	%f374, %f371, 0f37CBAC00, 0fBAB607ED;
	selp.f32 	%f375, %f374, 0fB94D4153, %p69;
	selp.f32 	%f376, 0f3D2AAABB, 0f3C0885E4, %p69;
	fma.rn.f32 	%f377, %f375, %f371, %f376;
	selp.f32 	%f378, 0fBEFFFFFF, 0fBE2AAAA8, %p69;
	fma.rn.f32 	%f379, %f377, %f371, %f378;
	fma.rn.f32 	%f380, %f379, %f373, %f372;
	and.b32  	%r513, %r785, 2;
	setp.eq.s32 	%p70, %r513, 0;
	mov.f32 	%f381, 0f00000000;
	sub.f32 	%f382, %f381, %f380;
	selp.f32 	%f383, %f380, %f382, %p70;
	mul.f32 	%f384, %f59, %f67;
	mul.f32 	%f385, %f60, %f383;
	sub.f32 	%f386, %f384, %f385;
	mul.f32 	%f387, %f59, %f383;
	fma.rn.f32 	%f388, %f60, %f67, %f387;
	add.f32 	%f389, %f57, %f386;
	shl.b32 	%r514, %r511, 2;
	mov.u32 	%r515, _ZZ25_occa_Stockhoptimized11_0E6SRBank;
	add.s32 	%r516, %r515, %r514;
	st.shared.f32 	[%r516], %f389;
	add.f32 	%f390, %f58, %f388;
	mov.u32 	%r517, _ZZ25_occa_Stockhoptimized11_0E6SIBank;
	add.s32 	%r518, %r517, %r514;
	st.shared.f32 	[%r518], %f390;
	sub.f32 	%f391, %f57, %f386;
	st.shared.f32 	[%r516+128], %f391;
	sub.f32 	%f392, %f58, %f388;
	st.shared.f32 	[%r518+128], %f392;
	bar.sync 	0;
	ld.shared.f32 	%f71, [%r33];
	ld.shared.f32 	%f72, [%r34];
	ld.shared.f32 	%f73, [%r33+4096];
	ld.shared.f32 	%f74, [%r34+4096];
	shl.b32 	%r519, %r1, 4;
	and.b32  	%r520, %r519, 1008;
	cvt.rn.f32.u32 	%f393, %r520;
	mul.f32 	%f394, %f393, 0f3A000000;
	cvt.f64.f32 	%fd31, %f394;
	mul.f64 	%fd32, %fd31, 0dC01921FB54442D18;
	cvt.rn.f32.f64 	%f75, %fd32;
	mul.f32 	%f395, %f75, 0f3F22F983;
	cvt.rni.s32.f32 	%r793, %f395;
	cvt.rn.f32.s32 	%f396, %r793;
	fma.rn.f32 	%f397, %f396, 0fBFC90FDA, %f75;
	fma.rn.f32 	%f398, %f396, 0fB3A22168, %f397;
	fma.rn.f32 	%f634, %f396, 0fA7C234C5, %f398;
	abs.f32 	%f77, %f75;
	setp.ltu.f32 	%p71, %f77, 0f47CE4780;
	mov.u32 	%r789, %r793;
	mov.f32 	%f633, %f634;
	@%p71 bra 	$L__BB10_88;
	setp.neu.f32 	%p72, %f77, 0f7F800000;
	@%p72 bra 	$L__BB10_83;
	mov.f32 	%f401, 0f00000000;
	mul.rn.f32 	%f633, %f75, %f401;
	mov.b32 	%r789, 0;
	bra.uni 	$L__BB10_88;
$L__BB10_83:
	mov.b32 	%r140, %f75;
	mov.b64 	%rd343, 0;
	mov.b32 	%r786, 0;
	mov.u64 	%rd341, __cudart_i2opi_f;
	shl.b32 	%r523, %r140, 8;
	or.b32  	%r524, %r523, -2147483648;
	mov.u64 	%rd342, %rd1;
$L__BB10_84:
	.pragma "nounroll";
	ld.global.nc.u32 	%r522, [%rd341];
	mad.wide.u32 	%rd230, %r522, %r524, %rd343;
	shr.u64 	%rd343, %rd230, 32;
	st.local.u32 	[%rd342], %rd230;
	add.s32 	%r786, %r786, 1;
	add.s64 	%rd342, %rd342, 4;
	add.s64 	%rd341, %rd341, 4;
	setp.ne.s32 	%p73, %r786, 6;
	@%p73 bra 	$L__BB10_84;
	shr.u32 	%r525, %r140, 23;
	st.local.u32 	[%rd1+24], %rd343;
	and.b32  	%r143, %r525, 31;
	and.b32  	%r526, %r525, 224;
	add.s32 	%r527, %r526, -128;
	shr.u32 	%r528, %r527, 5;
	mul.wide.u32 	%rd231, %r528, 4;
	sub.s64 	%rd79, %rd1, %rd231;
	ld.local.u32 	%r787, [%rd79+24];
	ld.local.u32 	%r788, [%rd79+20];
	setp.eq.s32 	%p74, %r143, 0;
	@%p74 bra 	$L__BB10_87;
	shf.l.wrap.b32 	%r787, %r788, %r787, %r143;
	ld.local.u32 	%r529, [%rd79+16];
	shf.l.wrap.b32 	%r788, %r529, %r788, %r143;
$L__BB10_87:
	shr.u32 	%r530, %r787, 30;
	shf.l.wrap.b32 	%r531, %r788, %r787, 2;
	shl.b32 	%r532, %r788, 2;
	shr.s32 	%r533, %r531, 31;
	sub.s32 	%r789, %r533, %r530;
	xor.b32  	%r534, %r531, %r140;
	xor.b32  	%r535, %r533, %r531;
	xor.b32  	%r536, %r533, %r532;
	cvt.u64.u32 	%rd232, %r535;
	shl.b64 	%rd233, %rd232, 32;
	cvt.u64.u32 	%rd234, %r536;
	or.b64  	%rd235, %rd233, %rd234;
	cvt.rn.f64.s64 	%fd33, %rd235;
	mul.f64 	%fd34, %fd33, 0d3BF921FB54442D19;
	cvt.rn.f32.f64 	%f399, %fd34;
	neg.f32 	%f400, %f399;
	setp.lt.s32 	%p75, %r534, 0;
	selp.f32 	%f633, %f400, %f399, %p75;
$L__BB10_88:
	setp.ltu.f32 	%p76, %f77, 0f47CE4780;
	add.s32 	%r538, %r789, 1;
	mul.rn.f32 	%f402, %f633, %f633;
	and.b32  	%r539, %r789, 1;
	setp.eq.b32 	%p77, %r539, 1;
	selp.f32 	%f403, %f633, 0f3F800000, %p77;
	fma.rn.f32 	%f404, %f402, %f403, 0f00000000;
	fma.rn.f32 	%f405, %f402, 0f37CBAC00, 0fBAB607ED;
	selp.f32 	%f406, 0fB94D4153, %f405, %p77;
	selp.f32 	%f407, 0f3C0885E4, 0f3D2AAABB, %p77;
	fma.rn.f32 	%f408, %f406, %f402, %f407;
	selp.f32 	%f409, 0fBE2AAAA8, 0fBEFFFFFF, %p77;
	fma.rn.f32 	%f410, %f408, %f402, %f409;
	fma.rn.f32 	%f411, %f410, %f404, %f403;
	and.b32  	%r540, %r538, 2;
	setp.eq.s32 	%p78, %r540, 0;
	mov.f32 	%f412, 0f00000000;
	sub.f32 	%f413, %f412, %f411;
	selp.f32 	%f81, %f411, %f413, %p78;
	@%p76 bra 	$L__BB10_96;
	setp.neu.f32 	%p79, %f77, 0f7F800000;
	@%p79 bra 	$L__BB10_91;
	mov.f32 	%f416, 0f00000000;
	mul.rn.f32 	%f634, %f75, %f416;
	mov.b32 	%r793, 0;
	bra.uni 	$L__BB10_96;
$L__BB10_91:
	mov.b32 	%r152, %f75;
	shl.b32 	%r542, %r152, 8;
	or.b32  	%r153, %r542, -2147483648;
	mov.b64 	%rd346, 0;
	mov.b32 	%r790, 0;
	mov.u64 	%rd344, __cudart_i2opi_f;
	mov.u64 	%rd345, %rd1;
$L__BB10_92:
	.pragma "nounroll";
	ld.global.nc.u32 	%r543, [%rd344];
	mad.wide.u32 	%rd238, %r543, %r153, %rd346;
	shr.u64 	%rd346, %rd238, 32;
	st.local.u32 	[%rd345], %rd238;
	add.s32 	%r790, %r790, 1;
	add.s64 	%rd345, %rd345, 4;
	add.s64 	%rd344, %rd344, 4;
	setp.ne.s32 	%p80, %r790, 6;
	@%p80 bra 	$L__BB10_92;
	shr.u32 	%r544, %r152, 23;
	st.local.u32 	[%rd1+24], %rd346;
	and.b32  	%r156, %r544, 31;
	and.b32  	%r545, %r544, 224;
	add.s32 	%r546, %r545, -128;
	shr.u32 	%r547, %r546, 5;
	mul.wide.u32 	%rd239, %r547, 4;
	sub.s64 	%rd86, %rd1, %rd239;
	ld.local.u32 	%r791, [%rd86+24];
	ld.local.u32 	%r792, [%rd86+20];
	setp.eq.s32 	%p81, %r156, 0;
	@%p81 bra 	$L__BB10_95;
	shf.l.wrap.b32 	%r791, %r792, %r791, %r156;
	ld.local.u32 	%r548, [%rd86+16];
	shf.l.wrap.b32 	%r792, %r548, %r792, %r156;
$L__BB10_95:
	shr.u32 	%r549, %r791, 30;
	shf.l.wrap.b32 	%r550, %r792, %r791, 2;
	shl.b32 	%r551, %r792, 2;
	shr.s32 	%r552, %r550, 31;
	sub.s32 	%r793, %r552, %r549;
	xor.b32  	%r553, %r550, %r152;
	xor.b32  	%r554, %r552, %r550;
	xor.b32  	%r555, %r552, %r551;
	cvt.u64.u32 	%rd240, %r554;
	shl.b64 	%rd241, %rd240, 32;
	cvt.u64.u32 	%rd242, %r555;
	or.b64  	%rd243, %rd241, %rd242;
	cvt.rn.f64.s64 	%fd35, %rd243;
	mul.f64 	%fd36, %fd35, 0d3BF921FB54442D19;
	cvt.rn.f32.f64 	%f414, %fd36;
	neg.f32 	%f415, %f414;
	setp.lt.s32 	%p82, %r553, 0;
	selp.f32 	%f634, %f415, %f414, %p82;
$L__BB10_96:
	and.b32  	%r557, %r2, 1920;
	and.b32  	%r558, %r1, 63;
	or.b32  	%r559, %r557, %r558;
	mul.rn.f32 	%f417, %f634, %f634;
	and.b32  	%r560, %r793, 1;
	setp.eq.b32 	%p83, %r560, 1;
	selp.f32 	%f418, 0f3F800000, %f634, %p83;
	fma.rn.f32 	%f419, %f417, %f418, 0f00000000;
	fma.rn.f32 	%f420, %f417, 0f37CBAC00, 0fBAB607ED;
	selp.f32 	%f421, %f420, 0fB94D4153, %p83;
	selp.f32 	%f422, 0f3D2AAABB, 0f3C0885E4, %p83;
	fma.rn.f32 	%f423, %f421, %f417, %f422;
	selp.f32 	%f424, 0fBEFFFFFF, 0fBE2AAAA8, %p83;
	fma.rn.f32 	%f425, %f423, %f417, %f424;
	fma.rn.f32 	%f426, %f425, %f419, %f418;
	and.b32  	%r561, %r793, 2;
	setp.eq.s32 	%p84, %r561, 0;
	mov.f32 	%f427, 0f00000000;
	sub.f32 	%f428, %f427, %f426;
	selp.f32 	%f429, %f426, %f428, %p84;
	mul.f32 	%f430, %f73, %f81;
	mul.f32 	%f431, %f74, %f429;
	sub.f32 	%f432, %f430, %f431;
	mul.f32 	%f433, %f73, %f429;
	fma.rn.f32 	%f434, %f74, %f81, %f433;
	add.f32 	%f435, %f71, %f432;
	shl.b32 	%r562, %r559, 2;
	mov.u32 	%r563, _ZZ25_occa_Stockhoptimized11_0E6FRBank;
	add.s32 	%r564, %r563, %r562;
	st.shared.f32 	[%r564], %f435;
	add.f32 	%f436, %f72, %f434;
	mov.u32 	%r565, _ZZ25_occa_Stockhoptimized11_0E6FIBank;
	add.s32 	%r566, %r565, %r562;
	st.shared.f32 	[%r566], %f436;
	sub.f32 	%f437, %f71, %f432;
	st.shared.f32 	[%r564+256], %f437;
	sub.f32 	%f438, %f72, %f434;
	st.shared.f32 	[%r566+256], %f438;
	bar.sync 	0;
	ld.shared.f32 	%f85, [%r4];
	ld.shared.f32 	%f86, [%r5];
	ld.shared.f32 	%f87, [%r4+4096];
	ld.shared.f32 	%f88, [%r5+4096];
	shl.b32 	%r567, %r1, 3;
	and.b32  	%r568, %r567, 1016;
	cvt.rn.f32.u32 	%f439, %r568;
	mul.f32 	%f440, %f439, 0f3A000000;
	cvt.f64.f32 	%fd37, %f440;
	mul.f64 	%fd38, %fd37, 0dC01921FB54442D18;
	cvt.rn.f32.f64 	%f89, %fd38;
	mul.f32 	%f441, %f89, 0f3F22F983;
	cvt.rni.s32.f32 	%r801, %f441;
	cvt.rn.f32.s32 	%f442, %r801;
	fma.rn.f32 	%f443, %f442, 0fBFC90FDA, %f89;
	fma.rn.f32 	%f444, %f442, 0fB3A22168, %f443;
	fma.rn.f32 	%f636, %f442, 0fA7C234C5, %f444;
	abs.f32 	%f91, %f89;
	setp.ltu.f32 	%p85, %f91, 0f47CE4780;
	mov.u32 	%r797, %r801;
	mov.f32 	%f635, %f636;
	@%p85 bra 	$L__BB10_104;
	setp.neu.f32 	%p86, %f91, 0f7F800000;
	@%p86 bra 	$L__BB10_99;
	mov.f32 	%f447, 0f00000000;
	mul.rn.f32 	%f635, %f89, %f447;
	mov.b32 	%r797, 0;
	bra.uni 	$L__BB10_104;
$L__BB10_99:
	mov.b32 	%r166, %f89;
	mov.b64 	%rd349, 0;
	mov.b32 	%r794, 0;
	mov.u64 	%rd347, __cudart_i2opi_f;
	shl.b32 	%r571, %r166, 8;
	or.b32  	%r572, %r571, -2147483648;
	mov.u64 	%rd348, %rd1;
$L__BB10_100:
	.pragma "nounroll";
	ld.global.nc.u32 	%r570, [%rd347];
	mad.wide.u32 	%rd246, %r570, %r572, %rd349;
	shr.u64 	%rd349, %rd246, 32;
	st.local.u32 	[%rd348], %rd246;
	add.s32 	%r794, %r794, 1;
	add.s64 	%rd348, %rd348, 4;
	add.s64 	%rd347, %rd347, 4;
	setp.ne.s32 	%p87, %r794, 6;
	@%p87 bra 	$L__BB10_100;
	shr.u32 	%r573, %r166, 23;
	st.local.u32 	[%rd1+24], %rd349;
	and.b32  	%r169, %r573, 31;
	and.b32  	%r574, %r573, 224;
	add.s32 	%r575, %r574, -128;
	shr.u32 	%r576, %r575, 5;
	mul.wide.u32 	%rd247, %r576, 4;
	sub.s64 	%rd93, %rd1, %rd247;
	ld.local.u32 	%r795, [%rd93+24];
	ld.local.u32 	%r796, [%rd93+20];
	setp.eq.s32 	%p88, %r169, 0;
	@%p88 bra 	$L__BB10_103;
	shf.l.wrap.b32 	%r795, %r796, %r795, %r169;
	ld.local.u32 	%r577, [%rd93+16];
	shf.l.wrap.b32 	%r796, %r577, %r796, %r169;
$L__BB10_103:
	shr.u32 	%r578, %r795, 30;
	shf.l.wrap.b32 	%r579, %r796, %r795, 2;
	shl.b32 	%r580, %r796, 2;
	shr.s32 	%r581, %r579, 31;
	sub.s32 	%r797, %r581, %r578;
	xor.b32  	%r582, %r579, %r166;
	xor.b32  	%r583, %r581, %r579;
	xor.b32  	%r584, %r581, %r580;
	cvt.u64.u32 	%rd248, %r583;
	shl.b64 	%rd249, %rd248, 32;
	cvt.u64.u32 	%rd250, %r584;
	or.b64  	%rd251, %rd249, %rd250;
	cvt.rn.f64.s64 	%fd39, %rd251;
	mul.f64 	%fd40, %fd39, 0d3BF921FB54442D19;
	cvt.rn.f32.f64 	%f445, %fd40;
	neg.f32 	%f446, %f445;
	setp.lt.s32 	%p89, %r582, 0;
	selp.f32 	%f635, %f446, %f445, %p89;
$L__BB10_104:
	setp.ltu.f32 	%p90, %f91, 0f47CE4780;
	add.s32 	%r586, %r797, 1;
	mul.rn.f32 	%f448, %f635, %f635;
	and.b32  	%r587, %r797, 1;
	setp.eq.b32 	%p91, %r587, 1;
	selp.f32 	%f449, %f635, 0f3F800000, %p91;
	fma.rn.f32 	%f450, %f448, %f449, 0f00000000;
	fma.rn.f32 	%f451, %f448, 0f37CBAC00, 0fBAB607ED;
	selp.f32 	%f452, 0fB94D4153, %f451, %p91;
	selp.f32 	%f453, 0f3C0885E4, 0f3D2AAABB, %p91;
	fma.rn.f32 	%f454, %f452, %f448, %f453;
	selp.f32 	%f455, 0fBE2AAAA8, 0fBEFFFFFF, %p91;
	fma.rn.f32 	%f456, %f454, %f448, %f455;
	fma.rn.f32 	%f457, %f456, %f450, %f449;
	and.b32  	%r588, %r586, 2;
	setp.eq.s32 	%p92, %r588, 0;
	mov.f32 	%f458, 0f00000000;
	sub.f32 	%f459, %f458, %f457;
	selp.f32 	%f95, %f457, %f459, %p92;
	@%p90 bra 	$L__BB10_112;
	setp.neu.f32 	%p93, %f91, 0f7F800000;
	@%p93 bra 	$L__BB10_107;
	mov.f32 	%f462, 0f00000000;
	mul.rn.f32 	%f636, %f89, %f462;
	mov.b32 	%r801, 0;
	bra.uni 	$L__BB10_112;
$L__BB10_107:
	mov.b32 	%r178, %f89;
	shl.b32 	%r590, %r178, 8;
	or.b32  	%r179, %r590, -2147483648;
	mov.b64 	%rd352, 0;
	mov.b32 	%r798, 0;
	mov.u64 	%rd350, __cudart_i2opi_f;
	mov.u64 	%rd351, %rd1;
$L__BB10_108:
	.pragma "nounroll";
	ld.global.nc.u32 	%r591, [%rd350];
	mad.wide.u32 	%rd254, %r591, %r179, %rd352;
	shr.u64 	%rd352, %rd254, 32;
	st.local.u32 	[%rd351], %rd254;
	add.s32 	%r798, %r798, 1;
	add.s64 	%rd351, %rd351, 4;
	add.s64 	%rd350, %rd350, 4;
	setp.ne.s32 	%p94, %r798, 6;
	@%p94 bra 	$L__BB10_108;
	shr.u32 	%r592, %r178, 23;
	st.local.u32 	[%rd1+24], %rd352;
	and.b32  	%r182, %r592, 31;
	and.b32  	%r593, %r592, 224;
	add.s32 	%r594, %r593, -128;
	shr.u32 	%r595, %r594, 5;
	mul.wide.u32 	%rd255, %r595, 4;
	sub.s64 	%rd100, %rd1, %rd255;
	ld.local.u32 	%r799, [%rd100+24];
	ld.local.u32 	%r800, [%rd100+20];
	setp.eq.s32 	%p95, %r182, 0;
	@%p95 bra 	$L__BB10_111;
	shf.l.wrap.b32 	%r799, %r800, %r799, %r182;
	ld.local.u32 	%r596, [%rd100+16];
	shf.l.wrap.b32 	%r800, %r596, %r800, %r182;
$L__BB10_111:
	shr.u32 	%r597, %r799, 30;
	shf.l.wrap.b32 	%r598, %r800, %r799, 2;
	shl.b32 	%r599, %r800, 2;
	shr.s32 	%r600, %r598, 31;
	sub.s32 	%r801, %r600, %r597;
	xor.b32  	%r601, %r598, %r178;
	xor.b32  	%r602, %r600, %r598;
	xor.b32  	%r603, %r600, %r599;
	cvt.u64.u32 	%rd256, %r602;
	shl.b64 	%rd257, %rd256, 32;
	cvt.u64.u32 	%rd258, %r603;
	or.b64  	%rd259, %rd257, %rd258;
	cvt.rn.f64.s64 	%fd41, %rd259;
	mul.f64 	%fd42, %fd41, 0d3BF921FB54442D19;
	cvt.rn.f32.f64 	%f460, %fd42;
	neg.f32 	%f461, %f460;
	setp.lt.s32 	%p96, %r601, 0;
	selp.f32 	%f636, %f461, %f460, %p96;
$L__BB10_112:
	and.b32  	%r605, %r2, 1792;
	and.b32  	%r606, %r1, 127;
	or.b32  	%r607, %r605, %r606;
	mul.rn.f32 	%f463, %f636, %f636;
	and.b32  	%r608, %r801, 1;
	setp.eq.b32 	%p97, %r608, 1;
	selp.f32 	%f464, 0f3F800000, %f636, %p97;
	fma.rn.f32 	%f465, %f463, %f464, 0f00000000;
	fma.rn.f32 	%f466, %f463, 0f37CBAC00, 0fBAB607ED;
	selp.f32 	%f467, %f466, 0fB94D4153, %p97;
	selp.f32 	%f468, 0f3D2AAABB, 0f3C0885E4, %p97;
	fma.rn.f32 	%f469, %f467, %f463, %f468;
	selp.f32 	%f470, 0fBEFFFFFF, 0fBE2AAAA8, %p97;
	fma.rn.f32 	%f471, %f469, %f463, %f470;
	fma.rn.f32 	%f472, %f471, %f465, %f464;
	and.b32  	%r609, %r801, 2;
	setp.eq.s32 	%p98, %r609, 0;
	mov.f32 	%f473, 0f00000000;
	sub.f32 	%f474, %f473, %f472;
	selp.f32 	%f475, %f472, %f474, %p98;
	mul.f32 	%f476, %f87, %f95;
	mul.f32 	%f477, %f88, %f475;
	sub.f32 	%f478, %f476, %f477;
	mul.f32 	%f479, %f87, %f475;
	fma.rn.f32 	%f480, %f88, %f95, %f479;
	add.f32 	%f481, %f85, %f478;
	shl.b32 	%r610, %r607, 2;
	mov.u32 	%r611, _ZZ25_occa_Stockhoptimized11_0E6SRBank;
	add.s32 	%r612, %r611, %r610;
	st.shared.f32 	[%r612], %f481;
	add.f32 	%f482, %f86, %f480;
	mov.u32 	%r613, _ZZ25_occa_Stockhoptimized11_0E6SIBank;
	add.s32 	%r614, %r613, %r610;
	st.shared.f32 	[%r614], %f482;
	sub.f32 	%f483, %f85, %f478;
	st.shared.f32 	[%r612+512], %f483;
	sub.f32 	%f484, %f86, %f480;
	st.shared.f32 	[%r614+512], %f484;
	bar.sync 	0;
	ld.shared.f32 	%f99, [%r33];
	ld.shared.f32 	%f100, [%r34];
	ld.shared.f32 	%f101, [%r33+4096];
	ld.shared.f32 	%f102, [%r34+4096];
	shl.b32 	%r615, %r1, 2;
	and.b32  	%r616, %r615, 1020;
	cvt.rn.f32.u32 	%f485, %r616;
	mul.f32 	%f486, %f485, 0f3A000000;
	cvt.f64.f32 	%fd43, %f486;
	mul.f64 	%fd44, %fd43, 0dC01921FB54442D18;
	cvt.rn.f32.f64 	%f103, %fd44;
	mul.f32 	%f487, %f103, 0f3F22F983;
	cvt.rni.s32.f32 	%r809, %f487;
	cvt.rn.f32.s32 	%f488, %r809;
	fma.rn.f32 	%f489, %f488, 0fBFC90FDA, %f103;
	fma.rn.f32 	%f490, %f488, 0fB3A22168, %f489;
	fma.rn.f32 	%f638, %f488, 0fA7C234C5, %f490;
	abs.f32 	%f105, %f103;
	setp.ltu.f32 	%p99, %f105, 0f47CE4780;
	mov.u32 	%r805, %r809;
	mov.f32 	%f637, %f638;
	@%p99 bra 	$L__BB10_120;
	setp.neu.f32 	%p100, %f105, 0f7F800000;
	@%p100 bra 	$L__BB10_115;
	mov.f32 	%f493, 0f00000000;
	mul.rn.f32 	%f637, %f103, %f493;
	mov.b32 	%r805, 0;
	bra.uni 	$L__BB10_120;
$L__BB10_115:
	mov.b32 	%r192, %f103;
	mov.b64 	%rd355, 0;
	mov.b32 	%r802, 0;
	mov.u64 	%rd353, __cudart_i2opi_f;
	shl.b32 	%r619, %r192, 8;
	or.b32  	%r620, %r619, -2147483648;
	mov.u64 	%rd354, %rd1;
$L__BB10_116:
	.pragma "nounroll";
	ld.global.nc.u32 	%r618, [%rd353];
	mad.wide.u32 	%rd262, %r618, %r620, %rd355;
	shr.u64 	%rd355, %rd262, 32;
	st.local.u32 	[%rd354], %rd262;
	add.s32 	%r802, %r802, 1;
	add.s64 	%rd354, %rd354, 4;
	add.s64 	%rd353, %rd353, 4;
	setp.ne.s32 	%p101, %r802, 6;
	@%p101 bra 	$L__BB10_116;
	shr.u32 	%r621, %r192, 23;
	st.local.u32 	[%rd1+24], %rd355;
	and.b32  	%r195, %r621, 31;
	and.b32  	%r622, %r621, 224;
	add.s32 	%r623, %r622, -128;
	shr.u32 	%r624, %r623, 5;
	mul.wide.u32 	%rd263, %r624, 4;
	sub.s64 	%rd107, %rd1, %rd263;
	ld.local.u32 	%r803, [%rd107+24];
	ld.local.u32 	%r804, [%rd107+20];
	setp.eq.s32 	%p102, %r195, 0;
	@%p102 bra 	$L__BB10_119;
	shf.l.wrap.b32 	%r803, %r804, %r803, %r195;
	ld.local.u32 	%r625, [%rd107+16];
	shf.l.wrap.b32 	%r804, %r625, %r804, %r195;
$L__BB10_119:
	shr.u32 	%r626, %r803, 30;
	shf.l.wrap.b32 	%r627, %r804, %r803, 2;
	shl.b32 	%r628, %r804, 2;
	shr.s32 	%r629, %r627, 31;
	sub.s32 	%r805, %r629, %r626;
	xor.b32  	%r630, %r627, %r192;
	xor.b32  	%r631, %r629, %r627;
	xor.b32  	%r632, %r629, %r628;
	cvt.u64.u32 	%rd264, %r631;
	shl.b64 	%rd265, %rd264, 32;
	cvt.u64.u32 	%rd266, %r632;
	or.b64  	%rd267, %rd265, %rd266;
	cvt.rn.f64.s64 	%fd45, %rd267;
	mul.f64 	%fd46, %fd45, 0d3BF921FB54442D19;
	cvt.rn.f32.f64 	%f491, %fd46;
	neg.f32 	%f492, %f491;
	setp.lt.s32 	%p103, %r630, 0;
	selp.f32 	%f637, %f492, %f491, %p103;
$L__BB10_120:
	setp.ltu.f32 	%p104, %f105, 0f47CE4780;
	add.s32 	%r634, %r805, 1;
	mul.rn.f32 	%f494, %f637, %f637;
	and.b32  	%r635, %r805, 1;
	setp.eq.b32 	%p105, %r635, 1;
	selp.f32 	%f495, %f637, 0f3F800000, %p105;
	fma.rn.f32 	%f496, %f494, %f495, 0f00000000;
	fma.rn.f32 	%f497, %f494, 0f37CBAC00, 0fBAB607ED;
	selp.f32 	%f498, 0fB94D4153, %f497, %p105;
	selp.f32 	%f499, 0f3C0885E4, 0f3D2AAABB, %p105;
	fma.rn.f32 	%f500, %f498, %f494, %f499;
	selp.f32 	%f501, 0fBE2AAAA8, 0fBEFFFFFF, %p105;
	fma.rn.f32 	%f502, %f500, %f494, %f501;
	fma.rn.f32 	%f503, %f502, %f496, %f495;
	and.b32  	%r636, %r634, 2;
	setp.eq.s32 	%p106, %r636, 0;
	mov.f32 	%f504, 0f00000000;
	sub.f32 	%f505, %f504, %f503;
	selp.f32 	%f109, %f503, %f505, %p106;
	@%p104 bra 	$L__BB10_128;
	setp.neu.f32 	%p107, %f105, 0f7F800000;
	@%p107 bra 	$L__BB10_123;
	mov.f32 	%f508, 0f00000000;
	mul.rn.f32 	%f638, %f103, %f508;
	mov.b32 	%r809, 0;
	bra.uni 	$L__BB10_128;
$L__BB10_123:
	mov.b32 	%r204, %f103;
	shl.b32 	%r638, %r204, 8;
	or.b32  	%r205, %r638, -2147483648;
	mov.b64 	%rd358, 0;
	mov.b32 	%r806, 0;
	mov.u64 	%rd356, __cudart_i2opi_f;
	mov.u64 	%rd357, %rd1;
$L__BB10_124:
	.pragma "nounroll";
	ld.global.nc.u32 	%r639, [%rd356];
	mad.wide.u32 	%rd270, %r639, %r205, %rd358;
	shr.u64 	%rd358, %rd270, 32;
	st.local.u32 	[%rd357], %rd270;
	add.s32 	%r806, %r806, 1;
	add.s64 	%rd357, %rd357, 4;
	add.s64 	%rd356, %rd356, 4;
	setp.ne.s32 	%p108, %r806, 6;
	@%p108 bra 	$L__BB10_124;
	shr.u32 	%r640, %r204, 23;
	st.local.u32 	[%rd1+24], %rd358;
	and.b32  	%r208, %r640, 31;
	and.b32  	%r641, %r640, 224;
	add.s32 	%r642, %r641, -128;
	shr.u32 	%r643, %r642, 5;
	mul.wide.u32 	%rd271, %r643, 4;
	sub.s64 	%rd114, %rd1, %rd271;
	ld.local.u32 	%r807, [%rd114+24];
	ld.local.u32 	%r808, [%rd114+20];
	setp.eq.s32 	%p109, %r208, 0;
	@%p109 bra 	$L__BB10_127;
	shf.l.wrap.b32 	%r807, %r808, %r807, %r208;
	ld.local.u32 	%r644, [%rd114+16];
	shf.l.wrap.b32 	%r808, %r644, %r808, %r208;
$L__BB10_127:
	shr.u32 	%r645, %r807, 30;
	shf.l.wrap.b32 	%r646, %r808, %r807, 2;
	shl.b32 	%r647, %r808, 2;
	shr.s32 	%r648, %r646, 31;
	sub.s32 	%r809, %r648, %r645;
	xor.b32  	%r649, %r646, %r204;
	xor.b32  	%r650, %r648, %r646;
	xor.b32  	%r651, %r648, %r647;
	cvt.u64.u32 	%rd272, %r650;
	shl.b64 	%rd273, %rd272, 32;
	cvt.u64.u32 	%rd274, %r651;
	or.b64  	%rd275, %rd273, %rd274;
	cvt.rn.f64.s64 	%fd47, %rd275;
	mul.f64 	%fd48, %fd47, 0d3BF921FB54442D19;
	cvt.rn.f32.f64 	%f506, %fd48;
	neg.f32 	%f507, %f506;
	setp.lt.s32 	%p110, %r649, 0;
	selp.f32 	%f638, %f507, %f506, %p110;
$L__BB10_128:
	and.b32  	%r653, %r2, 1536;
	and.b32  	%r654, %r1, 255;
	or.b32  	%r655, %r653, %r654;
	mul.rn.f32 	%f509, %f638, %f638;
	and.b32  	%r656, %r809, 1;
	setp.eq.b32 	%p111, %r656, 1;
	selp.f32 	%f510, 0f3F800000, %f638, %p111;
	fma.rn.f32 	%f511, %f509, %f510, 0f00000000;
	fma.rn.f32 	%f512, %f509, 0f37CBAC00, 0fBAB607ED;
	selp.f32 	%f513, %f512, 0fB94D4153, %p111;
	selp.f32 	%f514, 0f3D2AAABB, 0f3C0885E4, %p111;
	fma.rn.f32 	%f515, %f513, %f509, %f514;
	selp.f32 	%f516, 0fBEFFFFFF, 0fBE2AAAA8, %p111;
	fma.rn.f32 	%f517, %f515, %f509, %f516;
	fma.rn.f32 	%f518, %f517, %f511, %f510;
	and.b32  	%r657, %r809, 2;
	setp.eq.s32 	%p112, %r657, 0;
	mov.f32 	%f519, 0f00000000;
	sub.f32 	%f520, %f519, %f518;
	selp.f32 	%f521, %f518, %f520, %p112;
	mul.f32 	%f522, %f101, %f109;
	mul.f32 	%f523, %f102, %f521;
	sub.f32 	%f524, %f522, %f523;
	mul.f32 	%f525, %f101, %f521;
	fma.rn.f32 	%f526, %f102, %f109, %f525;
	add.f32 	%f527, %f99, %f524;
	shl.b32 	%r658, %r655, 2;
	mov.u32 	%r659, _ZZ25_occa_Stockhoptimized11_0E6FRBank;
	add.s32 	%r660, %r659, %r658;
	st.shared.f32 	[%r660], %f527;
	add.f32 	%f528, %f100, %f526;
	mov.u32 	%r661, _ZZ25_occa_Stockhoptimized11_0E6FIBank;
	add.s32 	%r662, %r661, %r658;
	st.shared.f32 	[%r662], %f528;
	sub.f32 	%f529, %f99, %f524;
	st.shared.f32 	[%r660+1024], %f529;
	sub.f32 	%f530, %f100, %f526;
	st.shared.f32 	[%r662+1024], %f530;
	bar.sync 	0;
	ld.shared.f32 	%f113, [%r4];
	ld.shared.f32 	%f114, [%r5];
	ld.shared.f32 	%f115, [%r4+4096];
	ld.shared.f32 	%f116, [%r5+4096];
	and.b32  	%r663, %r2, 1022;
	cvt.rn.f32.u32 	%f531, %r663;
	mul.f32 	%f532, %f531, 0f3A000000;
	cvt.f64.f32 	%fd49, %f532;
	mul.f64 	%fd50, %fd49, 0dC01921FB54442D18;
	cvt.rn.f32.f64 	%f117, %fd50;
	mul.f32 	%f533, %f117, 0f3F22F983;
	cvt.rni.s32.f32 	%r817, %f533;
	cvt.rn.f32.s32 	%f534, %r817;
	fma.rn.f32 	%f535, %f534, 0fBFC90FDA, %f117;
	fma.rn.f32 	%f536, %f534, 0fB3A22168, %f535;
	fma.rn.f32 	%f640, %f534, 0fA7C234C5, %f536;
	abs.f32 	%f119, %f117;
	setp.ltu.f32 	%p113, %f119, 0f47CE4780;
	mov.u32 	%r813, %r817;
	mov.f32 	%f639, %f640;
	@%p113 bra 	$L__BB10_136;
	setp.neu.f32 	%p114, %f119, 0f7F800000;
	@%p114 bra 	$L__BB10_131;
	mov.f32 	%f539, 0f00000000;
	mul.rn.f32 	%f639, %f117, %f539;
	mov.b32 	%r813, 0;
	bra.uni 	$L__BB10_136;
$L__BB10_131:
	mov.b32 	%r218, %f117;
	shl.b32 	%r665, %r218, 8;
	or.b32  	%r219, %r665, -2147483648;
	mov.b64 	%rd361, 0;
	mov.b32 	%r810, 0;
	mov.u64 	%rd359, __cudart_i2opi_f;
	mov.u64 	%rd360, %rd1;
$L__BB10_132:
	.pragma "nounroll";
	ld.global.nc.u32 	%r666, [%rd359];
	mad.wide.u32 	%rd278, %r666, %r219, %rd361;
	shr.u64 	%rd361, %rd278, 32;
	st.local.u32 	[%rd360], %rd278;
	add.s32 	%r810, %r810, 1;
	add.s64 	%rd360, %rd360, 4;
	add.s64 	%rd359, %rd359, 4;
	setp.ne.s32 	%p115, %r810, 6;
	@%p115 bra 	$L__BB10_132;
	shr.u32 	%r667, %r218, 23;
	st.local.u32 	[%rd1+24], %rd361;
	and.b32  	%r222, %r667, 31;
	and.b32  	%r668, %r667, 224;
	add.s32 	%r669, %r668, -128;
	shr.u32 	%r670, %r669, 5;
	mul.wide.u32 	%rd279, %r670, 4;
	sub.s64 	%rd121, %rd1, %rd279;
	ld.local.u32 	%r811, [%rd121+24];
	ld.local.u32 	%r812, [%rd121+20];
	setp.eq.s32 	%p116, %r222, 0;
	@%p116 bra 	$L__BB10_135;
	shf.l.wrap.b32 	%r811, %r812, %r811, %r222;
	ld.local.u32 	%r671, [%rd121+16];
	shf.l.wrap.b32 	%r812, %r671, %r812, %r222;
$L__BB10_135:
	shr.u32 	%r672, %r811, 30;
	shf.l.wrap.b32 	%r673, %r812, %r811, 2;
	shl.b32 	%r674, %r812, 2;
	shr.s32 	%r675, %r673, 31;
	sub.s32 	%r813, %r675, %r672;
	xor.b32  	%r676, %r673, %r218;
	xor.b32  	%r677, %r675, %r673;
	xor.b32  	%r678, %r675, %r674;
	cvt.u64.u32 	%rd280, %r677;
	shl.b64 	%rd281, %rd280, 32;
	cvt.u64.u32 	%rd282, %r678;
	or.b64  	%rd283, %rd281, %rd282;
	cvt.rn.f64.s64 	%fd51, %rd283;
	mul.f64 	%fd52, %fd51, 0d3BF921FB54442D19;
	cvt.rn.f32.f64 	%f537, %fd52;
	neg.f32 	%f538, %f537;
	setp.lt.s32 	%p117, %r676, 0;
	selp.f32 	%f639, %f538, %f537, %p117;
$L__BB10_136:
	setp.ltu.f32 	%p118, %f119, 0f47CE4780;
	add.s32 	%r680, %r813, 1;
	mul.rn.f32 	%f540, %f639, %f639;
	and.b32  	%r681, %r813, 1;
	setp.eq.b32 	%p119, %r681, 1;
	selp.f32 	%f541, %f639, 0f3F800000, %p119;
	fma.rn.f32 	%f542, %f540, %f541, 0f00000000;
	fma.rn.f32 	%f543, %f540, 0f37CBAC00, 0fBAB607ED;
	selp.f32 	%f544, 0fB94D4153, %f543, %p119;
	selp.f32 	%f545, 0f3C0885E4, 0f3D2AAABB, %p119;
	fma.rn.f32 	%f546, %f544, %f540, %f545;
	selp.f32 	%f547, 0fBE2AAAA8, 0fBEFFFFFF, %p119;
	fma.rn.f32 	%f548, %f546, %f540, %f547;
	fma.rn.f32 	%f549, %f548, %f542, %f541;
	and.b32  	%r682, %r680, 2;
	setp.eq.s32 	%p120, %r682, 0;
	mov.f32 	%f550, 0f00000000;
	sub.f32 	%f551, %f550, %f549;
	selp.f32 	%f123, %f549, %f551, %p120;
	@%p118 bra 	$L__BB10_144;
	setp.neu.f32 	%p121, %f119, 0f7F800000;
	@%p121 bra 	$L__BB10_139;
	mov.f32 	%f554, 0f00000000;
	mul.rn.f32 	%f640, %f117, %f554;
	mov.b32 	%r817, 0;
	bra.uni 	$L__BB10_144;
$L__BB10_139:
	mov.b32 	%r231, %f117;
	shl.b32 	%r684, %r231, 8;
	or.b32  	%r232, %r684, -2147483648;
	mov.b64 	%rd364, 0;
	mov.b32 	%r814, 0;
	mov.u64 	%rd362, __cudart_i2opi_f;
	mov.u64 	%rd363, %rd1;
$L__BB10_140:
	.pragma "nounroll";
	ld.global.nc.u32 	%r685, [%rd362];
	mad.wide.u32 	%rd286, %r685, %r232, %rd364;
	shr.u64 	%rd364, %rd286, 32;
	st.local.u32 	[%rd363], %rd286;
	add.s32 	%r814, %r814, 1;
	add.s64 	%rd363, %rd363, 4;
	add.s64 	%rd362, %rd362, 4;
	setp.ne.s32 	%p122, %r814, 6;
	@%p122 bra 	$L__BB10_140;
	shr.u32 	%r686, %r231, 23;
	st.local.u32 	[%rd1+24], %rd364;
	and.b32  	%r235, %r686, 31;
	and.b32  	%r687, %r686, 224;
	add.s32 	%r688, %r687, -128;
	shr.u32 	%r689, %r688, 5;
	mul.wide.u32 	%rd287, %r689, 4;
	sub.s64 	%rd128, %rd1, %rd287;
	ld.local.u32 	%r815, [%rd128+24];
	ld.local.u32 	%r816, [%rd128+20];
	setp.eq.s32 	%p123, %r235, 0;
	@%p123 bra 	$L__BB10_143;
	shf.l.wrap.b32 	%r815, %r816, %r815, %r235;
	ld.local.u32 	%r690, [%rd128+16];
	shf.l.wrap.b32 	%r816, %r690, %r816, %r235;
$L__BB10_143:
	shr.u32 	%r691, %r815, 30;
	shf.l.wrap.b32 	%r692, %r816, %r815, 2;
	shl.b32 	%r693, %r816, 2;
	shr.s32 	%r694, %r692, 31;
	sub.s32 	%r817, %r694, %r691;
	xor.b32  	%r695, %r692, %r231;
	xor.b32  	%r696, %r694, %r692;
	xor.b32  	%r697, %r694, %r693;
	cvt.u64.u32 	%rd288, %r696;
	shl.b64 	%rd289, %rd288, 32;
	cvt.u64.u32 	%rd290, %r697;
	or.b64  	%rd291, %rd289, %rd290;
	cvt.rn.f64.s64 	%fd53, %rd291;
	mul.f64 	%fd54, %fd53, 0d3BF921FB54442D19;
	cvt.rn.f32.f64 	%f552, %fd54;
	neg.f32 	%f553, %f552;
	setp.lt.s32 	%p124, %r695, 0;
	selp.f32 	%f640, %f553, %f552, %p124;
$L__BB10_144:
	and.b32  	%r699, %r2, 1024;
	and.b32  	%r700, %r1, 511;
	or.b32  	%r701, %r699, %r700;
	mul.rn.f32 	%f555, %f640, %f640;
	and.b32  	%r702, %r817, 1;
	setp.eq.b32 	%p125, %r702, 1;
	selp.f32 	%f556, 0f3F800000, %f640, %p125;
	fma.rn.f32 	%f557, %f555, %f556, 0f00000000;
	fma.rn.f32 	%f558, %f555, 0f37CBAC00, 0fBAB607ED;
	selp.f32 	%f559, %f558, 0fB94D4153, %p125;
	selp.f32 	%f560, 0f3D2AAABB, 0f3C0885E4, %p125;
	fma.rn.f32 	%f561, %f559, %f555, %f560;
	selp.f32 	%f562, 0fBEFFFFFF, 0fBE2AAAA8, %p125;
	fma.rn.f32 	%f563, %f561, %f555, %f562;
	fma.rn.f32 	%f564, %f563, %f557, %f556;
	and.b32  	%r703, %r817, 2;
	setp.eq.s32 	%p126, %r703, 0;
	mov.f32 	%f565, 0f00000000;
	sub.f32 	%f566, %f565, %f564;
	selp.f32 	%f567, %f564, %f566, %p126;
	mul.f32 	%f568, %f115, %f123;
	mul.f32 	%f569, %f116, %f567;
	sub.f32 	%f570, %f568, %f569;
	mul.f32 	%f571, %f115, %f567;
	fma.rn.f32 	%f572, %f116, %f123, %f571;
	add.f32 	%f573, %f113, %f570;
	shl.b32 	%r704, %r701, 2;
	mov.u32 	%r705, _ZZ25_occa_Stockhoptimized11_0E6SRBank;
	add.s32 	%r706, %r705, %r704;
	st.shared.f32 	[%r706], %f573;
	add.f32 	%f574, %f114, %f572;
	mov.u32 	%r707, _ZZ25_occa_Stockhoptimized11_0E6SIBank;
	add.s32 	%r708, %r707, %r704;
	st.shared.f32 	[%r708], %f574;
	sub.f32 	%f575, %f113, %f570;
	st.shared.f32 	[%r706+2048], %f575;
	sub.f32 	%f576, %f114, %f572;
	st.shared.f32 	[%r708+2048], %f576;
	bar.sync 	0;
	ld.shared.f32 	%f127, [%r33];
	ld.shared.f32 	%f128, [%r34];
	ld.shared.f32 	%f129, [%r33+4096];
	ld.shared.f32 	%f130, [%r34+4096];
	cvt.rn.f32.u32 	%f577, %r1;
	mul.f32 	%f578, %f577, 0f3A000000;
	cvt.f64.f32 	%fd55, %f578;
	mul.f64 	%fd56, %fd55, 0dC01921FB54442D18;
	cvt.rn.f32.f64 	%f131, %fd56;
	mul.f32 	%f579, %f131, 0f3F22F983;
	cvt.rni.s32.f32 	%r825, %f579;
	cvt.rn.f32.s32 	%f580, %r825;
	fma.rn.f32 	%f581, %f580, 0fBFC90FDA, %f131;
	fma.rn.f32 	%f582, %f580, 0fB3A22168, %f581;
	fma.rn.f32 	%f642, %f580, 0fA7C234C5, %f582;
	abs.f32 	%f133, %f131;
	setp.ltu.f32 	%p127, %f133, 0f47CE4780;
	mov.u32 	%r821, %r825;
	mov.f32 	%f641, %f642;
	@%p127 bra 	$L__BB10_152;
	setp.neu.f32 	%p128, %f133, 0f7F800000;
	@%p128 bra 	$L__BB10_147;
	mov.f32 	%f585, 0f00000000;
	mul.rn.f32 	%f641, %f131, %f585;
	mov.b32 	%r821, 0;
	bra.uni 	$L__BB10_152;
$L__BB10_147:
	mov.b32 	%r245, %f131;
	shl.b32 	%r710, %r245, 8;
	or.b32  	%r246, %r710, -2147483648;
	mov.b64 	%rd367, 0;
	mov.b32 	%r818, 0;
	mov.u64 	%rd365, __cudart_i2opi_f;
	mov.u64 	%rd366, %rd1;
$L__BB10_148:
	.pragma "nounroll";
	ld.global.nc.u32 	%r711, [%rd365];
	mad.wide.u32 	%rd294, %r711, %r246, %rd367;
	shr.u64 	%rd367, %rd294, 32;
	st.local.u32 	[%rd366], %rd294;
	add.s32 	%r818, %r818, 1;
	add.s64 	%rd366, %rd366, 4;
	add.s64 	%rd365, %rd365, 4;
	setp.ne.s32 	%p129, %r818, 6;
	@%p129 bra 	$L__BB10_148;
	shr.u32 	%r712, %r245, 23;
	st.local.u32 	[%rd1+24], %rd367;
	and.b32  	%r249, %r712, 31;
	and.b32  	%r713, %r712, 224;
	add.s32 	%r714, %r713, -128;
	shr.u32 	%r715, %r714, 5;
	mul.wide.u32 	%rd295, %r715, 4;
	sub.s64 	%rd135, %rd1, %rd295;
	ld.local.u32 	%r819, [%rd135+24];
	ld.local.u32 	%r820, [%rd135+20];
	setp.eq.s32 	%p130, %r249, 0;
	@%p130 bra 	$L__BB10_151;
	shf.l.wrap.b32 	%r819, %r820, %r819, %r249;
	ld.local.u32 	%r716, [%rd135+16];
	shf.l.wrap.b32 	%r820, %r716, %r820, %r249;
$L__BB10_151:
	shr.u32 	%r717, %r819, 30;
	shf.l.wrap.b32 	%r718, %r820, %r819, 2;
	shl.b32 	%r719, %r820, 2;
	shr.s32 	%r720, %r718, 31;
	sub.s32 	%r821, %r720, %r717;
	xor.b32  	%r721, %r718, %r245;
	xor.b32  	%r722, %r720, %r718;
	xor.b32  	%r723, %r720, %r719;
	cvt.u64.u32 	%rd296, %r722;
	shl.b64 	%rd297, %rd296, 32;
	cvt.u64.u32 	%rd298, %r723;
	or.b64  	%rd299, %rd297, %rd298;
	cvt.rn.f64.s64 	%fd57, %rd299;
	mul.f64 	%fd58, %fd57, 0d3BF921FB54442D19;
	cvt.rn.f32.f64 	%f583, %fd58;
	neg.f32 	%f584, %f583;
	setp.lt.s32 	%p131, %r721, 0;
	selp.f32 	%f641, %f584, %f583, %p131;
$L__BB10_152:
	setp.ltu.f32 	%p132, %f133, 0f47CE4780;
	add.s32 	%r725, %r821, 1;
	mul.rn.f32 	%f586, %f641, %f641;
	and.b32  	%r726, %r821, 1;
	setp.eq.b32 	%p133, %r726, 1;
	selp.f32 	%f587, %f641, 0f3F800000, %p133;
	fma.rn.f32 	%f588, %f586, %f587, 0f00000000;
	fma.rn.f32 	%f589, %f586, 0f37CBAC00, 0fBAB607ED;
	selp.f32 	%f590, 0fB94D4153, %f589, %p133;
	selp.f32 	%f591, 0f3C0885E4, 0f3D2AAABB, %p133;
	fma.rn.f32 	%f592, %f590, %f586, %f591;
	selp.f32 	%f593, 0fBE2AAAA8, 0fBEFFFFFF, %p133;
	fma.rn.f32 	%f594, %f592, %f586, %f593;
	fma.rn.f32 	%f595, %f594, %f588, %f587;
	and.b32  	%r727, %r725, 2;
	setp.eq.s32 	%p134, %r727, 0;
	mov.f32 	%f596, 0f00000000;
	sub.f32 	%f597, %f596, %f595;
	selp.f32 	%f137, %f595, %f597, %p134;
	@%p132 bra 	$L__BB10_160;
	setp.neu.f32 	%p135, %f133, 0f7F800000;
	@%p135 bra 	$L__BB10_155;
	mov.f32 	%f600, 0f00000000;
	mul.rn.f32 	%f642, %f131, %f600;
	mov.b32 	%r825, 0;
	bra.uni 	$L__BB10_160;
$L__BB10_155:
	mov.b32 	%r258, %f131;
	shl.b32 	%r729, %r258, 8;
	or.b32  	%r259, %r729, -2147483648;
	mov.b64 	%rd370, 0;
	mov.b32 	%r822, 0;
	mov.u64 	%rd368, __cudart_i2opi_f;
	mov.u64 	%rd369, %rd1;
$L__BB10_156:
	.pragma "nounroll";
	ld.global.nc.u32 	%r730, [%rd368];
	mad.wide.u32 	%rd302, %r730, %r259, %rd370;
	shr.u64 	%rd370, %rd302, 32;
	st.local.u32 	[%rd369], %rd302;
	add.s32 	%r822, %r822, 1;
	add.s64 	%rd369, %rd369, 4;
	add.s64 	%rd368, %rd368, 4;
	setp.ne.s32 	%p136, %r822, 6;
	@%p136 bra 	$L__BB10_156;
	shr.u32 	%r731, %r258, 23;
	st.local.u32 	[%rd1+24], %rd370;
	and.b32  	%r262, %r731, 31;
	and.b32  	%r732, %r731, 224;
	add.s32 	%r733, %r732, -128;
	shr.u32 	%r734, %r733, 5;
	mul.wide.u32 	%rd303, %r734, 4;
	sub.s64 	%rd142, %rd1, %rd303;
	ld.local.u32 	%r823, [%rd142+24];
	ld.local.u32 	%r824, [%rd142+20];
	setp.eq.s32 	%p137, %r262, 0;
	@%p137 bra 	$L__BB10_159;
	shf.l.wrap.b32 	%r823, %r824, %r823, %r262;
	ld.local.u32 	%r735, [%rd142+16];
	shf.l.wrap.b32 	%r824, %r735, %r824, %r262;
$L__BB10_159:
	shr.u32 	%r736, %r823, 30;
	shf.l.wrap.b32 	%r737, %r824, %r823, 2;
	shl.b32 	%r738, %r824, 2;
	shr.s32 	%r739, %r737, 31;
	sub.s32 	%r825, %r739, %r736;
	xor.b32  	%r740, %r737, %r258;
	xor.b32  	%r741, %r739, %r737;
	xor.b32  	%r742, %r739, %r738;
	cvt.u64.u32 	%rd304, %r741;
	shl.b64 	%rd305, %rd304, 32;
	cvt.u64.u32 	%rd306, %r742;
	or.b64  	%rd307, %rd305, %rd306;
	cvt.rn.f64.s64 	%fd59, %rd307;
	mul.f64 	%fd60, %fd59, 0d3BF921FB54442D19;
	cvt.rn.f32.f64 	%f598, %fd60;
	neg.f32 	%f599, %f598;
	setp.lt.s32 	%p138, %r740, 0;
	selp.f32 	%f642, %f599, %f598, %p138;
$L__BB10_160:
	cvta.to.global.u64 	%rd308, %rd143;
	mul.rn.f32 	%f601, %f642, %f642;
	and.b32  	%r744, %r825, 1;
	setp.eq.b32 	%p139, %r744, 1;
	selp.f32 	%f602, 0f3F800000, %f642, %p139;
	fma.rn.f32 	%f603, %f601, %f602, 0f00000000;
	fma.rn.f32 	%f604, %f601, 0f37CBAC00, 0fBAB607ED;
	selp.f32 	%f605, %f604, 0fB94D4153, %p139;
	selp.f32 	%f606, 0f3D2AAABB, 0f3C0885E4, %p139;
	fma.rn.f32 	%f607, %f605, %f601, %f606;
	selp.f32 	%f608, 0fBEFFFFFF, 0fBE2AAAA8, %p139;
	fma.rn.f32 	%f609, %f607, %f601, %f608;
	fma.rn.f32 	%f610, %f609, %f603, %f602;
	and.b32  	%r745, %r825, 2;
	setp.eq.s32 	%p140, %r745, 0;
	mov.f32 	%f611, 0f00000000;
	sub.f32 	%f612, %f611, %f610;
	selp.f32 	%f613, %f610, %f612, %p140;
	mul.f32 	%f614, %f129, %f137;
	mul.f32 	%f615, %f130, %f613;
	sub.f32 	%f616, %f614, %f615;
	mul.f32 	%f617, %f129, %f613;
	fma.rn.f32 	%f618, %f130, %f137, %f617;
	add.f32 	%f619, %f127, %f616;
	st.global.f32 	[%rd2], %f619;
	add.f32 	%f620, %f128, %f618;
	mul.wide.u32 	%rd309, %r3, 4;
	add.s64 	%rd310, %rd308, %rd309;
	st.global.f32 	[%rd310], %f620;
	sub.f32 	%f621, %f127, %f616;
	st.global.f32 	[%rd2+4096], %f621;
	sub.f32 	%f622, %f128, %f618;
	st.global.f32 	[%rd310+4096], %f622;
	ret;

}
	// .globl	_occa_preprocessed_ODW11_STH_STFT_0
.visible .entry _occa_preprocessed_ODW11_STH_STFT_0(
	.param .u64 .ptr .align 1 _occa_preprocessed_ODW11_STH_STFT_0_param_0,
	.param .u32 _occa_preprocessed_ODW11_STH_STFT_0_param_1,
	.param .u32 _occa_preprocessed_ODW11_STH_STFT_0_param_2,
	.param .u32 _occa_preprocessed_ODW11_STH_STFT_0_param_3,
	.param .u32 _occa_preprocessed_ODW11_STH_STFT_0_param_4,
	.param .u64 .ptr .align 1 _occa_preprocessed_ODW11_STH_STFT_0_param_5,
	.param .u64 .ptr .align 1 _occa_preprocessed_ODW11_STH_STFT_0_param_6
)
.maxntid 1024
{
	.local .align 4 .b8 	__local_depot11[28];
	.reg .b64 	%SP;
	.reg .b64 	%SPL;
	.reg .pred 	%p<167>;
	.reg .b32 	%r<936>;
	.reg .b32 	%f<774>;
	.reg .b64 	%rd<413>;
	.reg .b64 	%fd<75>;
	// demoted variable
	.shared .align 4 .b8 _ZZ35_occa_preprocessed_ODW11_STH_STFT_0E6FRBank[8192];
	// demoted variable
	.shared .align 4 .b8 _ZZ35_occa_preprocessed_ODW11_STH_STFT_0E6FIBank[8192];
	// demoted variable
	.shared .align 4 .b8 _ZZ35_occa_preprocessed_ODW11_STH_STFT_0E6SRBank[8192];
	// demoted variable
	.shared .align 4 .b8 _ZZ35_occa_preprocessed_ODW11_STH_STFT_0E6SIBank[8192];
	// demoted variable
	.shared .align 4 .b8 _ZZ35_occa_preprocessed_ODW11_STH_STFT_0E11windowAdded[4096];
	mov.u64 	%SPL, __local_depot11;
	ld.param.u64 	%rd158, [_occa_preprocessed_ODW11_STH_STFT_0_param_0];
	ld.param.u32 	%r299, [_occa_preprocessed_ODW11_STH_STFT_0_param_2];
	ld.param.u32 	%r300, [_occa_preprocessed_ODW11_STH_STFT_0_param_3];
	ld.param.u64 	%rd156, [_occa_preprocessed_ODW11_STH_STFT_0_param_5];
	cvta.to.global.u64 	%rd159, %rd158;
	add.u64 	%rd1, %SPL, 0;
	mov.u32 	%r1, %ctaid.x;
	mov.u32 	%r2, %tid.x;
	and.b32  	%r301, %r1, 4194303;
	mad.lo.s32 	%r302, %r300, %r301, %r2;
	add.s32 	%r303, %r302, 1024;
	setp.lt.u32 	%p1, %r302, %r299;
	setp.lt.u32 	%p2, %r303, %r299;
	selp.b32 	%r304, %r302, 0, %p1;
	selp.b32 	%r305, %r303, 0, %p2;
	mul.wide.u32 	%rd161, %r304, 4;
	add.s64 	%rd162, %rd159, %rd161;
	ld.global.f32 	%f156, [%rd162];
	selp.f32 	%f157, 0f3F800000, 0f00000000, %p1;
	mul.f32 	%f158, %f156, %f157;
	shl.b32 	%r306, %r2, 2;
	mov.u32 	%r307, _ZZ35_occa_preprocessed_ODW11_STH_STFT_0E6FRBank;
	add.s32 	%r3, %r307, %r306;
	st.shared.f32 	[%r3], %f158;
	mov.u32 	%r308, _ZZ35_occa_preprocessed_ODW11_STH_STFT_0E6FIBank;
	add.s32 	%r4, %r308, %r306;
	mov.b32 	%r309, 0;
	st.shared.u32 	[%r4], %r309;
	mul.wide.u32 	%rd163, %r305, 4;
	add.s64 	%rd164, %rd159, %rd163;
	ld.global.f32 	%f159, [%rd164];
	selp.f32 	%f160, 0f3F800000, 0f00000000, %p2;
	mul.f32 	%f161, %f159, %f160;
	st.shared.f32 	[%r3+4096], %f161;
	st.shared.u32 	[%r4+4096], %r309;
	bar.sync 	0;
	ld.shared.f32 	%f162, [%r3];
	ld.shared.f32 	%f163, [%r3+4096];
	add.f32 	%f164, %f162, %f163;
	mov.u32 	%r310, _ZZ35_occa_preprocessed_ODW11_STH_STFT_0E11windowAdded;
	add.s32 	%r311, %r310, %r306;
	st.shared.f32 	[%r311], %f164;
	bar.sync 	0;
	setp.lt.u32 	%p3, %r2, 512;
	ld.shared.f32 	%f165, [%r311];
	selp.b32 	%r312, 2048, 0, %p3;
	add.s32 	%r313, %r311, %r312;
	ld.shared.f32 	%f166, [%r313];
	add.f32 	%f167, %f165, %f166;
	selp.f32 	%f168, 0f3F800000, 0f00000000, %p3;
	mul.f32 	%f169, %f167, %f168;
	st.shared.f32 	[%r311], %f169;
	bar.sync 	0;
	setp.lt.u32 	%p4, %r2, 256;
	ld.shared.f32 	%f170, [%r311];
	selp.b32 	%r314, 1024, 0, %p4;
	add.s32 	%r315, %r311, %r314;
	ld.shared.f32 	%f171, [%r315];
	add.f32 	%f172, %f170, %f171;
	selp.f32 	%f173, 0f3F800000, 0f00000000, %p4;
	mul.f32 	%f174, %f172, %f173;
	st.shared.f32 	[%r311], %f174;
	bar.sync 	0;
	setp.lt.u32 	%p5, %r2, 128;
	ld.shared.f32 	%f175, [%r311];
	selp.b32 	%r316, 512, 0, %p5;
	add.s32 	%r317, %r311, %r316;
	ld.shared.f32 	%f176, [%r317];
	add.f32 	%f177, %f175, %f176;
	selp.f32 	%f178, 0f3F800000, 0f00000000, %p5;
	mul.f32 	%f179, %f177, %f178;
	st.shared.f32 	[%r311], %f179;
	bar.sync 	0;
	setp.lt.u32 	%p6, %r2, 64;
	ld.shared.f32 	%f180, [%r311];
	selp.b32 	%r318, 256, 0, %p6;
	add.s32 	%r319, %r311, %r318;
	ld.shared.f32 	%f181, [%r319];
	add.f32 	%f182, %f180, %f181;
	selp.f32 	%f183, 0f3F800000, 0f00000000, %p6;
	mul.f32 	%f184, %f182, %f183;
	st.shared.f32 	[%r311], %f184;
	bar.sync 	0;
	setp.lt.u32 	%p7, %r2, 32;
	ld.shared.f32 	%f185, [%r311];
	selp.b32 	%r320, 128, 0, %p7;
	add.s32 	%r321, %r311, %r320;
	ld.shared.f32 	%f186, [%r321];
	add.f32 	%f187, %f185, %f186;
	selp.f32 	%f188, 0f3F800000, 0f00000000, %p7;
	mul.f32 	%f189, %f187, %f188;
	st.shared.f32 	[%r311], %f189;
	bar.sync 	0;
	setp.lt.u32 	%p8, %r2, 16;
	ld.shared.f32 	%f190, [%r311];
	selp.b32 	%r322, 64, 0, %p8;
	add.s32 	%r323, %r311, %r322;
	ld.shared.f32 	%f191, [%r323];
	add.f32 	%f192, %f190, %f191;
	selp.f32 	%f193, 0f3F800000, 0f00000000, %p8;
	mul.f32 	%f194, %f192, %f193;
	st.shared.f32 	[%r311], %f194;
	bar.sync 	0;
	setp.lt.u32 	%p9, %r2, 8;
	ld.shared.f32 	%f195, [%r311];
	selp.b32 	%r324, 32, 0, %p9;
	add.s32 	%r325, %r311, %r324;
	ld.shared.f32 	%f196, [%r325];
	add.f32 	%f197, %f195, %f196;
	selp.f32 	%f198, 0f3F800000, 0f00000000, %p9;
	mul.f32 	%f199, %f197, %f198;
	st.shared.f32 	[%r311], %f199;
	bar.sync 	0;
	setp.lt.u32 	%p10, %r2, 4;
	ld.shared.f32 	%f200, [%r311];
	selp.b32 	%r326, 16, 0, %p10;
	add.s32 	%r327, %r311, %r326;
	ld.shared.f32 	%f201, [%r327];
	add.f32 	%f202, %f200, %f201;
	selp.f32 	%f203, 0f3F800000, 0f00000000, %p10;
	mul.f32 	%f204, %f202, %f203;
	st.shared.f32 	[%r311], %f204;
	bar.sync 	0;
	setp.lt.u32 	%p11, %r2, 2;
	ld.shared.f32 	%f205, [%r311];
	selp.b32 	%r328, 8, 0, %p11;
	add.s32 	%r329, %r311, %r328;
	ld.shared.f32 	%f206, [%r329];
	add.f32 	%f207, %f205, %f206;
	selp.f32 	%f208, 0f3F800000, 0f00000000, %p11;
	mul.f32 	%f209, %f207, %f208;
	st.shared.f32 	[%r311], %f209;
	bar.sync 	0;
	setp.eq.s32 	%p12, %r2, 0;
	ld.shared.f32 	%f210, [%r311];
	max.u32 	%r330, %r2, 1;
	shl.b32 	%r331, %r330, 2;
	add.s32 	%r332, %r310, %r331;
	ld.shared.f32 	%f211, [%r332];
	add.f32 	%f212, %f210, %f211;
	selp.f32 	%f213, 0f3F800000, 0f00000000, %p12;
	mul.f32 	%f214, %f212, %f213;
	st.shared.f32 	[%r311], %f214;
	bar.sync 	0;
	ld.shared.f32 	%f215, [_ZZ35_occa_preprocessed_ODW11_STH_STFT_0E11windowAdded];
	cvt.f64.f32 	%fd1, %f215;
	ld.shared.f32 	%f1, [%r3];
	cvt.rn.f32.u32 	%f2, %r2;
	div.rn.f32 	%f216, %f2, 0f44FFE000;
	cvt.f64.f32 	%fd2, %f216;
	mul.f64 	%fd3, %fd2, 0d401921FB54442D18;
	cvt.rn.f32.f64 	%f3, %fd3;
	mul.f32 	%f217, %f3, 0f3F22F983;
	cvt.rni.s32.f32 	%r851, %f217;
	cvt.rn.f32.s32 	%f218, %r851;
	fma.rn.f32 	%f219, %f218, 0fBFC90FDA, %f3;
	fma.rn.f32 	%f220, %f218, 0fB3A22168, %f219;
	fma.rn.f32 	%f752, %f218, 0fA7C234C5, %f220;
	abs.f32 	%f5, %f3;
	setp.ltu.f32 	%p13, %f5, 0f47CE4780;
	@%p13 bra 	$L__BB11_8;
	setp.neu.f32 	%p14, %f5, 0f7F800000;
	@%p14 bra 	$L__BB11_3;
	mov.f32 	%f223, 0f00000000;
	mul.rn.f32 	%f752, %f3, %f223;
	mov.b32 	%r851, 0;
	bra.uni 	$L__BB11_8;
$L__BB11_3:
	mov.b32 	%r6, %f3;
	shl.b32 	%r334, %r6, 8;
	or.b32  	%r7, %r334, -2147483648;
	mov.b64 	%rd349, 0;
	mov.b32 	%r848, 0;
	mov.u64 	%rd347, __cudart_i2opi_f;
	mov.u64 	%rd348, %rd1;
$L__BB11_4:
	.pragma "nounroll";
	ld.global.nc.u32 	%r335, [%rd347];
	mad.wide.u32 	%rd167, %r335, %r7, %rd349;
	shr.u64 	%rd349, %rd167, 32;
	st.local.u32 	[%rd348], %rd167;
	add.s32 	%r848, %r848, 1;
	add.s64 	%rd348, %rd348, 4;
	add.s64 	%rd347, %rd347, 4;
	setp.ne.s32 	%p15, %r848, 6;
	@%p15 bra 	$L__BB11_4;
	shr.u32 	%r336, %r6, 23;
	st.local.u32 	[%rd1+24], %rd349;
	and.b32  	%r10, %r336, 31;
	and.b32  	%r337, %r336, 224;
	add.s32 	%r338, %r337, -128;
	shr.u32 	%r339, %r338, 5;
	mul.wide.u32 	%rd168, %r339, 4;
	sub.s64 	%rd8, %rd1, %rd168;
	ld.local.u32 	%r849, [%rd8+24];
	ld.local.u32 	%r850, [%rd8+20];
	setp.eq.s32 	%p16, %r10, 0;
	@%p16 bra 	$L__BB11_7;
	shf.l.wrap.b32 	%r849, %r850, %r849, %r10;
	ld.local.u32 	%r340, [%rd8+16];
	shf.l.wrap.b32 	%r850, %r340, %r850, %r10;
$L__BB11_7:
	shr.u32 	%r341, %r849, 30;
	shf.l.wrap.b32 	%r342, %r850, %r849, 2;
	shl.b32 	%r343, %r850, 2;
	shr.u32 	%r344, %r342, 31;
	add.s32 	%r851, %r344, %r341;
	xor.b32  	%r345, %r342, %r6;
	shr.s32 	%r346, %r342, 31;
	xor.b32  	%r347, %r346, %r342;
	xor.b32  	%r348, %r346, %r343;
	cvt.u64.u32 	%rd169, %r347;
	shl.b64 	%rd170, %rd169, 32;
	cvt.u64.u32 	%rd171, %r348;
	or.b64  	%rd172, %rd170, %rd171;
	cvt.rn.f64.s64 	%fd4, %rd172;
	mul.f64 	%fd5, %fd4, 0d3BF921FB54442D19;
	cvt.rn.f32.f64 	%f221, %fd5;
	neg.f32 	%f222, %f221;
	setp.lt.s32 	%p17, %r345, 0;
	selp.f32 	%f752, %f222, %f221, %p17;
$L__BB11_8:
	mul.f64 	%fd6, %fd1, 0d3F40000000000000;
	add.s32 	%r350, %r851, 1;
	mul.rn.f32 	%f224, %f752, %f752;
	and.b32  	%r351, %r851, 1;
	setp.eq.b32 	%p18, %r351, 1;
	selp.f32 	%f225, %f752, 0f3F800000, %p18;
	fma.rn.f32 	%f226, %f224, %f225, 0f00000000;
	fma.rn.f32 	%f227, %f224, 0f37CBAC00, 0fBAB607ED;
	selp.f32 	%f228, 0fB94D4153, %f227, %p18;
	selp.f32 	%f229, 0f3C0885E4, 0f3D2AAABB, %p18;
	fma.rn.f32 	%f230, %f228, %f224, %f229;
	selp.f32 	%f231, 0fBE2AAAA8, 0fBEFFFFFF, %p18;
	fma.rn.f32 	%f232, %f230, %f224, %f231;
	fma.rn.f32 	%f233, %f232, %f226, %f225;
	and.b32  	%r352, %r350, 2;
	setp.eq.s32 	%p19, %r352, 0;
	mov.f32 	%f234, 0f00000000;
	sub.f32 	%f235, %f234, %f233;
	selp.f32 	%f236, %f233, %f235, %p19;
	mov.f32 	%f237, 0f3F800000;
	sub.f32 	%f238, %f237, %f236;
	mul.f32 	%f239, %f238, 0f3F000000;
	cvt.f64.f32 	%fd7, %f1;
	sub.f64 	%fd8, %fd7, %fd6;
	cvt.rn.f32.f64 	%f240, %fd8;
	mul.f32 	%f241, %f239, %f240;
	st.shared.f32 	[%r3], %f241;
	ld.shared.f32 	%f242, [%r3+4096];
	cvt.f64.f32 	%fd9, %f242;
	sub.f64 	%fd10, %fd9, %fd6;
	cvt.rn.f32.f64 	%f9, %fd10;
	or.b32  	%r353, %r2, 1024;
	cvt.rn.f32.u32 	%f243, %r353;
	div.rn.f32 	%f244, %f243, 0f44FFE000;
	cvt.f64.f32 	%fd11, %f244;
	mul.f64 	%fd12, %fd11, 0d401921FB54442D18;
	cvt.rn.f32.f64 	%f10, %fd12;
	mul.f32 	%f245, %f10, 0f3F22F983;
	cvt.rni.s32.f32 	%r855, %f245;
	cvt.rn.f32.s32 	%f246, %r855;
	fma.rn.f32 	%f247, %f246, 0fBFC90FDA, %f10;
	fma.rn.f32 	%f248, %f246, 0fB3A22168, %f247;
	fma.rn.f32 	%f753, %f246, 0fA7C234C5, %f248;
	abs.f32 	%f12, %f10;
	setp.ltu.f32 	%p20, %f12, 0f47CE4780;
	@%p20 bra 	$L__BB11_16;
	setp.neu.f32 	%p21, %f12, 0f7F800000;
	@%p21 bra 	$L__BB11_11;
	mov.f32 	%f251, 0f00000000;
	mul.rn.f32 	%f753, %f10, %f251;
	mov.b32 	%r855, 0;
	bra.uni 	$L__BB11_16;
$L__BB11_11:
	mov.b32 	%r20, %f10;
	shl.b32 	%r355, %r20, 8;
	or.b32  	%r21, %r355, -2147483648;
	mov.b64 	%rd352, 0;
	mov.b32 	%r852, 0;
	mov.u64 	%rd350, __cudart_i2opi_f;
	mov.u64 	%rd351, %rd1;
$L__BB11_12:
	.pragma "nounroll";
	ld.global.nc.u32 	%r356, [%rd350];
	mad.wide.u32 	%rd175, %r356, %r21, %rd352;
	shr.u64 	%rd352, %rd175, 32;
	st.local.u32 	[%rd351], %rd175;
	add.s32 	%r852, %r852, 1;
	add.s64 	%rd351, %rd351, 4;
	add.s64 	%rd350, %rd350, 4;
	setp.ne.s32 	%p22, %r852, 6;
	@%p22 bra 	$L__BB11_12;
	shr.u32 	%r357, %r20, 23;
	st.local.u32 	[%rd1+24], %rd352;
	and.b32  	%r24, %r357, 31;
	and.b32  	%r358, %r357, 224;
	add.s32 	%r359, %r358, -128;
	shr.u32 	%r360, %r359, 5;
	mul.wide.u32 	%rd176, %r360, 4;
	sub.s64 	%rd15, %rd1, %rd176;
	ld.local.u32 	%r853, [%rd15+24];
	ld.local.u32 	%r854, [%rd15+20];
	setp.eq.s32 	%p23, %r24, 0;
	@%p23 bra 	$L__BB11_15;
	shf.l.wrap.b32 	%r853, %r854, %r853, %r24;
	ld.local.u32 	%r361, [%rd15+16];
	shf.l.wrap.b32 	%r854, %r361, %r854, %r24;
$L__BB11_15:
	shr.u32 	%r362, %r853, 30;
	shf.l.wrap.b32 	%r363, %r854, %r853, 2;
	shl.b32 	%r364, %r854, 2;
	shr.u32 	%r365, %r363, 31;
	add.s32 	%r855, %r365, %r362;
	xor.b32  	%r366, %r363, %r20;
	shr.s32 	%r367, %r363, 31;
	xor.b32  	%r368, %r367, %r363;
	xor.b32  	%r369, %r367, %r364;
	cvt.u64.u32 	%rd177, %r368;
	shl.b64 	%rd178, %rd177, 32;
	cvt.u64.u32 	%rd179, %r369;
	or.b64  	%rd180, %rd178, %rd179;
	cvt.rn.f64.s64 	%fd13, %rd180;
	mul.f64 	%fd14, %fd13, 0d3BF921FB54442D19;
	cvt.rn.f32.f64 	%f249, %fd14;
	neg.f32 	%f250, %f249;
	setp.lt.s32 	%p24, %r366, 0;
	selp.f32 	%f753, %f250, %f249, %p24;
$L__BB11_16:
	add.s32 	%r371, %r855, 1;
	mul.rn.f32 	%f252, %f753, %f753;
	and.b32  	%r372, %r855, 1;
	setp.eq.b32 	%p25, %r372, 1;
	selp.f32 	%f253, %f753, 0f3F800000, %p25;
	fma.rn.f32 	%f254, %f252, %f253, 0f00000000;
	fma.rn.f32 	%f255, %f252, 0f37CBAC00, 0fBAB607ED;
	selp.f32 	%f256, 0fB94D4153, %f255, %p25;
	selp.f32 	%f257, 0f3C0885E4, 0f3D2AAABB, %p25;
	fma.rn.f32 	%f258, %f256, %f252, %f257;
	selp.f32 	%f259, 0fBE2AAAA8, 0fBEFFFFFF, %p25;
	fma.rn.f32 	%f260, %f258, %f252, %f259;
	fma.rn.f32 	%f261, %f260, %f254, %f253;
	and.b32  	%r373, %r371, 2;
	setp.eq.s32 	%p26, %r373, 0;
	mov.f32 	%f262, 0f00000000;
	sub.f32 	%f263, %f262, %f261;
	selp.f32 	%f264, %f261, %f263, %p26;
	mov.f32 	%f265, 0f3F800000;
	sub.f32 	%f266, %f265, %f264;
	mul.f32 	%f267, %f266, 0f3F000000;
	mul.f32 	%f268, %f267, %f9;
	st.shared.f32 	[%r3+4096], %f268;
	bar.sync 	0;
	ld.shared.f32 	%f269, [%r3];
	ld.shared.f32 	%f270, [%r4];
	ld.shared.f32 	%f271, [%r3+4096];
	ld.shared.f32 	%f272, [%r4+4096];
	shl.b32 	%r33, %r2, 1;
	mov.f32 	%f273, 0f80000000;
	mul.rn.f32 	%f274, %f273, %f273;
	add.f32 	%f275, %f274, 0f00000000;
	fma.rn.f32 	%f276, %f274, 0f37CBAC00, 0fBAB607ED;
	fma.rn.f32 	%f277, %f276, %f274, 0f3D2AAABB;
	fma.rn.f32 	%f278, %f277, %f274, 0fBEFFFFFF;
	fma.rn.f32 	%f279, %f278, %f275, 0f3F800000;
	fma.rn.f32 	%f280, %f274, 0f80000000, 0f00000000;
	fma.rn.f32 	%f281, %f274, 0fB94D4153, 0f3C0885E4;
	fma.rn.f32 	%f282, %f281, %f274, 0fBE2AAAA8;
	mul.f32 	%f283, %f280, %f282;
	mul.f32 	%f284, %f279, %f271;
	mul.f32 	%f285, %f283, %f272;
	sub.f32 	%f286, %f284, %f285;
	mul.f32 	%f287, %f279, %f272;
	fma.rn.f32 	%f288, %f283, %f271, %f287;
	add.f32 	%f289, %f269, %f286;
	shl.b32 	%r374, %r2, 3;
	mov.u32 	%r375, _ZZ35_occa_preprocessed_ODW11_STH_STFT_0E6SRBank;
	add.s32 	%r376, %r375, %r374;
	st.shared.f32 	[%r376], %f289;
	add.f32 	%f290, %f270, %f288;
	mov.u32 	%r377, _ZZ35_occa_preprocessed_ODW11_STH_STFT_0E6SIBank;
	add.s32 	%r378, %r377, %r374;
	st.shared.f32 	[%r378], %f290;
	sub.f32 	%f291, %f269, %f286;
	st.shared.f32 	[%r376+4], %f291;
	sub.f32 	%f292, %f270, %f288;
	st.shared.f32 	[%r378+4], %f292;
	bar.sync 	0;
	sub.s32 	%r34, %r376, %r306;
	ld.shared.f32 	%f16, [%r34];
	sub.s32 	%r35, %r378, %r306;
	ld.shared.f32 	%f17, [%r35];
	ld.shared.f32 	%f18, [%r34+4096];
	ld.shared.f32 	%f19, [%r35+4096];
	shl.b32 	%r380, %r2, 9;
	and.b32  	%r381, %r380, 512;
	cvt.rn.f32.u32 	%f293, %r381;
	mul.f32 	%f294, %f293, 0f3A000000;
	cvt.f64.f32 	%fd15, %f294;
	mul.f64 	%fd16, %fd15, 0dC01921FB54442D18;
	cvt.rn.f32.f64 	%f20, %fd16;
	mul.f32 	%f295, %f20, 0f3F22F983;
	cvt.rni.s32.f32 	%r863, %f295;
	cvt.rn.f32.s32 	%f296, %r863;
	fma.rn.f32 	%f297, %f296, 0fBFC90FDA, %f20;
	fma.rn.f32 	%f298, %f296, 0fB3A22168, %f297;
	fma.rn.f32 	%f755, %f296, 0fA7C234C5, %f298;
	abs.f32 	%f22, %f20;
	setp.ltu.f32 	%p27, %f22, 0f47CE4780;
	mov.u32 	%r859, %r863;
	mov.f32 	%f754, %f755;
	@%p27 bra 	$L__BB11_24;
	setp.neu.f32 	%p28, %f22, 0f7F800000;
	@%p28 bra 	$L__BB11_19;
	mov.f32 	%f301, 0f00000000;
	mul.rn.f32 	%f754, %f20, %f301;
	mov.b32 	%r859, 0;
	bra.uni 	$L__BB11_24;
$L__BB11_19:
	mov.b32 	%r37, %f20;
	mov.b64 	%rd355, 0;
	mov.b32 	%r856, 0;
	mov.u64 	%rd353, __cudart_i2opi_f;
	shl.b32 	%r384, %r37, 8;
	or.b32  	%r385, %r384, -2147483648;
	mov.u64 	%rd354, %rd1;
$L__BB11_20:
	.pragma "nounroll";
	ld.global.nc.u32 	%r383, [%rd353];
	mad.wide.u32 	%rd183, %r383, %r385, %rd355;
	shr.u64 	%rd355, %rd183, 32;
	st.local.u32 	[%rd354], %rd183;
	add.s32 	%r856, %r856, 1;
	add.s64 	%rd354, %rd354, 4;
	add.s64 	%rd353, %rd353, 4;
	setp.ne.s32 	%p29, %r856, 6;
	@%p29 bra 	$L__BB11_20;
	shr.u32 	%r386, %r37, 23;
	st.local.u32 	[%rd1+24], %rd355;
	and.b32  	%r40, %r386, 31;
	and.b32  	%r387, %r386, 224;
	add.s32 	%r388, %r387, -128;
	shr.u32 	%r389, %r388, 5;
	mul.wide.u32 	%rd184, %r389, 4;
	sub.s64 	%rd22, %rd1, %rd184;
	ld.local.u32 	%r857, [%rd22+24];
	ld.local.u32 	%r858, [%rd22+20];
	setp.eq.s32 	%p30, %r40, 0;
	@%p30 bra 	$L__BB11_23;
	shf.l.wrap.b32 	%r857, %r858, %r857, %r40;
	ld.local.u32 	%r390, [%rd22+16];
	shf.l.wrap.b32 	%r858, %r390, %r858, %r40;
$L__BB11_23:
	shr.u32 	%r391, %r857, 30;
	shf.l.wrap.b32 	%r392, %r858, %r857, 2;
	shl.b32 	%r393, %r858, 2;
	shr.s32 	%r394, %r392, 31;
	sub.s32 	%r859, %r394, %r391;
	xor.b32  	%r395, %r392, %r37;
	xor.b32  	%r396, %r394, %r392;
	xor.b32  	%r397, %r394, %r393;
	cvt.u64.u32 	%rd185, %r396;
	shl.b64 	%rd186, %rd185, 32;
	cvt.u64.u32 	%rd187, %r397;
	or.b64  	%rd188, %rd186, %rd187;
	cvt.rn.f64.s64 	%fd17, %rd188;
	mul.f64 	%fd18, %fd17, 0d3BF921FB54442D19;
	cvt.rn.f32.f64 	%f299, %fd18;
	neg.f32 	%f300, %f299;
	setp.lt.s32 	%p31, %r395, 0;
	selp.f32 	%f754, %f300, %f299, %p31;
$L__BB11_24:
	setp.ltu.f32 	%p32, %f22, 0f47CE4780;
	add.s32 	%r399, %r859, 1;
	mul.rn.f32 	%f302, %f754, %f754;
	and.b32  	%r400, %r859, 1;
	setp.eq.b32 	%p33, %r400, 1;
	selp.f32 	%f303, %f754, 0f3F800000, %p33;
	fma.rn.f32 	%f304, %f302, %f303, 0f00000000;
	fma.rn.f32 	%f305, %f302, 0f37CBAC00, 0fBAB607ED;
	selp.f32 	%f306, 0fB94D4153, %f305, %p33;
	selp.f32 	%f307, 0f3C0885E4, 0f3D2AAABB, %p33;
	fma.rn.f32 	%f308, %f306, %f302, %f307;
	selp.f32 	%f309, 0fBE2AAAA8, 0fBEFFFFFF, %p33;
	fma.rn.f32 	%f310, %f308, %f302, %f309;
	fma.rn.f32 	%f311, %f310, %f304, %f303;
	and.b32  	%r401, %r399, 2;
	setp.eq.s32 	%p34, %r401, 0;
	mov.f32 	%f312, 0f00000000;
	sub.f32 	%f313, %f312, %f311;
	selp.f32 	%f26, %f311, %f313, %p34;
	@%p32 bra 	$L__BB11_32;
	setp.neu.f32 	%p35, %f22, 0f7F800000;
	@%p35 bra 	$L__BB11_27;
	mov.f32 	%f316, 0f00000000;
	mul.rn.f32 	%f755, %f20, %f316;
	mov.b32 	%r863, 0;
	bra.uni 	$L__BB11_32;
$L__BB11_27:
	mov.b32 	%r49, %f20;
	shl.b32 	%r403, %r49, 8;
	or.b32  	%r50, %r403, -2147483648;
	mov.b64 	%rd358, 0;
	mov.b32 	%r860, 0;
	mov.u64 	%rd356, __cudart_i2opi_f;
	mov.u64 	%rd357, %rd1;
$L__BB11_28:
	.pragma "nounroll";
	ld.global.nc.u32 	%r404, [%rd356];
	mad.wide.u32 	%rd191, %r404, %r50, %rd358;
	shr.u64 	%rd358, %rd191, 32;
	st.local.u32 	[%rd357], %rd191;
	add.s32 	%r860, %r860, 1;
	add.s64 	%rd357, %rd357, 4;
	add.s64 	%rd356, %rd356, 4;
	setp.ne.s32 	%p36, %r860, 6;
	@%p36 bra 	$L__BB11_28;
	shr.u32 	%r405, %r49, 23;
	st.local.u32 	[%rd1+24], %rd358;
	and.b32  	%r53, %r405, 31;
	and.b32  	%r406, %r405, 224;
	add.s32 	%r407, %r406, -128;
	shr.u32 	%r408, %r407, 5;
	mul.wide.u32 	%rd192, %r408, 4;
	sub.s64 	%rd29, %rd1, %rd192;
	ld.local.u32 	%r861, [%rd29+24];
	ld.local.u32 	%r862, [%rd29+20];
	setp.eq.s32 	%p37, %r53, 0;
	@%p37 bra 	$L__BB11_31;
	shf.l.wrap.b32 	%r861, %r862, %r861, %r53;
	ld.local.u32 	%r409, [%rd29+16];
	shf.l.wrap.b32 	%r862, %r409, %r862, %r53;
$L__BB11_31:
	shr.u32 	%r410, %r861, 30;
	shf.l.wrap.b32 	%r411, %r862, %r861, 2;
	shl.b32 	%r412, %r862, 2;
	shr.s32 	%r413, %r411, 31;
	sub.s32 	%r863, %r413, %r410;
	xor.b32  	%r414, %r411, %r49;
	xor.b32  	%r415, %r413, %r411;
	xor.b32  	%r416, %r413, %r412;
	cvt.u64.u32 	%rd193, %r415;
	shl.b64 	%rd194, %rd193, 32;
	cvt.u64.u32 	%rd195, %r416;
	or.b64  	%rd196, %rd194, %rd195;
	cvt.rn.f64.s64 	%fd19, %rd196;
	mul.f64 	%fd20, %fd19, 0d3BF921FB54442D19;
	cvt.rn.f32.f64 	%f314, %fd20;
	neg.f32 	%f315, %f314;
	setp.lt.s32 	%p38, %r414, 0;
	selp.f32 	%f755, %f315, %f314, %p38;
$L__BB11_32:
	and.b32  	%r418, %r33, 2044;
	and.b32  	%r419, %r2, 1;
	or.b32  	%r420, %r418, %r419;
	mul.rn.f32 	%f317, %f755, %f755;
	and.b32  	%r421, %r863, 1;
	setp.eq.b32 	%p39, %r421, 1;
	selp.f32 	%f318, 0f3F800000, %f755, %p39;
	fma.rn.f32 	%f319, %f317, %f318, 0f00000000;
	fma.rn.f32 	%f320, %f317, 0f37CBAC00, 0fBAB607ED;
	selp.f32 	%f321, %f320, 0fB94D4153, %p39;
	selp.f32 	%f322, 0f3D2AAABB, 0f3C0885E4, %p39;
	fma.rn.f32 	%f323, %f321, %f317, %f322;
	selp.f32 	%f324, 0fBEFFFFFF, 0fBE2AAAA8, %p39;
	fma.rn.f32 	%f325, %f323, %f317, %f324;
	fma.rn.f32 	%f326, %f325, %f319, %f318;
	and.b32  	%r422, %r863, 2;
	setp.eq.s32 	%p40, %r422, 0;
	mov.f32 	%f327, 0f00000000;
	sub.f32 	%f328, %f327, %f326;
	selp.f32 	%f329, %f326, %f328, %p40;
	mul.f32 	%f330, %f18, %f26;
	mul.f32 	%f331, %f19, %f329;
	sub.f32 	%f332, %f330, %f331;
	mul.f32 	%f333, %f18, %f329;
	fma.rn.f32 	%f334, %f19, %f26, %f333;
	add.f32 	%f335, %f16, %f332;
	shl.b32 	%r423, %r420, 2;
	mov.u32 	%r424, _ZZ35_occa_preprocessed_ODW11_STH_STFT_0E6FRBank;
	add.s32 	%r425, %r424, %r423;
	st.shared.f32 	[%r425], %f335;
	add.f32 	%f336, %f17, %f334;
	mov.u32 	%r426, _ZZ35_occa_preprocessed_ODW11_STH_STFT_0E6FIBank;
	add.s32 	%r427, %r426, %r423;
	st.shared.f32 	[%r427], %f336;
	sub.f32 	%f337, %f16, %f332;
	st.shared.f32 	[%r425+8], %f337;
	sub.f32 	%f338, %f17, %f334;
	st.shared.f32 	[%r427+8], %f338;
	bar.sync 	0;
	ld.shared.f32 	%f30, [%r3];
	ld.shared.f32 	%f31, [%r4];
	ld.shared.f32 	%f32, [%r3+4096];
	ld.shared.f32 	%f33, [%r4+4096];
	shl.b32 	%r428, %r2, 8;
	and.b32  	%r429, %r428, 768;
	cvt.rn.f32.u32 	%f339, %r429;
	mul.f32 	%f340, %f339, 0f3A000000;
	cvt.f64.f32 	%fd21, %f340;
	mul.f64 	%fd22, %fd21, 0dC01921FB54442D18;
	cvt.rn.f32.f64 	%f34, %fd22;
	mul.f32 	%f341, %f34, 0f3F22F983;
	cvt.rni.s32.f32 	%r871, %f341;
	cvt.rn.f32.s32 	%f342, %r871;
	fma.rn.f32 	%f343, %f342, 0fBFC90FDA, %f34;
	fma.rn.f32 	%f344, %f342, 0fB3A22168, %f343;
	fma.rn.f32 	%f757, %f342, 0fA7C234C5, %f344;
	abs.f32 	%f36, %f34;
	setp.ltu.f32 	%p41, %f36, 0f47CE4780;
	mov.u32 	%r867, %r871;
	mov.f32 	%f756, %f757;
	@%p41 bra 	$L__BB11_40;
	setp.neu.f32 	%p42, %f36, 0f7F800000;
	@%p42 bra 	$L__BB11_35;
	mov.f32 	%f347, 0f00000000;
	mul.rn.f32 	%f756, %f34, %f347;
	mov.b32 	%r867, 0;
	bra.uni 	$L__BB11_40;
$L__BB11_35:
	mov.b32 	%r63, %f34;
	mov.b64 	%rd361, 0;
	mov.b32 	%r864, 0;
	mov.u64 	%rd359, __cudart_i2opi_f;
	shl.b32 	%r432, %r63, 8;
	or.b32  	%r433, %r432, -2147483648;
	mov.u64 	%rd360, %rd1;
$L__BB11_36:
	.pragma "nounroll";
	ld.global.nc.u32 	%r431, [%rd359];
	mad.wide.u32 	%rd199, %r431, %r433, %rd361;
	shr.u64 	%rd361, %rd199, 32;
	st.local.u32 	[%rd360], %rd199;
	add.s32 	%r864, %r864, 1;
	add.s64 	%rd360, %rd360, 4;
	add.s64 	%rd359, %rd359, 4;
	setp.ne.s32 	%p43, %r864, 6;
	@%p43 bra 	$L__BB11_36;
	shr.u32 	%r434, %r63, 23;
	st.local.u32 	[%rd1+24], %rd361;
	and.b32  	%r66, %r434, 31;
	and.b32  	%r435, %r434, 224;
	add.s32 	%r436, %r435, -128;
	shr.u32 	%r437, %r436, 5;
	mul.wide.u32 	%rd200, %r437, 4;
	sub.s64 	%rd36, %rd1, %rd200;
	ld.local.u32 	%r865, [%rd36+24];
	ld.local.u32 	%r866, [%rd36+20];
	setp.eq.s32 	%p44, %r66, 0;
	@%p44 bra 	$L__BB11_39;
	shf.l.wrap.b32 	%r865, %r866, %r865, %r66;
	ld.local.u32 	%r438, [%rd36+16];
	shf.l.wrap.b32 	%r866, %r438, %r866, %r66;
$L__BB11_39:
	shr.u32 	%r439, %r865, 30;
	shf.l.wrap.b32 	%r440, %r866, %r865, 2;
	shl.b32 	%r441, %r866, 2;
	shr.s32 	%r442, %r440, 31;
	sub.s32 	%r867, %r442, %r439;
	xor.b32  	%r443, %r440, %r63;
	xor.b32  	%r444, %r442, %r440;
	xor.b32  	%r445, %r442, %r441;
	cvt.u64.u32 	%rd201, %r444;
	shl.b64 	%rd202, %rd201, 32;
	cvt.u64.u32 	%rd203, %r445;
	or.b64  	%rd204, %rd202, %rd203;
	cvt.rn.f64.s64 	%fd23, %rd204;
	mul.f64 	%fd24, %fd23, 0d3BF921FB54442D19;
	cvt.rn.f32.f64 	%f345, %fd24;
	neg.f32 	%f346, %f345;
	setp.lt.s32 	%p45, %r443, 0;
	selp.f32 	%f756, %f346, %f345, %p45;
$L__BB11_40:
	setp.ltu.f32 	%p46, %f36, 0f47CE4780;
	add.s32 	%r447, %r867, 1;
	mul.rn.f32 	%f348, %f756, %f756;
	and.b32  	%r448, %r867, 1;
	setp.eq.b32 	%p47, %r448, 1;
	selp.f32 	%f349, %f756, 0f3F800000, %p47;
	fma.rn.f32 	%f350, %f348, %f349, 0f00000000;
	fma.rn.f32 	%f351, %f348, 0f37CBAC00, 0fBAB607ED;
	selp.f32 	%f352, 0fB94D4153, %f351, %p47;
	selp.f32 	%f353, 0f3C0885E4, 0f3D2AAABB, %p47;
	fma.rn.f32 	%f354, %f352, %f348, %f353;
	selp.f32 	%f355, 0fBE2AAAA8, 0fBEFFFFFF, %p47;
	fma.rn.f32 	%f356, %f354, %f348, %f355;
	fma.rn.f32 	%f357, %f356, %f350, %f349;
	and.b32  	%r449, %r447, 2;
	setp.eq.s32 	%p48, %r449, 0;
	mov.f32 	%f358, 0f00000000;
	sub.f32 	%f359, %f358, %f357;
	selp.f32 	%f40, %f357, %f359, %p48;
	@%p46 bra 	$L__BB11_48;
	setp.neu.f32 	%p49, %f36, 0f7F800000;
	@%p49 bra 	$L__BB11_43;
	mov.f32 	%f362, 0f00000000;
	mul.rn.f32 	%f757, %f34, %f362;
	mov.b32 	%r871, 0;
	bra.uni 	$L__BB11_48;
$L__BB11_43:
	mov.b32 	%r75, %f34;
	shl.b32 	%r451, %r75, 8;
	or.b32  	%r76, %r451, -2147483648;
	mov.b64 	%rd364, 0;
	mov.b32 	%r868, 0;
	mov.u64 	%rd362, __cudart_i2opi_f;
	mov.u64 	%rd363, %rd1;
$L__BB11_44:
	.pragma "nounroll";
	ld.global.nc.u32 	%r452, [%rd362];
	mad.wide.u32 	%rd207, %r452, %r76, %rd364;
	shr.u64 	%rd364, %rd207, 32;
	st.local.u32 	[%rd363], %rd207;
	add.s32 	%r868, %r868, 1;
	add.s64 	%rd363, %rd363, 4;
	add.s64 	%rd362, %rd362, 4;
	setp.ne.s32 	%p50, %r868, 6;
	@%p50 bra 	$L__BB11_44;
	shr.u32 	%r453, %r75, 23;
	st.local.u32 	[%rd1+24], %rd364;
	and.b32  	%r79, %r453, 31;
	and.b32  	%r454, %r453, 224;
	add.s32 	%r455, %r454, -128;
	shr.u32 	%r456, %r455, 5;
	mul.wide.u32 	%rd208, %r456, 4;
	sub.s64 	%rd43, %rd1, %rd208;
	ld.local.u32 	%r869, [%rd43+24];
	ld.local.u32 	%r870, [%rd43+20];
	setp.eq.s32 	%p51, %r79, 0;
	@%p51 bra 	$L__BB11_47;
	shf.l.wrap.b32 	%r869, %r870, %r869, %r79;
	ld.local.u32 	%r457, [%rd43+16];
	shf.l.wrap.b32 	%r870, %r457, %r870, %r79;
$L__BB11_47:
	shr.u32 	%r458, %r869, 30;
	shf.l.wrap.b32 	%r459, %r870, %r869, 2;
	shl.b32 	%r460, %r870, 2;
	shr.s32 	%r461, %r459, 31;
	sub.s32 	%r871, %r461, %r458;
	xor.b32  	%r462, %r459, %r75;
	xor.b32  	%r463, %r461, %r459;
	xor.b32  	%r464, %r461, %r460;
	cvt.u64.u32 	%rd209, %r463;
	shl.b64 	%rd210, %rd209, 32;
	cvt.u64.u32 	%rd211, %r464;
	or.b64  	%rd212, %rd210, %rd211;
	cvt.rn.f64.s64 	%fd25, %rd212;
	mul.f64 	%fd26, %fd25, 0d3BF921FB54442D19;
	cvt.rn.f32.f64 	%f360, %fd26;
	neg.f32 	%f361, %f360;
	setp.lt.s32 	%p52, %r462, 0;
	selp.f32 	%f757, %f361, %f360, %p52;
$L__BB11_48:
	and.b32  	%r466, %r33, 2040;
	and.b32  	%r467, %r2, 3;
	or.b32  	%r468, %r466, %r467;
	mul.rn.f32 	%f363, %f757, %f757;
	and.b32  	%r469, %r871, 1;
	setp.eq.b32 	%p53, %r469, 1;
	selp.f32 	%f364, 0f3F800000, %f757, %p53;
	fma.rn.f32 	%f365, %f363, %f364, 0f00000000;
	fma.rn.f32 	%f366, %f363, 0f37CBAC00, 0fBAB607ED;
	selp.f32 	%f367, %f366, 0fB94D4153, %p53;
	selp.f32 	%f368, 0f3D2AAABB, 0f3C0885E4, %p53;
	fma.rn.f32 	%f369, %f367, %f363, %f368;
	selp.f32 	%f370, 0fBEFFFFFF, 0fBE2AAAA8, %p53;
	fma.rn.f32 	%f371, %f369, %f363, %f370;
	fma.rn.f32 	%f372, %f371, %f365, %f364;
	and.b32  	%r470, %r871, 2;
	setp.eq.s32 	%p54, %r470, 0;
	mov.f32 	%f373, 0f00000000;
	sub.f32 	%f374, %f373, %f372;
	selp.f32 	%f375, %f372, %f374, %p54;
	mul.f32 	%f376, %f32, %f40;
	mul.f32 	%f377, %f33, %f375;
	sub.f32 	%f378, %f376, %f377;
	mul.f32 	%f379, %f32, %f375;
	fma.rn.f32 	%f380, %f33, %f40, %f379;
	add.f32 	%f381, %f30, %f378;
	shl.b32 	%r471, %r468, 2;
	mov.u32 	%r472, _ZZ35_occa_preprocessed_ODW11_STH_STFT_0E6SRBank;
	add.s32 	%r473, %r472, %r471;
	st.shared.f32 	[%r473], %f381;
	add.f32 	%f382, %f31, %f380;
	mov.u32 	%r474, _ZZ35_occa_preprocessed_ODW11_STH_STFT_0E6SIBank;
	add.s32 	%r475, %r474, %r471;
	st.shared.f32 	[%r475], %f382;
	sub.f32 	%f383, %f30, %f378;
	st.shared.f32 	[%r473+16], %f383;
	sub.f32 	%f384, %f31, %f380;
	st.shared.f32 	[%r475+16], %f384;
	bar.sync 	0;
	ld.shared.f32 	%f44, [%r34];
	ld.shared.f32 	%f45, [%r35];
	ld.shared.f32 	%f46, [%r34+4096];
	ld.shared.f32 	%f47, [%r35+4096];
	shl.b32 	%r476, %r2, 7;
	and.b32  	%r477, %r476, 896;
	cvt.rn.f32.u32 	%f385, %r477;
	mul.f32 	%f386, %f385, 0f3A000000;
	cvt.f64.f32 	%fd27, %f386;
	mul.f64 	%fd28, %fd27, 0dC01921FB54442D18;
	cvt.rn.f32.f64 	%f48, %fd28;
	mul.f32 	%f387, %f48, 0f3F22F983;
	cvt.rni.s32.f32 	%r879, %f387;
	cvt.rn.f32.s32 	%f388, %r879;
	fma.rn.f32 	%f389, %f388, 0fBFC90FDA, %f48;
	fma.rn.f32 	%f390, %f388, 0fB3A22168, %f389;
	fma.rn.f32 	%f759, %f388, 0fA7C234C5, %f390;
	abs.f32 	%f50, %f48;
	setp.ltu.f32 	%p55, %f50, 0f47CE4780;
	mov.u32 	%r875, %r879;
	mov.f32 	%f758, %f759;
	@%p55 bra 	$L__BB11_56;
	setp.neu.f32 	%p56, %f50, 0f7F800000;
	@%p56 bra 	$L__BB11_51;
	mov.f32 	%f393, 0f00000000;
	mul.rn.f32 	%f758, %f48, %f393;
	mov.b32 	%r875, 0;
	bra.uni 	$L__BB11_56;
$L__BB11_51:
	mov.b32 	%r89, %f48;
	mov.b64 	%rd367, 0;
	mov.b32 	%r872, 0;
	mov.u64 	%rd365, __cudart_i2opi_f;
	shl.b32 	%r480, %r89, 8;
	or.b32  	%r481, %r480, -2147483648;
	mov.u64 	%rd366, %rd1;
$L__BB11_52:
	.pragma "nounroll";
	ld.global.nc.u32 	%r479, [%rd365];
	mad.wide.u32 	%rd215, %r479, %r481, %rd367;
	shr.u64 	%rd367, %rd215, 32;
	st.local.u32 	[%rd366], %rd215;
	add.s32 	%r872, %r872, 1;
	add.s64 	%rd366, %rd366, 4;
	add.s64 	%rd365, %rd365, 4;
	setp.ne.s32 	%p57, %r872, 6;
	@%p57 bra 	$L__BB11_52;
	shr.u32 	%r482, %r89, 23;
	st.local.u32 	[%rd1+24], %rd367;
	and.b32  	%r92, %r482, 31;
	and.b32  	%r483, %r482, 224;
	add.s32 	%r484, %r483, -128;
	shr.u32 	%r485, %r484, 5;
	mul.wide.u32 	%rd216, %r485, 4;
	sub.s64 	%rd50, %rd1, %rd216;
	ld.local.u32 	%r873, [%rd50+24];
	ld.local.u32 	%r874, [%rd50+20];
	setp.eq.s32 	%p58, %r92, 0;
	@%p58 bra 	$L__BB11_55;
	shf.l.wrap.b32 	%r873, %r874, %r873, %r92;
	ld.local.u32 	%r486, [%rd50+16];
	shf.l.wrap.b32 	%r874, %r486, %r874, %r92;
$L__BB11_55:
	shr.u32 	%r487, %r873, 30;
	shf.l.wrap.b32 	%r488, %r874, %r873, 2;
	shl.b32 	%r489, %r874, 2;
	shr.s32 	%r490, %r488, 31;
	sub.s32 	%r875, %r490, %r487;
	xor.b32  	%r491, %r488, %r89;
	xor.b32  	%r492, %r490, %r488;
	xor.b32  	%r493, %r490, %r489;
	cvt.u64.u32 	%rd217, %r492;
	shl.b64 	%rd218, %rd217, 32;
	cvt.u64.u32 	%rd219, %r493;
	or.b64  	%rd220, %rd218, %rd219;
	cvt.rn.f64.s64 	%fd29, %rd220;
	mul.f64 	%fd30, %fd29, 0d3BF921FB54442D19;
	cvt.rn.f32.f64 	%f391, %fd30;
	neg.f32 	%f392, %f391;
	setp.lt.s32 	%p59, %r491, 0;
	selp.f32 	%f758, %f392, %f391, %p59;
$L__BB11_56:
	setp.ltu.f32 	%p60, %f50, 0f47CE4780;
	add.s32 	%r495, %r875, 1;
	mul.rn.f32 	%f394, %f758, %f758;
	and.b32  	%r496, %r875, 1;
	setp.eq.b32 	%p61, %r496, 1;
	selp.f32 	%f395, %f758, 0f3F800000, %p61;
	fma.rn.f32 	%f396, %f394, %f395, 0f00000000;
	fma.rn.f32 	%f397, %f394, 0f37CBAC00, 0fBAB607ED;
	selp.f32 	%f398, 0fB94D4153, %f397, %p61;
	selp.f32 	%f399, 0f3C0885E4, 0f3D2AAABB, %p61;
	fma.rn.f32 	%f400, %f398, %f394, %f399;
	selp.f32 	%f401, 0fBE2AAAA8, 0fBEFFFFFF, %p61;
	fma.rn.f32 	%f402, %f400, %f394, %f401;
	fma.rn.f32 	%f403, %f402, %f396, %f395;
	and.b32  	%r497, %r495, 2;
	setp.eq.s32 	%p62, %r497, 0;
	mov.f32 	%f404, 0f00000000;
	sub.f32 	%f405, %f404, %f403;
	selp.f32 	%f54, %f403, %f405, %p62;
	@%p60 bra 	$L__BB11_64;
	setp.neu.f32 	%p63, %f50, 0f7F800000;
	@%p63 bra 	$L__BB11_59;
	mov.f32 	%f408, 0f00000000;
	mul.rn.f32 	%f759, %f48, %f408;
	mov.b32 	%r879, 0;
	bra.uni 	$L__BB11_64;
$L__BB11_59:
	mov.b32 	%r101, %f48;
	shl.b32 	%r499, %r101, 8;
	or.b32  	%r102, %r499, -2147483648;
	mov.b64 	%rd370, 0;
	mov.b32 	%r876, 0;
	mov.u64 	%rd368, __cudart_i2opi_f;
	mov.u64 	%rd369, %rd1;
$L__BB11_60:
	.pragma "nounroll";
	ld.global.nc.u32 	%r500, [%rd368];
	mad.wide.u32 	%rd223, %r500, %r102, %rd370;
	shr.u64 	%rd370, %rd223, 32;
	st.local.u32 	[%rd369], %rd223;
	add.s32 	%r876, %r876, 1;
	add.s64 	%rd369, %rd369, 4;
	add.s64 	%rd368, %rd368, 4;
	setp.ne.s32 	%p64, %r876, 6;
	@%p64 bra 	$L__BB11_60;
	shr.u32 	%r501, %r101, 23;
	st.local.u32 	[%rd1+24], %rd370;
	and.b32  	%r105, %r501, 31;
	and.b32  	%r502, %r501, 224;
	add.s32 	%r503, %r502, -128;
	shr.u32 	%r504, %r503, 5;
	mul.wide.u32 	%rd224, %r504, 4;
	sub.s64 	%rd57, %rd1, %rd224;
	ld.local.u32 	%r877, [%rd57+24];
	ld.local.u32 	%r878, [%rd57+20];
	setp.eq.s32 	%p65, %r105, 0;
	@%p65 bra 	$L__BB11_63;
	shf.l.wrap.b32 	%r877, %r878, %r877, %r105;
	ld.local.u32 	%r505, [%rd57+16];
	shf.l.wrap.b32 	%r878, %r505, %r878, %r105;
$L__BB11_63:
	shr.u32 	%r506, %r877, 30;
	shf.l.wrap.b32 	%r507, %r878, %r877, 2;
	shl.b32 	%r508, %r878, 2;
	shr.s32 	%r509, %r507, 31;
	sub.s32 	%r879, %r509, %r506;
	xor.b32  	%r510, %r507, %r101;
	xor.b32  	%r511, %r509, %r507;
	xor.b32  	%r512, %r509, %r508;
	cvt.u64.u32 	%rd225, %r511;
	shl.b64 	%rd226, %rd225, 32;
	cvt.u64.u32 	%rd227, %r512;
	or.b64  	%rd228, %rd226, %rd227;
	cvt.rn.f64.s64 	%fd31, %rd228;
	mul.f64 	%fd32, %fd31, 0d3BF921FB54442D19;
	cvt.rn.f32.f64 	%f406, %fd32;
	neg.f32 	%f407, %f406;
	setp.lt.s32 	%p66, %r510, 0;
	selp.f32 	%f759, %f407, %f406, %p66;
$L__BB11_64:
	and.b32  	%r514, %r33, 2032;
	and.b32  	%r515, %r2, 7;
	or.b32  	%r516, %r514, %r515;
	mul.rn.f32 	%f409, %f759, %f759;
	and.b32  	%r517, %r879, 1;
	setp.eq.b32 	%p67, %r517, 1;
	selp.f32 	%f410, 0f3F800000, %f759, %p67;
	fma.rn.f32 	%f411, %f409, %f410, 0f00000000;
	fma.rn.f32 	%f412, %f409, 0f37CBAC00, 0fBAB607ED;
	selp.f32 	%f413, %f412, 0fB94D4153, %p67;
	selp.f32 	%f414, 0f3D2AAABB, 0f3C0885E4, %p67;
	fma.rn.f32 	%f415, %f413, %f409, %f414;
	selp.f32 	%f416, 0fBEFFFFFF, 0fBE2AAAA8, %p67;
	fma.rn.f32 	%f417, %f415, %f409, %f416;
	fma.rn.f32 	%f418, %f417, %f411, %f410;
	and.b32  	%r518, %r879, 2;
	setp.eq.s32 	%p68, %r518, 0;
	mov.f32 	%f419, 0f00000000;
	sub.f32 	%f420, %f419, %f418;
	selp.f32 	%f421, %f418, %f420, %p68;
	mul.f32 	%f422, %f46, %f54;
	mul.f32 	%f423, %f47, %f421;
	sub.f32 	%f424, %f422, %f423;
	mul.f32 	%f425, %f46, %f421;
	fma.rn.f32 	%f426, %f47, %f54, %f425;
	add.f32 	%f427, %f44, %f424;
	shl.b32 	%r519, %r516, 2;
	mov.u32 	%r520, _ZZ35_occa_preprocessed_ODW11_STH_STFT_0E6FRBank;
	add.s32 	%r521, %r520, %r519;
	st.shared.f32 	[%r521], %f427;
	add.f32 	%f428, %f45, %f426;
	mov.u32 	%r522, _ZZ35_occa_preprocessed_ODW11_STH_STFT_0E6FIBank;
	add.s32 	%r523, %r522, %r519;
	st.shared.f32 	[%r523], %f428;
	sub.f32 	%f429, %f44, %f424;
	st.shared.f32 	[%r521+32], %f429;
	sub.f32 	%f430, %f45, %f426;
	st.shared.f32 	[%r523+32], %f430;
	bar.sync 	0;
	ld.shared.f32 	%f58, [%r3];
	ld.shared.f32 	%f59, [%r4];
	ld.shared.f32 	%f60, [%r3+4096];
	ld.shared.f32 	%f61, [%r4+4096];
	shl.b32 	%r524, %r2, 6;
	and.b32  	%r525, %r524, 960;
	cvt.rn.f32.u32 	%f431, %r525;
	mul.f32 	%f432, %f431, 0f3A000000;
	cvt.f64.f32 	%fd33, %f432;
	mul.f64 	%fd34, %fd33, 0dC01921FB54442D18;
	cvt.rn.f32.f64 	%f62, %fd34;
	mul.f32 	%f433, %f62, 0f3F22F983;
	cvt.rni.s32.f32 	%r887, %f433;
	cvt.rn.f32.s32 	%f434, %r887;
	fma.rn.f32 	%f435, %f434, 0fBFC90FDA, %f62;
	fma.rn.f32 	%f436, %f434, 0fB3A22168, %f435;
	fma.rn.f32 	%f761, %f434, 0fA7C234C5, %f436;
	abs.f32 	%f64, %f62;
	setp.ltu.f32 	%p69, %f64, 0f47CE4780;
	mov.u32 	%r883, %r887;
	mov.f32 	%f760, %f761;
	@%p69 bra 	$L__BB11_72;
	setp.neu.f32 	%p70, %f64, 0f7F800000;
	@%p70 bra 	$L__BB11_67;
	mov.f32 	%f439, 0f00000000;
	mul.rn.f32 	%f760, %f62, %f439;
	mov.b32 	%r883, 0;
	bra.uni 	$L__BB11_72;
$L__BB11_67:
	mov.b32 	%r115, %f62;
	mov.b64 	%rd373, 0;
	mov.b32 	%r880, 0;
	mov.u64 	%rd371, __cudart_i2opi_f;
	shl.b32 	%r528, %r115, 8;
	or.b32  	%r529, %r528, -2147483648;
	mov.u64 	%rd372, %rd1;
$L__BB11_68:
	.pragma "nounroll";
	ld.global.nc.u32 	%r527, [%rd371];
	mad.wide.u32 	%rd231, %r527, %r529, %rd373;
	shr.u64 	%rd373, %rd231, 32;
	st.local.u32 	[%rd372], %rd231;
	add.s32 	%r880, %r880, 1;
	add.s64 	%rd372, %rd372, 4;
	add.s64 	%rd371, %rd371, 4;
	setp.ne.s32 	%p71, %r880, 6;
	@%p71 bra 	$L__BB11_68;
	shr.u32 	%r530, %r115, 23;
	st.local.u32 	[%rd1+24], %rd373;
	and.b32  	%r118, %r530, 31;
	and.b32  	%r531, %r530, 224;
	add.s32 	%r532, %r531, -128;
	shr.u32 	%r533, %r532, 5;
	mul.wide.u32 	%rd232, %r533, 4;
	sub.s64 	%rd64, %rd1, %rd232;
	ld.local.u32 	%r881, [%rd64+24];
	ld.local.u32 	%r882, [%rd64+20];
	setp.eq.s32 	%p72, %r118, 0;
	@%p72 bra 	$L__BB11_71;
	shf.l.wrap.b32 	%r881, %r882, %r881, %r118;
	ld.local.u32 	%r534, [%rd64+16];
	shf.l.wrap.b32 	%r882, %r534, %r882, %r118;
$L__BB11_71:
	shr.u32 	%r535, %r881, 30;
	shf.l.wrap.b32 	%r536, %r882, %r881, 2;
	shl.b32 	%r537, %r882, 2;
	shr.s32 	%r538, %r536, 31;
	sub.s32 	%r883, %r538, %r535;
	xor.b32  	%r539, %r536, %r115;
	xor.b32  	%r540, %r538, %r536;
	xor.b32  	%r541, %r538, %r537;
	cvt.u64.u32 	%rd233, %r540;
	shl.b64 	%rd234, %rd233, 32;
	cvt.u64.u32 	%rd235, %r541;
	or.b64  	%rd236, %rd234, %rd235;
	cvt.rn.f64.s64 	%fd35, %rd236;
	mul.f64 	%fd36, %fd35, 0d3BF921FB54442D19;
	cvt.rn.f32.f64 	%f437, %fd36;
	neg.f32 	%f438, %f437;
	setp.lt.s32 	%p73, %r539, 0;
	selp.f32 	%f760, %f438, %f437, %p73;
$L__BB11_72:
	setp.ltu.f32 	%p74, %f64, 0f47CE4780;
	add.s32 	%r543, %r883, 1;
	mul.rn.f32 	%f440, %f760, %f760;
	and.b32  	%r544, %r883, 1;
	setp.eq.b32 	%p75, %r544, 1;
	selp.f32 	%f441, %f760, 0f3F800000, %p75;
	fma.rn.f32 	%f442, %f440, %f441, 0f00000000;
	fma.rn.f32 	%f443, %f440, 0f37CBAC00, 0fBAB607ED;
	selp.f32 	%f444, 0fB94D4153, %f443, %p75;
	selp.f32 	%f445, 0f3C0885E4, 0f3D2AAABB, %p75;
	fma.rn.f32 	%f446, %f444, %f440, %f445;
	selp.f32 	%f447, 0fBE2AAAA8, 0fBEFFFFFF, %p75;
	fma.rn.f32 	%f448, %f446, %f440, %f447;
	fma.rn.f32 	%f449, %f448, %f442, %f441;
	and.b32  	%r545, %r543, 2;
	setp.eq.s32 	%p76, %r545, 0;
	mov.f32 	%f450, 0f00000000;
	sub.f32 	%f451, %f450, %f449;
	selp.f32 	%f68, %f449, %f451, %p76;
	@%p74 bra 	$L__BB11_80;
	setp.neu.f32 	%p77, %f64, 0f7F800000;
	@%p77 bra 	$L__BB11_75;
	mov.f32 	%f454, 0f00000000;
	mul.rn.f32 	%f761, %f62, %f454;
	mov.b32 	%r887, 0;
	bra.uni 	$L__BB11_80;
$L__BB11_75:
	mov.b32 	%r127, %f62;
	shl.b32 	%r547, %r127, 8;
	or.b32  	%r128, %r547, -2147483648;
	mov.b64 	%rd376, 0;
	mov.b32 	%r884, 0;
	mov.u64 	%rd374, __cudart_i2opi_f;
	mov.u64 	%rd375, %rd1;
$L__BB11_76:
	.pragma "nounroll";
	ld.global.nc.u32 	%r548, [%rd374];
	mad.wide.u32 	%rd239, %r548, %r128, %rd376;
	shr.u64 	%rd376, %rd239, 32;
	st.local.u32 	[%rd375], %rd239;
	add.s32 	%r884, %r884, 1;
	add.s64 	%rd375, %rd375, 4;
	add.s64 	%rd374, %rd374, 4;
	setp.ne.s32 	%p78, %r884, 6;
	@%p78 bra 	$L__BB11_76;
	shr.u32 	%r549, %r127, 23;
	st.local.u32 	[%rd1+24], %rd376;
	and.b32  	%r131, %r549, 31;
	and.b32  	%r550, %r549, 224;
	add.s32 	%r551, %r550, -128;
	shr.u32 	%r552, %r551, 5;
	mul.wide.u32 	%rd240, %r552, 4;
	sub.s64 	%rd71, %rd1, %rd240;
	ld.local.u32 	%r885, [%rd71+24];
	ld.local.u32 	%r886, [%rd71+20];
	setp.eq.s32 	%p79, %r131, 0;
	@%p79 bra 	$L__BB11_79;
	shf.l.wrap.b32 	%r885, %r886, %r885, %r131;
	ld.local.u32 	%r553, [%rd71+16];
	shf.l.wrap.b32 	%r886, %r553, %r886, %r131;
$L__BB11_79:
	shr.u32 	%r554, %r885, 30;
	shf.l.wrap.b32 	%r555, %r886, %r885, 2;
	shl.b32 	%r556, %r886, 2;
	shr.s32 	%r557, %r555, 31;
	sub.s32 	%r887, %r557, %r554;
	xor.b32  	%r558, %r555, %r127;
	xor.b32  	%r559, %r557, %r555;
	xor.b32  	%r560, %r557, %r556;
	cvt.u64.u32 	%rd241, %r559;
	shl.b64 	%rd242, %rd241, 32;
	cvt.u64.u32 	%rd243, %r560;
	or.b64  	%rd244, %rd242, %rd243;
	cvt.rn.f64.s64 	%fd37, %rd244;
	mul.f64 	%fd38, %fd37, 0d3BF921FB54442D19;
	cvt.rn.f32.f64 	%f452, %fd38;
	neg.f32 	%f453, %f452;
	setp.lt.s32 	%p80, %r558, 0;
	selp.f32 	%f761, %f453, %f452, %p80;
$L__BB11_80:
	and.b32  	%r562, %r33, 2016;
	and.b32  	%r563, %r2, 15;
	or.b32  	%r564, %r562, %r563;
	mul.rn.f32 	%f455, %f761, %f761;
	and.b32  	%r565, %r887, 1;
	setp.eq.b32 	%p81, %r565, 1;
	selp.f32 	%f456, 0f3F800000, %f761, %p81;
	fma.rn.f32 	%f457, %f455, %f456, 0f00000000;
	fma.rn.f32 	%f458, %f455, 0f37CBAC00, 0fBAB607ED;
	selp.f32 	%f459, %f458, 0fB94D4153, %p81;
	selp.f32 	%f460, 0f3D2AAABB, 0f3C0885E4, %p81;
	fma.rn.f32 	%f461, %f459, %f455, %f460;
	selp.f32 	%f462, 0fBEFFFFFF, 0fBE2AAAA8, %p81;
	fma.rn.f32 	%f463, %f461, %f455, %f462;
	fma.rn.f32 	%f464, %f463, %f457, %f456;
	and.b32  	%r566, %r887, 2;
	setp.eq.s32 	%p82, %r566, 0;
	mov.f32 	%f465, 0f00000000;
	sub.f32 	%f466, %f465, %f464;
	selp.f32 	%f467, %f464, %f466, %p82;
	mul.f32 	%f468, %f60, %f68;
	mul.f32 	%f469, %f61, %f467;
	sub.f32 	%f470, %f468, %f469;
	mul.f32 	%f471, %f60, %f467;
	fma.rn.f32 	%f472, %f61, %f68, %f471;
	add.f32 	%f473, %f58, %f470;
	shl.b32 	%r567, %r564, 2;
	mov.u32 	%r568, _ZZ35_occa_preprocessed_ODW11_STH_STFT_0E6SRBank;
	add.s32 	%r569, %r568, %r567;
	st.shared.f32 	[%r569], %f473;
	add.f32 	%f474, %f59, %f472;
	mov.u32 	%r570, _ZZ35_occa_preprocessed_ODW11_STH_STFT_0E6SIBank;
	add.s32 	%r571, %r570, %r567;
	st.shared.f32 	[%r571], %f474;
	sub.f32 	%f475, %f58, %f470;
	st.shared.f32 	[%r569+64], %f475;
	sub.f32 	%f476, %f59, %f472;
	st.shared.f32 	[%r571+64], %f476;
	bar.sync 	0;
	ld.shared.f32 	%f72, [%r34];
	ld.shared.f32 	%f73, [%r35];
	ld.shared.f32 	%f74, [%r34+4096];
	ld.shared.f32 	%f75, [%r35+4096];
	shl.b32 	%r572, %r2, 5;
	and.b32  	%r573, %r572, 992;
	cvt.rn.f32.u32 	%f477, %r573;
	mul.f32 	%f478, %f477, 0f3A000000;
	cvt.f64.f32 	%fd39, %f478;
	mul.f64 	%fd40, %fd39, 0dC01921FB54442D18;
	cvt.rn.f32.f64 	%f76, %fd40;
	mul.f32 	%f479, %f76, 0f3F22F983;
	cvt.rni.s32.f32 	%r895, %f479;
	cvt.rn.f32.s32 	%f480, %r895;
	fma.rn.f32 	%f481, %f480, 0fBFC90FDA, %f76;
	fma.rn.f32 	%f482, %f480, 0fB3A22168, %f481;
	fma.rn.f32 	%f763, %f480, 0fA7C234C5, %f482;
	abs.f32 	%f78, %f76;
	setp.ltu.f32 	%p83, %f78, 0f47CE4780;
	mov.u32 	%r891, %r895;
	mov.f32 	%f762, %f763;
	@%p83 bra 	$L__BB11_88;
	setp.neu.f32 	%p84, %f78, 0f7F800000;
	@%p84 bra 	$L__BB11_83;
	mov.f32 	%f485, 0f00000000;
	mul.rn.f32 	%f762, %f76, %f485;
	mov.b32 	%r891, 0;
	bra.uni 	$L__BB11_88;
$L__BB11_83:
	mov.b32 	%r141, %f76;
	mov.b64 	%rd379, 0;
	mov.b32 	%r888, 0;
	mov.u64 	%rd377, __cudart_i2opi_f;
	shl.b32 	%r576, %r141, 8;
	or.b32  	%r577, %r576, -2147483648;
	mov.u64 	%rd378, %rd1;
$L__BB11_84:
	.pragma "nounroll";
	ld.global.nc.u32 	%r575, [%rd377];
	mad.wide.u32 	%rd247, %r575, %r577, %rd379;
	shr.u64 	%rd379, %rd247, 32;
	st.local.u32 	[%rd378], %rd247;
	add.s32 	%r888, %r888, 1;
	add.s64 	%rd378, %rd378, 4;
	add.s64 	%rd377, %rd377, 4;
	setp.ne.s32 	%p85, %r888, 6;
	@%p85 bra 	$L__BB11_84;
	shr.u32 	%r578, %r141, 23;
	st.local.u32 	[%rd1+24], %rd379;
	and.b32  	%r144, %r578, 31;
	and.b32  	%r579, %r578, 224;
	add.s32 	%r580, %r579, -128;
	shr.u32 	%r581, %r580, 5;
	mul.wide.u32 	%rd248, %r581, 4;
	sub.s64 	%rd78, %rd1, %rd248;
	ld.local.u32 	%r889, [%rd78+24];
	ld.local.u32 	%r890, [%rd78+20];
	setp.eq.s32 	%p86, %r144, 0;
	@%p86 bra 	$L__BB11_87;
	shf.l.wrap.b32 	%r889, %r890, %r889, %r144;
	ld.local.u32 	%r582, [%rd78+16];
	shf.l.wrap.b32 	%r890, %r582, %r890, %r144;
$L__BB11_87:
	shr.u32 	%r583, %r889, 30;
	shf.l.wrap.b32 	%r584, %r890, %r889, 2;
	shl.b32 	%r585, %r890, 2;
	shr.s32 	%r586, %r584, 31;
	sub.s32 	%r891, %r586, %r583;
	xor.b32  	%r587, %r584, %r141;
	xor.b32  	%r588, %r586, %r584;
	xor.b32  	%r589, %r586, %r585;
	cvt.u64.u32 	%rd249, %r588;
	shl.b64 	%rd250, %rd249, 32;
	cvt.u64.u32 	%rd251, %r589;
	or.b64  	%rd252, %rd250, %rd251;
	cvt.rn.f64.s64 	%fd41, %rd252;
	mul.f64 	%fd42, %fd41, 0d3BF921FB54442D19;
	cvt.rn.f32.f64 	%f483, %fd42;
	neg.f32 	%f484, %f483;
	setp.lt.s32 	%p87, %r587, 0;
	selp.f32 	%f762, %f484, %f483, %p87;
$L__BB11_88:
	setp.ltu.f32 	%p88, %f78, 0f47CE4780;
	add.s32 	%r591, %r891, 1;
	mul.rn.f32 	%f486, %f762, %f762;
	and.b32  	%r592, %r891, 1;
	setp.eq.b32 	%p89, %r592, 1;
	selp.f32 	%f487, %f762, 0f3F800000, %p89;
	fma.rn.f32 	%f488, %f486, %f487, 0f00000000;
	fma.rn.f32 	%f489, %f486, 0f37CBAC00, 0fBAB607ED;
	selp.f32 	%f490, 0fB94D4153, %f489, %p89;
	selp.f32 	%f491, 0f3C0885E4, 0f3D2AAABB, %p89;
	fma.rn.f32 	%f492, %f490, %f486, %f491;
	selp.f32 	%f493, 0fBE2AAAA8, 0fBEFFFFFF, %p89;
	fma.rn.f32 	%f494, %f492, %f486, %f493;
	fma.rn.f32 	%f495, %f494, %f488, %f487;
	and.b32  	%r593, %r591, 2;
	setp.eq.s32 	%p90, %r593, 0;
	mov.f32 	%f496, 0f00000000;
	sub.f32 	%f497, %f496, %f495;
	selp.f32 	%f82, %f495, %f497, %p90;
	@%p88 bra 	$L__BB11_96;
	setp.neu.f32 	%p91, %f78, 0f7F800000;
	@%p91 bra 	$L__BB11_91;
	mov.f32 	%f500, 0f00000000;
	mul.rn.f32 	%f763, %f76, %f500;
	mov.b32 	%r895, 0;
	bra.uni 	$L__BB11_96;
$L__BB11_91:
	mov.b32 	%r153, %f76;
	shl.b32 	%r595, %r153, 8;
	or.b32  	%r154, %r595, -2147483648;
	mov.b64 	%rd382, 0;
	mov.b32 	%r892, 0;
	mov.u64 	%rd380, __cudart_i2opi_f;
	mov.u64 	%rd381, %rd1;
$L__BB11_92:
	.pragma "nounroll";
	ld.global.nc.u32 	%r596, [%rd380];
	mad.wide.u32 	%rd255, %r596, %r154, %rd382;
	shr.u64 	%rd382, %rd255, 32;
	st.local.u32 	[%rd381], %rd255;
	add.s32 	%r892, %r892, 1;
	add.s64 	%rd381, %rd381, 4;
	add.s64 	%rd380, %rd380, 4;
	setp.ne.s32 	%p92, %r892, 6;
	@%p92 bra 	$L__BB11_92;
	shr.u32 	%r597, %r153, 23;
	st.local.u32 	[%rd1+24], %rd382;
	and.b32  	%r157, %r597, 31;
	and.b32  	%r598, %r597, 224;
	add.s32 	%r599, %r598, -128;
	shr.u32 	%r600, %r599, 5;
	mul.wide.u32 	%rd256, %r600, 4;
	sub.s64 	%rd85, %rd1, %rd256;
	ld.local.u32 	%r893, [%rd85+24];
	ld.local.u32 	%r894, [%rd85+20];
	setp.eq.s32 	%p93, %r157, 0;
	@%p93 bra 	$L__BB11_95;
	shf.l.wrap.b32 	%r893, %r894, %r893, %r157;
	ld.local.u32 	%r601, [%rd85+16];
	shf.l.wrap.b32 	%r894, %r601, %r894, %r157;
$L__BB11_95:
	shr.u32 	%r602, %r893, 30;
	shf.l.wrap.b32 	%r603, %r894, %r893, 2;
	shl.b32 	%r604, %r894, 2;
	shr.s32 	%r605, %r603, 31;
	sub.s32 	%r895, %r605, %r602;
	xor.b32  	%r606, %r603, %r153;
	xor.b32  	%r607, %r605, %r603;
	xor.b32  	%r608, %r605, %r604;
	cvt.u64.u32 	%rd257, %r607;
	shl.b64 	%rd258, %rd257, 32;
	cvt.u64.u32 	%rd259, %r608;
	or.b64  	%rd260, %rd258, %rd259;
	cvt.rn.f64.s64 	%fd43, %rd260;
	mul.f64 	%fd44, %fd43, 0d3BF921FB54442D19;
	cvt.rn.f32.f64 	%f498, %fd44;
	neg.f32 	%f499, %f498;
	setp.lt.s32 	%p94, %r606, 0;
	selp.f32 	%f763, %f499, %f498, %p94;
$L__BB11_96:
	and.b32  	%r610, %r33, 1984;
	and.b32  	%r611, %r2, 31;
	or.b32  	%r612, %r610, %r611;
	mul.rn.f32 	%f501, %f763, %f763;
	and.b32  	%r613, %r895, 1;
	setp.eq.b32 	%p95, %r613, 1;
	selp.f32 	%f502, 0f3F800000, %f763, %p95;
	fma.rn.f32 	%f503, %f501, %f502, 0f00000000;
	fma.rn.f32 	%f504, %f501, 0f37CBAC00, 0fBAB607ED;
	selp.f32 	%f505, %f504, 0fB94D4153, %p95;
	selp.f32 	%f506, 0f3D2AAABB, 0f3C0885E4, %p95;
	fma.rn.f32 	%f507, %f505, %f501, %f506;
	selp.f32 	%f508, 0fBEFFFFFF, 0fBE2AAAA8, %p95;
	fma.rn.f32 	%f509, %f507, %f501, %f508;
	fma.rn.f32 	%f510, %f509, %f503, %f502;
	and.b32  	%r614, %r895, 2;
	setp.eq.s32 	%p96, %r614, 0;
	mov.f32 	%f511, 0f00000000;
	sub.f32 	%f512, %f511, %f510;
	selp.f32 	%f513, %f510, %f512, %p96;
	mul.f32 	%f514, %f74, %f82;
	mul.f32 	%f515, %f75, %f513;
	sub.f32 	%f516, %f514, %f515;
	mul.f32 	%f517, %f74, %f513;
	fma.rn.f32 	%f518, %f75, %f82, %f517;
	add.f32 	%f519, %f72, %f516;
	shl.b32 	%r615, %r612, 2;
	mov.u32 	%r616, _ZZ35_occa_preprocessed_ODW11_STH_STFT_0E6FRBank;
	add.s32 	%r617, %r616, %r615;
	st.shared.f32 	[%r617], %f519;
	add.f32 	%f520, %f73, %f518;
	mov.u32 	%r618, _ZZ35_occa_preprocessed_ODW11_STH_STFT_0E6FIBank;
	add.s32 	%r619, %r618, %r615;
	st.shared.f32 	[%r619], %f520;
	sub.f32 	%f521, %f72, %f516;
	st.shared.f32 	[%r617+128], %f521;
	sub.f32 	%f522, %f73, %f518;
	st.shared.f32 	[%r619+128], %f522;
	bar.sync 	0;
	ld.shared.f32 	%f86, [%r3];
	ld.shared.f32 	%f87, [%r4];
	ld.shared.f32 	%f88, [%r3+4096];
	ld.shared.f32 	%f89, [%r4+4096];
	shl.b32 	%r620, %r2, 4;
	and.b32  	%r621, %r620, 1008;
	cvt.rn.f32.u32 	%f523, %r621;
	mul.f32 	%f524, %f523, 0f3A000000;
	cvt.f64.f32 	%fd45, %f524;
	mul.f64 	%fd46, %fd45, 0dC01921FB54442D18;
	cvt.rn.f32.f64 	%f90, %fd46;
	mul.f32 	%f525, %f90, 0f3F22F983;
	cvt.rni.s32.f32 	%r903, %f525;
	cvt.rn.f32.s32 	%f526, %r903;
	fma.rn.f32 	%f527, %f526, 0fBFC90FDA, %f90;
	fma.rn.f32 	%f528, %f526, 0fB3A22168, %f527;
	fma.rn.f32 	%f765, %f526, 0fA7C234C5, %f528;
	abs.f32 	%f92, %f90;
	setp.ltu.f32 	%p97, %f92, 0f47CE4780;
	mov.u32 	%r899, %r903;
	mov.f32 	%f764, %f765;
	@%p97 bra 	$L__BB11_104;
	setp.neu.f32 	%p98, %f92, 0f7F800000;
	@%p98 bra 	$L__BB11_99;
	mov.f32 	%f531, 0f00000000;
	mul.rn.f32 	%f764, %f90, %f531;
	mov.b32 	%r899, 0;
	bra.uni 	$L__BB11_104;
$L__BB11_99:
	mov.b32 	%r167, %f90;
	mov.b64 	%rd385, 0;
	mov.b32 	%r896, 0;
	mov.u64 	%rd383, __cudart_i2opi_f;
	shl.b32 	%r624, %r167, 8;
	or.b32  	%r625, %r624, -2147483648;
	mov.u64 	%rd384, %rd1;
$L__BB11_100:
	.pragma "nounroll";
	ld.global.nc.u32 	%r623, [%rd383];
	mad.wide.u32 	%rd263, %r623, %r625, %rd385;
	shr.u64 	%rd385, %rd263, 32;
	st.local.u32 	[%rd384], %rd263;
	add.s32 	%r896, %r896, 1;
	add.s64 	%rd384, %rd384, 4;
	add.s64 	%rd383, %rd383, 4;
	setp.ne.s32 	%p99, %r896, 6;
	@%p99 bra 	$L__BB11_100;
	shr.u32 	%r626, %r167, 23;
	st.local.u32 	[%rd1+24], %rd385;
	and.b32  	%r170, %r626, 31;
	and.b32  	%r627, %r626, 224;
	add.s32 	%r628, %r627, -128;
	shr.u32 	%r629, %r628, 5;
	mul.wide.u32 	%rd264, %r629, 4;
	sub.s64 	%rd92, %rd1, %rd264;
	ld.local.u32 	%r897, [%rd92+24];
	ld.local.u32 	%r898, [%rd92+20];
	setp.eq.s32 	%p100, %r170, 0;
	@%p100 bra 	$L__BB11_103;
	shf.l.wrap.b32 	%r897, %r898, %r897, %r170;
	ld.local.u32 	%r630, [%rd92+16];
	shf.l.wrap.b32 	%r898, %r630, %r898, %r170;
$L__BB11_103:
	shr.u32 	%r631, %r897, 30;
	shf.l.wrap.b32 	%r632, %r898, %r897, 2;
	shl.b32 	%r633, %r898, 2;
	shr.s32 	%r634, %r632, 31;
	sub.s32 	%r899, %r634, %r631;
	xor.b32  	%r635, %r632, %r167;
	xor.b32  	%r636, %r634, %r632;
	xor.b32  	%r637, %r634, %r633;
	cvt.u64.u32 	%rd265, %r636;
	shl.b64 	%rd266, %rd265, 32;
	cvt.u64.u32 	%rd267, %r637;
	or.b64  	%rd268, %rd266, %rd267;
	cvt.rn.f64.s64 	%fd47, %rd268;
	mul.f64 	%fd48, %fd47, 0d3BF921FB54442D19;
	cvt.rn.f32.f64 	%f529, %fd48;
	neg.f32 	%f530, %f529;
	setp.lt.s32 	%p101, %r635, 0;
	selp.f32 	%f764, %f530, %f529, %p101;
$L__BB11_104:
	setp.ltu.f32 	%p102, %f92, 0f47CE4780;
	add.s32 	%r639, %r899, 1;
	mul.rn.f32 	%f532, %f764, %f764;
	and.b32  	%r640, %r899, 1;
	setp.eq.b32 	%p103, %r640, 1;
	selp.f32 	%f533, %f764, 0f3F800000, %p103;
	fma.rn.f32 	%f534, %f532, %f533, 0f00000000;
	fma.rn.f32 	%f535, %f532, 0f37CBAC00, 0fBAB607ED;
	selp.f32 	%f536, 0fB94D4153, %f535, %p103;
	selp.f32 	%f537, 0f3C0885E4, 0f3D2AAABB, %p103;
	fma.rn.f32 	%f538, %f536, %f532, %f537;
	selp.f32 	%f539, 0fBE2AAAA8, 0fBEFFFFFF, %p103;
	fma.rn.f32 	%f540, %f538, %f532, %f539;
	fma.rn.f32 	%f541, %f540, %f534, %f533;
	and.b32  	%r641, %r639, 2;
	setp.eq.s32 	%p104, %r641, 0;
	mov.f32 	%f542, 0f00000000;
	sub.f32 	%f543, %f542, %f541;
	selp.f32 	%f96, %f541, %f543, %p104;
	@%p102 bra 	$L__BB11_112;
	setp.neu.f32 	%p105, %f92, 0f7F800000;
	@%p105 bra 	$L__BB11_107;
	mov.f32 	%f546, 0f00000000;
	mul.rn.f32 	%f765, %f90, %f546;
	mov.b32 	%r903, 0;
	bra.uni 	$L__BB11_112;
$L__BB11_107:
	mov.b32 	%r179, %f90;
	shl.b32 	%r643, %r179, 8;
	or.b32  	%r180, %r643, -2147483648;
	mov.b64 	%rd388, 0;
	mov.b32 	%r900, 0;
	mov.u64 	%rd386, __cudart_i2opi_f;
	mov.u64 	%rd387, %rd1;
$L__BB11_108:
	.pragma "nounroll";
	ld.global.nc.u32 	%r644, [%rd386];
	mad.wide.u32 	%rd271, %r644, %r180, %rd388;
	shr.u64 	%rd388, %rd271, 32;
	st.local.u32 	[%rd387], %rd271;
	add.s32 	%r900, %r900, 1;
	add.s64 	%rd387, %rd387, 4;
	add.s64 	%rd386, %rd386, 4;
	setp.ne.s32 	%p106, %r900, 6;
	@%p106 bra 	$L__BB11_108;
	shr.u32 	%r645, %r179, 23;
	st.local.u32 	[%rd1+24], %rd388;
	and.b32  	%r183, %r645, 31;
	and.b32  	%r646, %r645, 224;
	add.s32 	%r647, %r646, -128;
	shr.u32 	%r648, %r647, 5;
	mul.wide.u32 	%rd272, %r648, 4;
	sub.s64 	%rd99, %rd1, %rd272;
	ld.local.u32 	%r901, [%rd99+24];
	ld.local.u32 	%r902, [%rd99+20];
	setp.eq.s32 	%p107, %r183, 0;
	@%p107 bra 	$L__BB11_111;
	shf.l.wrap.b32 	%r901, %r902, %r901, %r183;
	ld.local.u32 	%r649, [%rd99+16];
	shf.l.wrap.b32 	%r902, %r649, %r902, %r183;
$L__BB11_111:
	shr.u32 	%r650, %r901, 30;
	shf.l.wrap.b32 	%r651, %r902, %r901, 2;
	shl.b32 	%r652, %r902, 2;
	shr.s32 	%r653, %r651, 31;
	sub.s32 	%r903, %r653, %r650;
	xor.b32  	%r654, %r651, %r179;
	xor.b32  	%r655, %r653, %r651;
	xor.b32  	%r656, %r653, %r652;
	cvt.u64.u32 	%rd273, %r655;
	shl.b64 	%rd274, %rd273, 32;
	cvt.u64.u32 	%rd275, %r656;
	or.b64  	%rd276, %rd274, %rd275;
	cvt.rn.f64.s64 	%fd49, %rd276;
	mul.f64 	%fd50, %fd49, 0d3BF921FB54442D19;
	cvt.rn.f32.f64 	%f544, %fd50;
	neg.f32 	%f545, %f544;
	setp.lt.s32 	%p108, %r654, 0;
	selp.f32 	%f765, %f545, %f544, %p108;
$L__BB11_112:
	and.b32  	%r658, %r33, 1920;
	and.b32  	%r659, %r2, 63;
	or.b32  	%r660, %r658, %r659;
	mul.rn.f32 	%f547, %f765, %f765;
	and.b32  	%r661, %r903, 1;
	setp.eq.b32 	%p109, %r661, 1;
	selp.f32 	%f548, 0f3F800000, %f765, %p109;
	fma.rn.f32 	%f549, %f547, %f548, 0f00000000;
	fma.rn.f32 	%f550, %f547, 0f37CBAC00, 0fBAB607ED;
	selp.f32 	%f551, %f550, 0fB94D4153, %p109;
	selp.f32 	%f552, 0f3D2AAABB, 0f3C0885E4, %p109;
	fma.rn.f32 	%f553, %f551, %f547, %f552;
	selp.f32 	%f554, 0fBEFFFFFF, 0fBE2AAAA8, %p109;
	fma.rn.f32 	%f555, %f553, %f547, %f554;
	fma.rn.f32 	%f556, %f555, %f549, %f548;
	and.b32  	%r662, %r903, 2;
	setp.eq.s32 	%p110, %r662, 0;
	mov.f32 	%f557, 0f00000000;
	sub.f32 	%f558, %f557, %f556;
	selp.f32 	%f559, %f556, %f558, %p110;
	mul.f32 	%f560, %f88, %f96;
	mul.f32 	%f561, %f89, %f559;
	sub.f32 	%f562, %f560, %f561;
	mul.f32 	%f563, %f88, %f559;
	fma.rn.f32 	%f564, %f89, %f96, %f563;
	add.f32 	%f565, %f86, %f562;
	shl.b32 	%r663, %r660, 2;
	mov.u32 	%r664, _ZZ35_occa_preprocessed_ODW11_STH_STFT_0E6SRBank;
	add.s32 	%r665, %r664, %r663;
	st.shared.f32 	[%r665], %f565;
	add.f32 	%f566, %f87, %f564;
	mov.u32 	%r666, _ZZ35_occa_preprocessed_ODW11_STH_STFT_0E6SIBank;
	add.s32 	%r667, %r666, %r663;
	st.shared.f32 	[%r667], %f566;
	sub.f32 	%f567, %f86, %f562;
	st.shared.f32 	[%r665+256], %f567;
	sub.f32 	%f568, %f87, %f564;
	st.shared.f32 	[%r667+256], %f568;
	bar.sync 	0;
	ld.shared.f32 	%f100, [%r34];
	ld.shared.f32 	%f101, [%r35];
	ld.shared.f32 	%f102, [%r34+4096];
	ld.shared.f32 	%f103, [%r35+4096];
	shl.b32 	%r668, %r2, 3;
	and.b32  	%r669, %r668, 1016;
	cvt.rn.f32.u32 	%f569, %r669;
	mul.f32 	%f570, %f569, 0f3A000000;
	cvt.f64.f32 	%fd51, %f570;
	mul.f64 	%fd52, %fd51, 0dC01921FB54442D18;
	cvt.rn.f32.f64 	%f104, %fd52;
	mul.f32 	%f571, %f104, 0f3F22F983;
	cvt.rni.s32.f32 	%r911, %f571;
	cvt.rn.f32.s32 	%f572, %r911;
	fma.rn.f32 	%f573, %f572, 0fBFC90FDA, %f104;
	fma.rn.f32 	%f574, %f572, 0fB3A22168, %f573;
	fma.rn.f32 	%f767, %f572, 0fA7C234C5, %f574;
	abs.f32 	%f106, %f104;
	setp.ltu.f32 	%p111, %f106, 0f47CE4780;
	mov.u32 	%r907, %r911;
	mov.f32 	%f766, %f767;
	@%p111 bra 	$L__BB11_120;
	setp.neu.f32 	%p112, %f106, 0f7F800000;
	@%p112 bra 	$L__BB11_115;
	mov.f32 	%f577, 0f00000000;
	mul.rn.f32 	%f766, %f104, %f577;
	mov.b32 	%r907, 0;
	bra.uni 	$L__BB11_120;
$L__BB11_115:
	mov.b32 	%r193, %f104;
	mov.b64 	%rd391, 0;
	mov.b32 	%r904, 0;
	mov.u64 	%rd389, __cudart_i2opi_f;
	shl.b32 	%r672, %r193, 8;
	or.b32  	%r673, %r672, -2147483648;
	mov.u64 	%rd390, %rd1;
$L__BB11_116:
	.pragma "nounroll";
	ld.global.nc.u32 	%r671, [%rd389];
	mad.wide.u32 	%rd279, %r671, %r673, %rd391;
	shr.u64 	%rd391, %rd279, 32;
	st.local.u32 	[%rd390], %rd279;
	add.s32 	%r904, %r904, 1;
	add.s64 	%rd390, %rd390, 4;
	add.s64 	%rd389, %rd389, 4;
	setp.ne.s32 	%p113, %r904, 6;
	@%p113 bra 	$L__BB11_116;
	shr.u32 	%r674, %r193, 23;
	st.local.u32 	[%rd1+24], %rd391;
	and.b32  	%r196, %r674, 31;
	and.b32  	%r675, %r674, 224;
	add.s32 	%r676, %r675, -128;
	shr.u32 	%r677, %r676, 5;
	mul.wide.u32 	%rd280, %r677, 4;
	sub.s64 	%rd106, %rd1, %rd280;
	ld.local.u32 	%r905, [%rd106+24];
	ld.local.u32 	%r906, [%rd106+20];
	setp.eq.s32 	%p114, %r196, 0;
	@%p114 bra 	$L__BB11_119;
	shf.l.wrap.b32 	%r905, %r906, %r905, %r196;
	ld.local.u32 	%r678, [%rd106+16];
	shf.l.wrap.b32 	%r906, %r678, %r906, %r196;
$L__BB11_119:
	shr.u32 	%r679, %r905, 30;
	shf.l.wrap.b32 	%r680, %r906, %r905, 2;
	shl.b32 	%r681, %r906, 2;
	shr.s32 	%r682, %r680, 31;
	sub.s32 	%r907, %r682, %r679;
	xor.b32  	%r683, %r680, %r193;
	xor.b32  	%r684, %r682, %r680;
	xor.b32  	%r685, %r682, %r681;
	cvt.u64.u32 	%rd281, %r684;
	shl.b64 	%rd282, %rd281, 32;
	cvt.u64.u32 	%rd283, %r685;
	or.b64  	%rd284, %rd282, %rd283;
	cvt.rn.f64.s64 	%fd53, %rd284;
	mul.f64 	%fd54, %fd53, 0d3BF921FB54442D19;
	cvt.rn.f32.f64 	%f575, %fd54;
	neg.f32 	%f576, %f575;
	setp.lt.s32 	%p115, %r683, 0;
	selp.f32 	%f766, %f576, %f575, %p115;
$L__BB11_120:
	setp.ltu.f32 	%p116, %f106, 0f47CE4780;
	add.s32 	%r687, %r907, 1;
	mul.rn.f32 	%f578, %f766, %f766;
	and.b32  	%r688, %r907, 1;
	setp.eq.b32 	%p117, %r688, 1;
	selp.f32 	%f579, %f766, 0f3F800000, %p117;
	fma.rn.f32 	%f580, %f578, %f579, 0f00000000;
	fma.rn.f32 	%f581, %f578, 0f37CBAC00, 0fBAB607ED;
	selp.f32 	%f582, 0fB94D4153, %f581, %p117;
	selp.f32 	%f583, 0f3C0885E4, 0f3D2AAABB, %p117;
	fma.rn.f32 	%f584, %f582, %f578, %f583;
	selp.f32 	%f585, 0fBE2AAAA8, 0fBEFFFFFF, %p117;
	fma.rn.f32 	%f586, %f584, %f578, %f585;
	fma.rn.f32 	%f587, %f586, %f580, %f579;
	and.b32  	%r689, %r687, 2;
	setp.eq.s32 	%p118, %r689, 0;
	mov.f32 	%f588, 0f00000000;
	sub.f32 	%f589, %f588, %f587;
	selp.f32 	%f110, %f587, %f589, %p118;
	@%p116 bra 	$L__BB11_128;
	setp.neu.f32 	%p119, %f106, 0f7F800000;
	@%p119 bra 	$L__BB11_123;
	mov.f32 	%f592, 0f00000000;
	mul.rn.f32 	%f767, %f104, %f592;
	mov.b32 	%r911, 0;
	bra.uni 	$L__BB11_128;
$L__BB11_123:
	mov.b32 	%r205, %f104;
	shl.b32 	%r691, %r205, 8;
	or.b32  	%r206, %r691, -2147483648;
	mov.b64 	%rd394, 0;
	mov.b32 	%r908, 0;
	mov.u64 	%rd392, __cudart_i2opi_f;
	mov.u64 	%rd393, %rd1;
$L__BB11_124:
	.pragma "nounroll";
	ld.global.nc.u32 	%r692, [%rd392];
	mad.wide.u32 	%rd287, %r692, %r206, %rd394;
	shr.u64 	%rd394, %rd287, 32;
	st.local.u32 	[%rd393], %rd287;
	add.s32 	%r908, %r908, 1;
	add.s64 	%rd393, %rd393, 4;
	add.s64 	%rd392, %rd392, 4;
	setp.ne.s32 	%p120, %r908, 6;
	@%p120 bra 	$L__BB11_124;
	shr.u32 	%r693, %r205, 23;
	st.local.u32 	[%rd1+24], %rd394;
	and.b32  	%r209, %r693, 31;
	and.b32  	%r694, %r693, 224;
	add.s32 	%r695, %r694, -128;
	shr.u32 	%r696, %r695, 5;
	mul.wide.u32 	%rd288, %r696, 4;
	sub.s64 	%rd113, %rd1, %rd288;
	ld.local.u32 	%r909, [%rd113+24];
	ld.local.u32 	%r910, [%rd113+20];
	setp.eq.s32 	%p121, %r209, 0;
	@%p121 bra 	$L__BB11_127;
	shf.l.wrap.b32 	%r909, %r910, %r909, %r209;
	ld.local.u32 	%r697, [%rd113+16];
	shf.l.wrap.b32 	%r910, %r697, %r910, %r209;
$L__BB11_127:
	shr.u32 	%r698, %r909, 30;
	shf.l.wrap.b32 	%r699, %r910, %r909, 2;
	shl.b32 	%r700, %r910, 2;
	shr.s32 	%r701, %r699, 31;
	sub.s32 	%r911, %r701, %r698;
	xor.b32  	%r702, %r699, %r205;
	xor.b32  	%r703, %r701, %r699;
	xor.b32  	%r704, %r701, %r700;
	cvt.u64.u32 	%rd289, %r703;
	shl.b64 	%rd290, %rd289, 32;
	cvt.u64.u32 	%rd291, %r704;
	or.b64  	%rd292, %rd290, %rd291;
	cvt.rn.f64.s64 	%fd55, %rd292;
	mul.f64 	%fd56, %fd55, 0d3BF921FB54442D19;
	cvt.rn.f32.f64 	%f590, %fd56;
	neg.f32 	%f591, %f590;
	setp.lt.s32 	%p122, %r702, 0;
	selp.f32 	%f767, %f591, %f590, %p122;
$L__BB11_128:
	and.b32  	%r706, %r33, 1792;
	and.b32  	%r707, %r2, 127;
	or.b32  	%r708, %r706, %r707;
	mul.rn.f32 	%f593, %f767, %f767;
	and.b32  	%r709, %r911, 1;
	setp.eq.b32 	%p123, %r709, 1;
	selp.f32 	%f594, 0f3F800000, %f767, %p123;
	fma.rn.f32 	%f595, %f593, %f594, 0f00000000;
	fma.rn.f32 	%f596, %f593, 0f37CBAC00, 0fBAB607ED;
	selp.f32 	%f597, %f596, 0fB94D4153, %p123;
	selp.f32 	%f598, 0f3D2AAABB, 0f3C0885E4, %p123;
	fma.rn.f32 	%f599, %f597, %f593, %f598;
	selp.f32 	%f600, 0fBEFFFFFF, 0fBE2AAAA8, %p123;
	fma.rn.f32 	%f601, %f599, %f593, %f600;
	fma.rn.f32 	%f602, %f601, %f595, %f594;
	and.b32  	%r710, %r911, 2;
	setp.eq.s32 	%p124, %r710, 0;
	mov.f32 	%f603, 0f00000000;
	sub.f32 	%f604, %f603, %f602;
	selp.f32 	%f605, %f602, %f604, %p124;
	mul.f32 	%f606, %f102, %f110;
	mul.f32 	%f607, %f103, %f605;
	sub.f32 	%f608, %f606, %f607;
	mul.f32 	%f609, %f102, %f605;
	fma.rn.f32 	%f610, %f103, %f110, %f609;
	add.f32 	%f611, %f100, %f608;
	shl.b32 	%r711, %r708, 2;
	mov.u32 	%r712, _ZZ35_occa_preprocessed_ODW11_STH_STFT_0E6FRBank;
	add.s32 	%r713, %r712, %r711;
	st.shared.f32 	[%r713], %f611;
	add.f32 	%f612, %f101, %f610;
	mov.u32 	%r714, _ZZ35_occa_preprocessed_ODW11_STH_STFT_0E6FIBank;
	add.s32 	%r715, %r714, %r711;
	st.shared.f32 	[%r715], %f612;
	sub.f32 	%f613, %f100, %f608;
	st.shared.f32 	[%r713+512], %f613;
	sub.f32 	%f614, %f101, %f610;
	st.shared.f32 	[%r715+512], %f614;
	bar.sync 	0;
	ld.shared.f32 	%f114, [%r3];
	ld.shared.f32 	%f115, [%r4];
	ld.shared.f32 	%f116, [%r3+4096];
	ld.shared.f32 	%f117, [%r4+4096];
	shl.b32 	%r716, %r2, 2;
	and.b32  	%r717, %r716, 1020;
	cvt.rn.f32.u32 	%f615, %r717;
	mul.f32 	%f616, %f615, 0f3A000000;
	cvt.f64.f32 	%fd57, %f616;
	mul.f64 	%fd58, %fd57, 0dC01921FB54442D18;
	cvt.rn.f32.f64 	%f118, %fd58;
	mul.f32 	%f617, %f118, 0f3F22F983;
	cvt.rni.s32.f32 	%r919, %f617;
	cvt.rn.f32.s32 	%f618, %r919;
	fma.rn.f32 	%f619, %f618, 0fBFC90FDA, %f118;
	fma.rn.f32 	%f620, %f618, 0fB3A22168, %f619;
	fma.rn.f32 	%f769, %f618, 0fA7C234C5, %f620;
	abs.f32 	%f120, %f118;
	setp.ltu.f32 	%p125, %f120, 0f47CE4780;
	mov.u32 	%r915, %r919;
	mov.f32 	%f768, %f769;
	@%p125 bra 	$L__BB11_136;
	setp.neu.f32 	%p126, %f120, 0f7F800000;
	@%p126 bra 	$L__BB11_131;
	mov.f32 	%f623, 0f00000000;
	mul.rn.f32 	%f768, %f118, %f623;
	mov.b32 	%r915, 0;
	bra.uni 	$L__BB11_136;
$L__BB11_131:
	mov.b32 	%r219, %f118;
	mov.b64 	%rd397, 0;
	mov.b32 	%r912, 0;
	mov.u64 	%rd395, __cudart_i2opi_f;
	shl.b32 	%r720, %r219, 8;
	or.b32  	%r721, %r720, -2147483648;
	mov.u64 	%rd396, %rd1;
$L__BB11_132:
	.pragma "nounroll";
	ld.global.nc.u32 	%r719, [%rd395];
	mad.wide.u32 	%rd295, %r719, %r721, %rd397;
	shr.u64 	%rd397, %rd295, 32;
	st.local.u32 	[%rd396], %rd295;
	add.s32 	%r912, %r912, 1;
	add.s64 	%rd396, %rd396, 4;
	add.s64 	%rd395, %rd395, 4;
	setp.ne.s32 	%p127, %r912, 6;
	@%p127 bra 	$L__BB11_132;
	shr.u32 	%r722, %r219, 23;
	st.local.u32 	[%rd1+24], %rd397;
	and.b32  	%r222, %r722, 31;
	and.b32  	%r723, %r722, 224;
	add.s32 	%r724, %r723, -128;
	shr.u32 	%r725, %r724, 5;
	mul.wide.u32 	%rd296, %r725, 4;
	sub.s64 	%rd120, %rd1, %rd296;
	ld.local.u32 	%r913, [%rd120+24];
	ld.local.u32 	%r914, [%rd120+20];
	setp.eq.s32 	%p128, %r222, 0;
	@%p128 bra 	$L__BB11_135;
	shf.l.wrap.b32 	%r913, %r914, %r913, %r222;
	ld.local.u32 	%r726, [%rd120+16];
	shf.l.wrap.b32 	%r914, %r726, %r914, %r222;
$L__BB11_135:
	shr.u32 	%r727, %r913, 30;
	shf.l.wrap.b32 	%r728, %r914, %r913, 2;
	shl.b32 	%r729, %r914, 2;
	shr.s32 	%r730, %r728, 31;
	sub.s32 	%r915, %r730, %r727;
	xor.b32  	%r731, %r728, %r219;
	xor.b32  	%r732, %r730, %r728;
	xor.b32  	%r733, %r730, %r729;
	cvt.u64.u32 	%rd297, %r732;
	shl.b64 	%rd298, %rd297, 32;
	cvt.u64.u32 	%rd299, %r733;
	or.b64  	%rd300, %rd298, %rd299;
	cvt.rn.f64.s64 	%fd59, %rd300;
	mul.f64 	%fd60, %fd59, 0d3BF921FB54442D19;
	cvt.rn.f32.f64 	%f621, %fd60;
	neg.f32 	%f622, %f621;
	setp.lt.s32 	%p129, %r731, 0;
	selp.f32 	%f768, %f622, %f621, %p129;
$L__BB11_136:
	setp.ltu.f32 	%p130, %f120, 0f47CE4780;
	add.s32 	%r735, %r915, 1;
	mul.rn.f32 	%f624, %f768, %f768;
	and.b32  	%r736, %r915, 1;
	setp.eq.b32 	%p131, %r736, 1;
	selp.f32 	%f625, %f768, 0f3F800000, %p131;
	fma.rn.f32 	%f626, %f624, %f625, 0f00000000;
	fma.rn.f32 	%f627, %f624, 0f37CBAC00, 0fBAB607ED;
	selp.f32 	%f628, 0fB94D4153, %f627, %p131;
	selp.f32 	%f629, 0f3C0885E4, 0f3D2AAABB, %p131;
	fma.rn.f32 	%f630, %f628, %f624, %f629;
	selp.f32 	%f631, 0fBE2AAAA8, 0fBEFFFFFF, %p131;
	fma.rn.f32 	%f632, %f630, %f624, %f631;
	fma.rn.f32 	%f633, %f632, %f626, %f625;
	and.b32  	%r737, %r735, 2;
	setp.eq.s32 	%p132, %r737, 0;
	mov.f32 	%f634, 0f00000000;
	sub.f32 	%f635, %f634, %f633;
	selp.f32 	%f124, %f633, %f635, %p132;
	@%p130 bra 	$L__BB11_144;
	setp.neu.f32 	%p133, %f120, 0f7F800000;
	@%p133 bra 	$L__BB11_139;
	mov.f32 	%f638, 0f00000000;
	mul.rn.f32 	%f769, %f118, %f638;
	mov.b32 	%r919, 0;
	bra.uni 	$L__BB11_144;
$L__BB11_139:
	mov.b32 	%r231, %f118;
	shl.b32 	%r739, %r231, 8;
	or.b32  	%r232, %r739, -2147483648;
	mov.b64 	%rd400, 0;
	mov.b32 	%r916, 0;
	mov.u64 	%rd398, __cudart_i2opi_f;
	mov.u64 	%rd399, %rd1;
$L__BB11_140:
	.pragma "nounroll";
	ld.global.nc.u32 	%r740, [%rd398];
	mad.wide.u32 	%rd303, %r740, %r232, %rd400;
	shr.u64 	%rd400, %rd303, 32;
	st.local.u32 	[%rd399], %rd303;
	add.s32 	%r916, %r916, 1;
	add.s64 	%rd399, %rd399, 4;
	add.s64 	%rd398, %rd398, 4;
	setp.ne.s32 	%p134, %r916, 6;
	@%p134 bra 	$L__BB11_140;
	shr.u32 	%r741, %r231, 23;
	st.local.u32 	[%rd1+24], %rd400;
	and.b32  	%r235, %r741, 31;
	and.b32  	%r742, %r741, 224;
	add.s32 	%r743, %r742, -128;
	shr.u32 	%r744, %r743, 5;
	mul.wide.u32 	%rd304, %r744, 4;
	sub.s64 	%rd127, %rd1, %rd304;
	ld.local.u32 	%r917, [%rd127+24];
	ld.local.u32 	%r918, [%rd127+20];
	setp.eq.s32 	%p135, %r235, 0;
	@%p135 bra 	$L__BB11_143;
	shf.l.wrap.b32 	%r917, %r918, %r917, %r235;
	ld.local.u32 	%r745, [%rd127+16];
	shf.l.wrap.b32 	%r918, %r745, %r918, %r235;
$L__BB11_143:
	shr.u32 	%r746, %r917, 30;
	shf.l.wrap.b32 	%r747, %r918, %r917, 2;
	shl.b32 	%r748, %r918, 2;
	shr.s32 	%r749, %r747, 31;
	sub.s32 	%r919, %r749, %r746;
	xor.b32  	%r750, %r747, %r231;
	xor.b32  	%r751, %r749, %r747;
	xor.b32  	%r752, %r749, %r748;
	cvt.u64.u32 	%rd305, %r751;
	shl.b64 	%rd306, %rd305, 32;
	cvt.u64.u32 	%rd307, %r752;
	or.b64  	%rd308, %rd306, %rd307;
	cvt.rn.f64.s64 	%fd61, %rd308;
	mul.f64 	%fd62, %fd61, 0d3BF921FB54442D19;
	cvt.rn.f32.f64 	%f636, %fd62;
	neg.f32 	%f637, %f636;
	setp.lt.s32 	%p136, %r750, 0;
	selp.f32 	%f769, %f637, %f636, %p136;
$L__BB11_144:
	and.b32  	%r754, %r33, 1536;
	and.b32  	%r755, %r2, 255;
	or.b32  	%r756, %r754, %r755;
	mul.rn.f32 	%f639, %f769, %f769;
	and.b32  	%r757, %r919, 1;
	setp.eq.b32 	%p137, %r757, 1;
	selp.f32 	%f640, 0f3F800000, %f769, %p137;
	fma.rn.f32 	%f641, %f639, %f640, 0f00000000;
	fma.rn.f32 	%f642, %f639, 0f37CBAC00, 0fBAB607ED;
	selp.f32 	%f643, %f642, 0fB94D4153, %p137;
	selp.f32 	%f644, 0f3D2AAABB, 0f3C0885E4, %p137;
	fma.rn.f32 	%f645, %f643, %f639, %f644;
	selp.f32 	%f646, 0fBEFFFFFF, 0fBE2AAAA8, %p137;
	fma.rn.f32 	%f647, %f645, %f639, %f646;
	fma.rn.f32 	%f648, %f647, %f641, %f640;
	and.b32  	%r758, %r919, 2;
	setp.eq.s32 	%p138, %r758, 0;
	mov.f32 	%f649, 0f00000000;
	sub.f32 	%f650, %f649, %f648;
	selp.f32 	%f651, %f648, %f650, %p138;
	mul.f32 	%f652, %f116, %f124;
	mul.f32 	%f653, %f117, %f651;
	sub.f32 	%f654, %f652, %f653;
	mul.f32 	%f655, %f116, %f651;
	fma.rn.f32 	%f656, %f117, %f124, %f655;
	add.f32 	%f657, %f114, %f654;
	shl.b32 	%r759, %r756, 2;
	mov.u32 	%r760, _ZZ35_occa_preprocessed_ODW11_STH_STFT_0E6SRBank;
	add.s32 	%r761, %r760, %r759;
	st.shared.f32 	[%r761], %f657;
	add.f32 	%f658, %f115, %f656;
	mov.u32 	%r762, _ZZ35_occa_preprocessed_ODW11_STH_STFT_0E6SIBank;
	add.s32 	%r763, %r762, %r759;
	st.shared.f32 	[%r763], %f658;
	sub.f32 	%f659, %f114, %f654;
	st.shared.f32 	[%r761+1024], %f659;
	sub.f32 	%f660, %f115, %f656;
	st.shared.f32 	[%r763+1024], %f660;
	bar.sync 	0;
	ld.shared.f32 	%f128, [%r34];
	ld.shared.f32 	%f129, [%r35];
	ld.shared.f32 	%f130, [%r34+4096];
	ld.shared.f32 	%f131, [%r35+4096];
	and.b32  	%r764, %r33, 1022;
	cvt.rn.f32.u32 	%f661, %r764;
	mul.f32 	%f662, %f661, 0f3A000000;
	cvt.f64.f32 	%fd63, %f662;
	mul.f64 	%fd64, %fd63, 0dC01921FB54442D18;
	cvt.rn.f32.f64 	%f132, %fd64;
	mul.f32 	%f663, %f132, 0f3F22F983;
	cvt.rni.s32.f32 	%r927, %f663;
	cvt.rn.f32.s32 	%f664, %r927;
	fma.rn.f32 	%f665, %f664, 0fBFC90FDA, %f132;
	fma.rn.f32 	%f666, %f664, 0fB3A22168, %f665;
	fma.rn.f32 	%f771, %f664, 0fA7C234C5, %f666;
	abs.f32 	%f134, %f132;
	setp.ltu.f32 	%p139, %f134, 0f47CE4780;
	mov.u32 	%r923, %r927;
	mov.f32 	%f770, %f771;
	@%p139 bra 	$L__BB11_152;
	setp.neu.f32 	%p140, %f134, 0f7F800000;
	@%p140 bra 	$L__BB11_147;
	mov.f32 	%f669, 0f00000000;
	mul.rn.f32 	%f770, %f132, %f669;
	mov.b32 	%r923, 0;
	bra.uni 	$L__BB11_152;
$L__BB11_147:
	mov.b32 	%r245, %f132;
	shl.b32 	%r766, %r245, 8;
	or.b32  	%r246, %r766, -2147483648;
	mov.b64 	%rd403, 0;
	mov.b32 	%r920, 0;
	mov.u64 	%rd401, __cudart_i2opi_f;
	mov.u64 	%rd402, %rd1;
$L__BB11_148:
	.pragma "nounroll";
	ld.global.nc.u32 	%r767, [%rd401];
	mad.wide.u32 	%rd311, %r767, %r246, %rd403;
	shr.u64 	%rd403, %rd311, 32;
	st.local.u32 	[%rd402], %rd311;
	add.s32 	%r920, %r920, 1;
	add.s64 	%rd402, %rd402, 4;
	add.s64 	%rd401, %rd401, 4;
	setp.ne.s32 	%p141, %r920, 6;
	@%p141 bra 	$L__BB11_148;
	shr.u32 	%r768, %r245, 23;
	st.local.u32 	[%rd1+24], %rd403;
	and.b32  	%r249, %r768, 31;
	and.b32  	%r769, %r768, 224;
	add.s32 	%r770, %r769, -128;
	shr.u32 	%r771, %r770, 5;
	mul.wide.u32 	%rd312, %r771, 4;
	sub.s64 	%rd134, %rd1, %rd312;
	ld.local.u32 	%r921, [%rd134+24];
	ld.local.u32 	%r922, [%rd134+20];
	setp.eq.s32 	%p142, %r249, 0;
	@%p142 bra 	$L__BB11_151;
	shf.l.wrap.b32 	%r921, %r922, %r921, %r249;
	ld.local.u32 	%r772, [%rd134+16];
	shf.l.wrap.b32 	%r922, %r772, %r922, %r249;
$L__BB11_151:
	shr.u32 	%r773, %r921, 30;
	shf.l.wrap.b32 	%r774, %r922, %r921, 2;
	shl.b32 	%r775, %r922, 2;
	shr.s32 	%r776, %r774, 31;
	sub.s32 	%r923, %r776, %r773;
	xor.b32  	%r777, %r774, %r245;
	xor.b32  	%r778, %r776, %r774;
	xor.b32  	%r779, %r776, %r775;
	cvt.u64.u32 	%rd313, %r778;
	shl.b64 	%rd314, %rd313, 32;
	cvt.u64.u32 	%rd315, %r779;
	or.b64  	%rd316, %rd314, %rd315;
	cvt.rn.f64.s64 	%fd65, %rd316;
	mul.f64 	%fd66, %fd65, 0d3BF921FB54442D19;
	cvt.rn.f32.f64 	%f667, %fd66;
	neg.f32 	%f668, %f667;
	setp.lt.s32 	%p143, %r777, 0;
	selp.f32 	%f770, %f668, %f667, %p143;
$L__BB11_152:
	setp.ltu.f32 	%p144, %f134, 0f47CE4780;
	add.s32 	%r781, %r923, 1;
	mul.rn.f32 	%f670, %f770, %f770;
	and.b32  	%r782, %r923, 1;
	setp.eq.b32 	%p145, %r782, 1;
	selp.f32 	%f671, %f770, 0f3F800000, %p145;
	fma.rn.f32 	%f672, %f670, %f671, 0f00000000;
	fma.rn.f32 	%f673, %f670, 0f37CBAC00, 0fBAB607ED;
	selp.f32 	%f674, 0fB94D4153, %f673, %p145;
	selp.f32 	%f675, 0f3C0885E4, 0f3D2AAABB, %p145;
	fma.rn.f32 	%f676, %f674, %f670, %f675;
	selp.f32 	%f677, 0fBE2AAAA8, 0fBEFFFFFF, %p145;
	fma.rn.f32 	%f678, %f676, %f670, %f677;
	fma.rn.f32 	%f679, %f678, %f672, %f671;
	and.b32  	%r783, %r781, 2;
	setp.eq.s32 	%p146, %r783, 0;
	mov.f32 	%f680, 0f00000000;
	sub.f32 	%f681, %f680, %f679;
	selp.f32 	%f138, %f679, %f681, %p146;
	@%p144 bra 	$L__BB11_160;
	setp.neu.f32 	%p147, %f134, 0f7F800000;
	@%p147 bra 	$L__BB11_155;
	mov.f32 	%f684, 0f00000000;
	mul.rn.f32 	%f771, %f132, %f684;
	mov.b32 	%r927, 0;
	bra.uni 	$L__BB11_160;
$L__BB11_155:
	mov.b32 	%r258, %f132;
	shl.b32 	%r785, %r258, 8;
	or.b32  	%r259, %r785, -2147483648;
	mov.b64 	%rd406, 0;
	mov.b32 	%r924, 0;
	mov.u64 	%rd404, __cudart_i2opi_f;
	mov.u64 	%rd405, %rd1;
$L__BB11_156:
	.pragma "nounroll";
	ld.global.nc.u32 	%r786, [%rd404];
	mad.wide.u32 	%rd319, %r786, %r259, %rd406;
	shr.u64 	%rd406, %rd319, 32;
	st.local.u32 	[%rd405], %rd319;
	add.s32 	%r924, %r924, 1;
	add.s64 	%rd405, %rd405, 4;
	add.s64 	%rd404, %rd404, 4;
	setp.ne.s32 	%p148, %r924, 6;
	@%p148 bra 	$L__BB11_156;
	shr.u32 	%r787, %r258, 23;
	st.local.u32 	[%rd1+24], %rd406;
	and.b32  	%r262, %r787, 31;
	and.b32  	%r788, %r787, 224;
	add.s32 	%r789, %r788, -128;
	shr.u32 	%r790, %r789, 5;
	mul.wide.u32 	%rd320, %r790, 4;
	sub.s64 	%rd141, %rd1, %rd320;
	ld.local.u32 	%r925, [%rd141+24];
	ld.local.u32 	%r926, [%rd141+20];
	setp.eq.s32 	%p149, %r262, 0;
	@%p149 bra 	$L__BB11_159;
	shf.l.wrap.b32 	%r925, %r926, %r925, %r262;
	ld.local.u32 	%r791, [%rd141+16];
	shf.l.wrap.b32 	%r926, %r791, %r926, %r262;
$L__BB11_159:
	shr.u32 	%r792, %r925, 30;
	shf.l.wrap.b32 	%r793, %r926, %r925, 2;
	shl.b32 	%r794, %r926, 2;
	shr.s32 	%r795, %r793, 31;
	sub.s32 	%r927, %r795, %r792;
	xor.b32  	%r796, %r793, %r258;
	xor.b32  	%r797, %r795, %r793;
	xor.b32  	%r798, %r795, %r794;
	cvt.u64.u32 	%rd321, %r797;
	shl.b64 	%rd322, %rd321, 32;
	cvt.u64.u32 	%rd323, %r798;
	or.b64  	%rd324, %rd322, %rd323;
	cvt.rn.f64.s64 	%fd67, %rd324;
	mul.f64 	%fd68, %fd67, 0d3BF921FB54442D19;
	cvt.rn.f32.f64 	%f682, %fd68;
	neg.f32 	%f683, %f682;
	setp.lt.s32 	%p150, %r796, 0;
	selp.f32 	%f771, %f683, %f682, %p150;
$L__BB11_160:
	and.b32  	%r800, %r33, 1024;
	and.b32  	%r801, %r2, 511;
	or.b32  	%r802, %r800, %r801;
	mul.rn.f32 	%f685, %f771, %f771;
	and.b32  	%r803, %r927, 1;
	setp.eq.b32 	%p151, %r803, 1;
	selp.f32 	%f686, 0f3F800000, %f771, %p151;
	fma.rn.f32 	%f687, %f685, %f686, 0f00000000;
	fma.rn.f32 	%f688, %f685, 0f37CBAC00, 0fBAB607ED;
	selp.f32 	%f689, %f688, 0fB94D4153, %p151;
	selp.f32 	%f690, 0f3D2AAABB, 0f3C0885E4, %p151;
	fma.rn.f32 	%f691, %f689, %f685, %f690;
	selp.f32 	%f692, 0fBEFFFFFF, 0fBE2AAAA8, %p151;
	fma.rn.f32 	%f693, %f691, %f685, %f692;
	fma.rn.f32 	%f694, %f693, %f687, %f686;
	and.b32  	%r804, %r927, 2;
	setp.eq.s32 	%p152, %r804, 0;
	mov.f32 	%f695, 0f00000000;
	sub.f32 	%f696, %f695, %f694;
	selp.f32 	%f697, %f694, %f696, %p152;
	mul.f32 	%f698, %f130, %f138;
	mul.f32 	%f699, %f131, %f697;
	sub.f32 	%f700, %f698, %f699;
	mul.f32 	%f701, %f130, %f697;
	fma.rn.f32 	%f702, %f131, %f138, %f701;
	add.f32 	%f703, %f128, %f700;
	shl.b32 	%r805, %r802, 2;
	mov.u32 	%r806, _ZZ35_occa_preprocessed_ODW11_STH_STFT_0E6FRBank;
	add.s32 	%r807, %r806, %r805;
	st.shared.f32 	[%r807], %f703;
	add.f32 	%f704, %f129, %f702;
	mov.u32 	%r808, _ZZ35_occa_preprocessed_ODW11_STH_STFT_0E6FIBank;
	add.s32 	%r809, %r808, %r805;
	st.shared.f32 	[%r809], %f704;
	sub.f32 	%f705, %f128, %f700;
	st.shared.f32 	[%r807+2048], %f705;
	sub.f32 	%f706, %f129, %f702;
	st.shared.f32 	[%r809+2048], %f706;
	bar.sync 	0;
	ld.shared.f32 	%f142, [%r3];
	ld.shared.f32 	%f143, [%r4];
	ld.shared.f32 	%f144, [%r3+4096];
	ld.shared.f32 	%f145, [%r4+4096];
	shl.b32 	%r810, %r1, 11;
	or.b32  	%r271, %r810, %r2;
	mul.f32 	%f707, %f2, 0f3A000000;
	cvt.f64.f32 	%fd69, %f707;
	mul.f64 	%fd70, %fd69, 0dC01921FB54442D18;
	cvt.rn.f32.f64 	%f146, %fd70;
	mul.f32 	%f708, %f146, 0f3F22F983;
	cvt.rni.s32.f32 	%r935, %f708;
	cvt.rn.f32.s32 	%f709, %r935;
	fma.rn.f32 	%f710, %f709, 0fBFC90FDA, %f146;
	fma.rn.f32 	%f711, %f709, 0fB3A22168, %f710;
	fma.rn.f32 	%f773, %f709, 0fA7C234C5, %f711;
	abs.f32 	%f148, %f146;
	setp.ltu.f32 	%p153, %f148, 0f47CE4780;
	mov.u32 	%r931, %r935;
	mov.f32 	%f772, %f773;
	@%p153 bra 	$L__BB11_168;
	setp.neu.f32 	%p154, %f148, 0f7F800000;
	@%p154 bra 	$L__BB11_163;
	mov.f32 	%f714, 0f00000000;
	mul.rn.f32 	%f772, %f146, %f714;
	mov.b32 	%r931, 0;
	bra.uni 	$L__BB11_168;
$L__BB11_163:
	mov.b32 	%r273, %f146;
	shl.b32 	%r812, %r273, 8;
	or.b32  	%r274, %r812, -2147483648;
	mov.b64 	%rd409, 0;
	mov.b32 	%r928, 0;
	mov.u64 	%rd407, __cudart_i2opi_f;
	mov.u64 	%rd408, %rd1;
$L__BB11_164:
	.pragma "nounroll";
	ld.global.nc.u32 	%r813, [%rd407];
	mad.wide.u32 	%rd327, %r813, %r274, %rd409;
	shr.u64 	%rd409, %rd327, 32;
	st.local.u32 	[%rd408], %rd327;
	add.s32 	%r928, %r928, 1;
	add.s64 	%rd408, %rd408, 4;
	add.s64 	%rd407, %rd407, 4;
	setp.ne.s32 	%p155, %r928, 6;
	@%p155 bra 	$L__BB11_164;
	shr.u32 	%r814, %r273, 23;
	st.local.u32 	[%rd1+24], %rd409;
	and.b32  	%r277, %r814, 31;
	and.b32  	%r815, %r814, 224;
	add.s32 	%r816, %r815, -128;
	shr.u32 	%r817, %r816, 5;
	mul.wide.u32 	%rd328, %r817, 4;
	sub.s64 	%rd148, %rd1, %rd328;
	ld.local.u32 	%r929, [%rd148+24];
	ld.local.u32 	%r930, [%rd148+20];
	setp.eq.s32 	%p156, %r277, 0;
	@%p156 bra 	$L__BB11_167;
	shf.l.wrap.b32 	%r929, %r930, %r929, %r277;
	ld.local.u32 	%r818, [%rd148+16];
	shf.l.wrap.b32 	%r930, %r818, %r930, %r277;
$L__BB11_167:
	shr.u32 	%r819, %r929, 30;
	shf.l.wrap.b32 	%r820, %r930, %r929, 2;
	shl.b32 	%r821, %r930, 2;
	shr.s32 	%r822, %r820, 31;
	sub.s32 	%r931, %r822, %r819;
	xor.b32  	%r823, %r820, %r273;
	xor.b32  	%r824, %r822, %r820;
	xor.b32  	%r825, %r822, %r821;
	cvt.u64.u32 	%rd329, %r824;
	shl.b64 	%rd330, %rd329, 32;
	cvt.u64.u32 	%rd331, %r825;
	or.b64  	%rd332, %rd330, %rd331;
	cvt.rn.f64.s64 	%fd71, %rd332;
	mul.f64 	%fd72, %fd71, 0d3BF921FB54442D19;
	cvt.rn.f32.f64 	%f712, %fd72;
	neg.f32 	%f713, %f712;
	setp.lt.s32 	%p157, %r823, 0;
	selp.f32 	%f772, %f713, %f712, %p157;
$L__BB11_168:
	setp.ltu.f32 	%p158, %f148, 0f47CE4780;
	add.s32 	%r827, %r931, 1;
	mul.rn.f32 	%f715, %f772, %f772;
	and.b32  	%r828, %r931, 1;
	setp.eq.b32 	%p159, %r828, 1;
	selp.f32 	%f716, %f772, 0f3F800000, %p159;
	fma.rn.f32 	%f717, %f715, %f716, 0f00000000;
	fma.rn.f32 	%f718, %f715, 0f37CBAC00, 0fBAB607ED;
	selp.f32 	%f719, 0fB94D4153, %f718, %p159;
	selp.f32 	%f720, 0f3C0885E4, 0f3D2AAABB, %p159;
	fma.rn.f32 	%f721, %f719, %f715, %f720;
	selp.f32 	%f722, 0fBE2AAAA8, 0fBEFFFFFF, %p159;
	fma.rn.f32 	%f723, %f721, %f715, %f722;
	fma.rn.f32 	%f724, %f723, %f717, %f716;
	and.b32  	%r829, %r827, 2;
	setp.eq.s32 	%p160, %r829, 0;
	mov.f32 	%f725, 0f00000000;
	sub.f32 	%f726, %f725, %f724;
	selp.f32 	%f152, %f724, %f726, %p160;
	@%p158 bra 	$L__BB11_176;
	setp.neu.f32 	%p161, %f148, 0f7F800000;
	@%p161 bra 	$L__BB11_171;
	mov.f32 	%f729, 0f00000000;
	mul.rn.f32 	%f773, %f146, %f729;
	mov.b32 	%r935, 0;
	bra.uni 	$L__BB11_176;
$L__BB11_171:
	mov.b32 	%r286, %f146;
	shl.b32 	%r831, %r286, 8;
	or.b32  	%r287, %r831, -2147483648;
	mov.b64 	%rd412, 0;
	mov.b32 	%r932, 0;
	mov.u64 	%rd410, __cudart_i2opi_f;
	mov.u64 	%rd411, %rd1;
$L__BB11_172:
	.pragma "nounroll";
	ld.global.nc.u32 	%r832, [%rd410];
	mad.wide.u32 	%rd335, %r832, %r287, %rd412;
	shr.u64 	%rd412, %rd335, 32;
	st.local.u32 	[%rd411], %rd335;
	add.s32 	%r932, %r932, 1;
	add.s64 	%rd411, %rd411, 4;
	add.s64 	%rd410, %rd410, 4;
	setp.ne.s32 	%p162, %r932, 6;
	@%p162 bra 	$L__BB11_172;
	shr.u32 	%r833, %r286, 23;
	st.local.u32 	[%rd1+24], %rd412;
	and.b32  	%r290, %r833, 31;
	and.b32  	%r834, %r833, 224;
	add.s32 	%r835, %r834, -128;
	shr.u32 	%r836, %r835, 5;
	mul.wide.u32 	%rd336, %r836, 4;
	sub.s64 	%rd155, %rd1, %rd336;
	ld.local.u32 	%r933, [%rd155+24];
	ld.local.u32 	%r934, [%rd155+20];
	setp.eq.s32 	%p163, %r290, 0;
	@%p163 bra 	$L__BB11_175;
	shf.l.wrap.b32 	%r933, %r934, %r933, %r290;
	ld.local.u32 	%r837, [%rd155+16];
	shf.l.wrap.b32 	%r934, %r837, %r934, %r290;
$L__BB11_175:
	shr.u32 	%r838, %r933, 30;
	shf.l.wrap.b32 	%r839, %r934, %r933, 2;
	shl.b32 	%r840, %r934, 2;
	shr.s32 	%r841, %r839, 31;
	sub.s32 	%r935, %r841, %r838;
	xor.b32  	%r842, %r839, %r286;
	xor.b32  	%r843, %r841, %r839;
	xor.b32  	%r844, %r841, %r840;
	cvt.u64.u32 	%rd337, %r843;
	shl.b64 	%rd338, %rd337, 32;
	cvt.u64.u32 	%rd339, %r844;
	or.b64  	%rd340, %rd338, %rd339;
	cvt.rn.f64.s64 	%fd73, %rd340;
	mul.f64 	%fd74, %fd73, 0d3BF921FB54442D19;
	cvt.rn.f32.f64 	%f727, %fd74;
	neg.f32 	%f728, %f727;
	setp.lt.s32 	%p164, %r842, 0;
	selp.f32 	%f773, %f728, %f727, %p164;
$L__BB11_176:
	ld.param.u64 	%rd346, [_occa_preprocessed_ODW11_STH_STFT_0_param_6];
	cvta.to.global.u64 	%rd341, %rd156;
	cvta.to.global.u64 	%rd342, %rd346;
	mul.rn.f32 	%f730, %f773, %f773;
	and.b32  	%r846, %r935, 1;
	setp.eq.b32 	%p165, %r846, 1;
	selp.f32 	%f731, 0f3F800000, %f773, %p165;
	fma.rn.f32 	%f732, %f730, %f731, 0f00000000;
	fma.rn.f32 	%f733, %f730, 0f37CBAC00, 0fBAB607ED;
	selp.f32 	%f734, %f733, 0fB94D4153, %p165;
	selp.f32 	%f735, 0f3D2AAABB, 0f3C0885E4, %p165;
	fma.rn.f32 	%f736, %f734, %f730, %f735;
	selp.f32 	%f737, 0fBEFFFFFF, 0fBE2AAAA8, %p165;
	fma.rn.f32 	%f738, %f736, %f730, %f737;
	fma.rn.f32 	%f739, %f738, %f732, %f731;
	and.b32  	%r847, %r935, 2;
	setp.eq.s32 	%p166, %r847, 0;
	mov.f32 	%f740, 0f00000000;
	sub.f32 	%f741, %f740, %f739;
	selp.f32 	%f742, %f739, %f741, %p166;
	mul.f32 	%f743, %f144, %f152;
	mul.f32 	%f744, %f145, %f742;
	sub.f32 	%f745, %f743, %f744;
	mul.f32 	%f746, %f144, %f742;
	fma.rn.f32 	%f747, %f145, %f152, %f746;
	add.f32 	%f748, %f142, %f745;
	mul.wide.u32 	%rd343, %r271, 4;
	add.s64 	%rd344, %rd341, %rd343;
	st.global.f32 	[%rd344], %f748;
	add.f32 	%f749, %f143, %f747;
	add.s64 	%rd345, %rd342, %rd343;
	st.global.f32 	[%rd345], %f749;
	sub.f32 	%f750, %f142, %f745;
	st.global.f32 	[%rd344+4096], %f750;
	sub.f32 	%f751, %f143, %f747;
	st.global.f32 	[%rd345+4096], %f751;
	ret;

}
	// .globl	_occa_Overlap_Common_0
.visible .entry _occa_Overlap_Common_0(
	.param .u64 .ptr .align 1 _occa_Overlap_Common_0_param_0,
	.param .u32 _occa_Overlap_Common_0_param_1,
	.param .u32 _occa_Overlap_Common_0_param_2,
	.param .u32 _occa_Overlap_Common_0_param_3,
	.param .u32 _occa_Overlap_Common_0_param_4,
	.param .u64 .ptr .align 1 _occa_Overlap_Common_0_param_5
)
.maxntid 64
{
	.reg .pred 	%p<2>;
	.reg .b32 	%r<15>;
	.reg .b32 	%f<4>;
	.reg .b64 	%rd<9>;

	ld.param.u64 	%rd1, [_occa_Overlap_Common_0_param_0];
	ld.param.u32 	%r1, [_occa_Overlap_Common_0_param_2];
	ld.param.u32 	%r2, [_occa_Overlap_Common_0_param_3];
	ld.param.u32 	%r3, [_occa_Overlap_Common_0_param_4];
	ld.param.u64 	%rd2, [_occa_Overlap_Common_0_param_5];
	cvta.to.global.u64 	%rd3, %rd2;
	cvta.to.global.u64 	%rd4, %rd1;
	mov.u32 	%r4, %ctaid.x;
	shl.b32 	%r5, %r4, 6;
	mov.u32 	%r6, %tid.x;
	or.b32  	%r7, %r5, %r6;
	shr.u32 	%r8, %r7, %r2;
	mov.b32 	%r9, -1;
	shl.b32 	%r10, %r9, %r2;
	not.b32 	%r11, %r10;
	and.b32  	%r12, %r7, %r11;
	mad.lo.s32 	%r13, %r8, %r3, %r12;
	setp.lt.u32 	%p1, %r13, %r1;
	selp.b32 	%r14, %r13, 0, %p1;
	mul.wide.u32 	%rd5, %r14, 4;
	add.s64 	%rd6, %rd4, %rd5;
	ld.global.f32 	%f1, [%rd6];
	selp.f32 	%f2, 0f3F800000, 0f00000000, %p1;
	mul.f32 	%f3, %f1, %f2;
	mul.wide.u32 	%rd7, %r7, 4;
	add.s64 	%rd8, %rd3, %rd7;
	st.global.f32 	[%rd8], %f3;
	ret;

}
	// .globl	_occa_Window_Hanning_0
.visible .entry _occa_Window_Hanning_0(
	.param .u64 .ptr .align 1 _occa_Window_Hanning_0_param_0,
	.param .u32 _occa_Window_Hanning_0_param_1,
	.param .u32 _occa_Window_Hanning_0_param_2
)
.maxntid 64
{
	.local .align 4 .b8 	__local_depot13[28];
	.reg .b64 	%SP;
	.reg .b64 	%SPL;
	.reg .pred 	%p<9>;
	.reg .b32 	%r<48>;
	.reg .b32 	%f<32>;
	.reg .b64 	%rd<25>;
	.reg .b64 	%fd<11>;

	mov.u64 	%SPL, __local_depot13;
	ld.param.u64 	%rd9, [_occa_Window_Hanning_0_param_0];
	ld.param.u32 	%r16, [_occa_Window_Hanning_0_param_2];
	add.u64 	%rd1, %SPL, 0;
	mov.u32 	%r17, %ctaid.x;
	shl.b32 	%r18, %r17, 6;
	mov.u32 	%r19, %tid.x;
	or.b32  	%r1, %r18, %r19;
	add.s32 	%r20, %r16, -1;
	and.b32  	%r21, %r20, %r1;
	cvt.rn.f64.s32 	%fd1, %r21;
	mul.f64 	%fd2, %fd1, 0d401921FB54442D18;
	cvt.rn.f32.s32 	%f7, %r20;
	cvt.f64.f32 	%fd3, %f7;
	div.rn.f64 	%fd4, %fd2, %fd3;
	cvt.rn.f32.f64 	%f1, %fd4;
	mul.f32 	%f8, %f1, 0f3F22F983;
	cvt.rni.s32.f32 	%r47, %f8;
	cvt.rn.f32.s32 	%f9, %r47;
	fma.rn.f32 	%f10, %f9, 0fBFC90FDA, %f1;
	fma.rn.f32 	%f11, %f9, 0fB3A22168, %f10;
	fma.rn.f32 	%f31, %f9, 0fA7C234C5, %f11;
	abs.f32 	%f3, %f1;
	setp.ltu.f32 	%p1, %f3, 0f47CE4780;
	@%p1 bra 	$L__BB13_8;
	setp.neu.f32 	%p2, %f3, 0f7F800000;
	@%p2 bra 	$L__BB13_3;
	mov.f32 	%f14, 0f00000000;
	mul.rn.f32 	%f31, %f1, %f14;
	mov.b32 	%r47, 0;
	bra.uni 	$L__BB13_8;
$L__BB13_3:
	mov.b32 	%r3, %f1;
	shl.b32 	%r23, %r3, 8;
	or.b32  	%r4, %r23, -2147483648;
	mov.b64 	%rd24, 0;
	mov.b32 	%r44, 0;
	mov.u64 	%rd22, __cudart_i2opi_f;
	mov.u64 	%rd23, %rd1;
$L__BB13_4:
	.pragma "nounroll";
	ld.global.nc.u32 	%r24, [%rd22];
	mad.wide.u32 	%rd13, %r24, %r4, %rd24;
	shr.u64 	%rd24, %rd13, 32;
	st.local.u32 	[%rd23], %rd13;
	add.s32 	%r44, %r44, 1;
	add.s64 	%rd23, %rd23, 4;
	add.s64 	%rd22, %rd22, 4;
	setp.ne.s32 	%p3, %r44, 6;
	@%p3 bra 	$L__BB13_4;
	shr.u32 	%r25, %r3, 23;
	st.local.u32 	[%rd1+24], %rd24;
	and.b32  	%r7, %r25, 31;
	and.b32  	%r26, %r25, 224;
	add.s32 	%r27, %r26, -128;
	shr.u32 	%r28, %r27, 5;
	mul.wide.u32 	%rd14, %r28, 4;
	sub.s64 	%rd8, %rd1, %rd14;
	ld.local.u32 	%r45, [%rd8+24];
	ld.local.u32 	%r46, [%rd8+20];
	setp.eq.s32 	%p4, %r7, 0;
	@%p4 bra 	$L__BB13_7;
	shf.l.wrap.b32 	%r45, %r46, %r45, %r7;
	ld.local.u32 	%r29, [%rd8+16];
	shf.l.wrap.b32 	%r46, %r29, %r46, %r7;
$L__BB13_7:
	shr.u32 	%r30, %r45, 30;
	shf.l.wrap.b32 	%r31, %r46, %r45, 2;
	shl.b32 	%r32, %r46, 2;
	shr.u32 	%r33, %r31, 31;
	add.s32 	%r34, %r33, %r30;
	neg.s32 	%r35, %r34;
	setp.lt.s32 	%p5, %r3, 0;
	selp.b32 	%r47, %r35, %r34, %p5;
	xor.b32  	%r36, %r31, %r3;
	shr.s32 	%r37, %r31, 31;
	xor.b32  	%r38, %r37, %r31;
	xor.b32  	%r39, %r37, %r32;
	cvt.u64.u32 	%rd15, %r38;
	shl.b64 	%rd16, %rd15, 32;
	cvt.u64.u32 	%rd17, %r39;
	or.b64  	%rd18, %rd16, %rd17;
	cvt.rn.f64.s64 	%fd5, %rd18;
	mul.f64 	%fd6, %fd5, 0d3BF921FB54442D19;
	cvt.rn.f32.f64 	%f12, %fd6;
	neg.f32 	%f13, %f12;
	setp.lt.s32 	%p6, %r36, 0;
	selp.f32 	%f31, %f13, %f12, %p6;
$L__BB13_8:
	cvta.to.global.u64 	%rd19, %rd9;
	add.s32 	%r41, %r47, 1;
	mul.rn.f32 	%f15, %f31, %f31;
	and.b32  	%r42, %r47, 1;
	setp.eq.b32 	%p7, %r42, 1;
	selp.f32 	%f16, %f31, 0f3F800000, %p7;
	fma.rn.f32 	%f17, %f15, %f16, 0f00000000;
	fma.rn.f32 	%f18, %f15, 0f37CBAC00, 0fBAB607ED;
	selp.f32 	%f19, 0fB94D4153, %f18, %p7;
	selp.f32 	%f20, 0f3C0885E4, 0f3D2AAABB, %p7;
	fma.rn.f32 	%f21, %f19, %f15, %f20;
	selp.f32 	%f22, 0fBE2AAAA8, 0fBEFFFFFF, %p7;
	fma.rn.f32 	%f23, %f21, %f15, %f22;
	fma.rn.f32 	%f24, %f23, %f17, %f16;
	and.b32  	%r43, %r41, 2;
	setp.eq.s32 	%p8, %r43, 0;
	mov.f32 	%f25, 0f00000000;
	sub.f32 	%f26, %f25, %f24;
	selp.f32 	%f27, %f24, %f26, %p8;
	cvt.f64.f32 	%fd7, %f27;
	mov.f64 	%fd8, 0d3FF0000000000000;
	sub.f64 	%fd9, %fd8, %fd7;
	mul.f64 	%fd10, %fd9, 0d3FE0000000000000;
	cvt.rn.f32.f64 	%f28, %fd10;
	mul.wide.u32 	%rd20, %r1, 4;
	add.s64 	%rd21, %rd19, %rd20;
	ld.global.f32 	%f29, [%rd21];
	mul.f32 	%f30, %f29, %f28;
	st.global.f32 	[%rd21], %f30;
	ret;

}
	// .globl	_occa_Window_Hamming_0
.visible .entry _occa_Window_Hamming_0(
	.param .u64 .ptr .align 1 _occa_Window_Hamming_0_param_0,
	.param .u32 _occa_Window_Hamming_0_param_1,
	.param .u32 _occa_Window_Hamming_0_param_2
)
.maxntid 64
{
	.local .align 4 .b8 	__local_depot14[28];
	.reg .b64 	%SP;
	.reg .b64 	%SPL;
	.reg .pred 	%p<9>;
	.reg .b32 	%r<48>;
	.reg .b32 	%f<32>;
	.reg .b64 	%rd<25>;
	.reg .b64 	%fd<9>;

	mov.u64 	%SPL, __local_depot14;
	ld.param.u64 	%rd9, [_occa_Window_Hamming_0_param_0];
	ld.param.u32 	%r16, [_occa_Window_Hamming_0_param_2];
	add.u64 	%rd1, %SPL, 0;
	mov.u32 	%r17, %ctaid.x;
	shl.b32 	%r18, %r17, 6;
	mov.u32 	%r19, %tid.x;
	or.b32  	%r1, %r18, %r19;
	add.s32 	%r20, %r16, -1;
	and.b32  	%r21, %r20, %r1;
	cvt.rn.f64.s32 	%fd1, %r21;
	mul.f64 	%fd2, %fd1, 0d401921FB54442D18;
	cvt.rn.f32.s32 	%f7, %r20;
	cvt.f64.f32 	%fd3, %f7;
	div.rn.f64 	%fd4, %fd2, %fd3;
	cvt.rn.f32.f64 	%f1, %fd4;
	mul.f32 	%f8, %f1, 0f3F22F983;
	cvt.rni.s32.f32 	%r47, %f8;
	cvt.rn.f32.s32 	%f9, %r47;
	fma.rn.f32 	%f10, %f9, 0fBFC90FDA, %f1;
	fma.rn.f32 	%f11, %f9, 0fB3A22168, %f10;
	fma.rn.f32 	%f31, %f9, 0fA7C234C5, %f11;
	abs.f32 	%f3, %f1;
	setp.ltu.f32 	%p1, %f3, 0f47CE4780;
	@%p1 bra 	$L__BB14_8;
	setp.neu.f32 	%p2, %f3, 0f7F800000;
	@%p2 bra 	$L__BB14_3;
	mov.f32 	%f14, 0f00000000;
	mul.rn.f32 	%f31, %f1, %f14;
	mov.b32 	%r47, 0;
	bra.uni 	$L__BB14_8;
$L__BB14_3:
	mov.b32 	%r3, %f1;
	shl.b32 	%r23, %r3, 8;
	or.b32  	%r4, %r23, -2147483648;
	mov.b64 	%rd24, 0;
	mov.b32 	%r44, 0;
	mov.u64 	%rd22, __cudart_i2opi_f;
	mov.u64 	%rd23, %rd1;
$L__BB14_4:
	.pragma "nounroll";
	ld.global.nc.u32 	%r24, [%rd22];
	mad.wide.u32 	%rd13, %r24, %r4, %rd24;
	shr.u64 	%rd24, %rd13, 32;
	st.local.u32 	[%rd23], %rd13;
	add.s32 	%r44, %r44, 1;
	add.s64 	%rd23, %rd23, 4;
	add.s64 	%rd22, %rd22, 4;
	setp.ne.s32 	%p3, %r44, 6;
	@%p3 bra 	$L__BB14_4;
	shr.u32 	%r25, %r3, 23;
	st.local.u32 	[%rd1+24], %rd24;
	and.b32  	%r7, %r25, 31;
	and.b32  	%r26, %r25, 224;
	add.s32 	%r27, %r26, -128;
	shr.u32 	%r28, %r27, 5;
	mul.wide.u32 	%rd14, %r28, 4;
	sub.s64 	%rd8, %rd1, %rd14;
	ld.local.u32 	%r45, [%rd8+24];
	ld.local.u32 	%r46, [%rd8+20];
	setp.eq.s32 	%p4, %r7, 0;
	@%p4 bra 	$L__BB14_7;
	shf.l.wrap.b32 	%r45, %r46, %r45, %r7;
	ld.local.u32 	%r29, [%rd8+16];
	shf.l.wrap.b32 	%r46, %r29, %r46, %r7;
$L__BB14_7:
	shr.u32 	%r30, %r45, 30;
	shf.l.wrap.b32 	%r31, %r46, %r45, 2;
	shl.b32 	%r32, %r46, 2;
	shr.u32 	%r33, %r31, 31;
	add.s32 	%r34, %r33, %r30;
	neg.s32 	%r35, %r34;
	setp.lt.s32 	%p5, %r3, 0;
	selp.b32 	%r47, %r35, %r34, %p5;
	xor.b32  	%r36, %r31, %r3;
	shr.s32 	%r37, %r31, 31;
	xor.b32  	%r38, %r37, %r31;
	xor.b32  	%r39, %r37, %r32;
	cvt.u64.u32 	%rd15, %r38;
	shl.b64 	%rd16, %rd15, 32;
	cvt.u64.u32 	%rd17, %r39;
	or.b64  	%rd18, %rd16, %rd17;
	cvt.rn.f64.s64 	%fd5, %rd18;
	mul.f64 	%fd6, %fd5, 0d3BF921FB54442D19;
	cvt.rn.f32.f64 	%f12, %fd6;
	neg.f32 	%f13, %f12;
	setp.lt.s32 	%p6, %r36, 0;
	selp.f32 	%f31, %f13, %f12, %p6;
$L__BB14_8:
	cvta.to.global.u64 	%rd19, %rd9;
	add.s32 	%r41, %r47, 1;
	mul.rn.f32 	%f15, %f31, %f31;
	and.b32  	%r42, %r47, 1;
	setp.eq.b32 	%p7, %r42, 1;
	selp.f32 	%f16, %f31, 0f3F800000, %p7;
	fma.rn.f32 	%f17, %f15, %f16, 0f00000000;
	fma.rn.f32 	%f18, %f15, 0f37CBAC00, 0fBAB607ED;
	selp.f32 	%f19, 0fB94D4153, %f18, %p7;
	selp.f32 	%f20, 0f3C0885E4, 0f3D2AAABB, %p7;
	fma.rn.f32 	%f21, %f19, %f15, %f20;
	selp.f32 	%f22, 0fBE2AAAA8, 0fBEFFFFFF, %p7;
	fma.rn.f32 	%f23, %f21, %f15, %f22;
	fma.rn.f32 	%f24, %f23, %f17, %f16;
	and.b32  	%r43, %r41, 2;
	setp.eq.s32 	%p8, %r43, 0;
	mov.f32 	%f25, 0f00000000;
	sub.f32 	%f26, %f25, %f24;
	selp.f32 	%f27, %f24, %f26, %p8;
	cvt.f64.f32 	%fd7, %f27;
	fma.rn.f64 	%fd8, %fd7, 0dBFDD70A3D70A3D71, 0d3FE147AE147AE148;
	cvt.rn.f32.f64 	%f28, %fd8;
	mul.wide.u32 	%rd20, %r1, 4;
	add.s64 	%rd21, %rd19, %rd20;
	ld.global.f32 	%f29, [%rd21];
	mul.f32 	%f30, %f29, %f28;
	st.global.f32 	[%rd21], %f30;
	ret;

}
	// .globl	_occa_Window_Blackman_0
.visible .entry _occa_Window_Blackman_0(
	.param .u64 .ptr .align 1 _occa_Window_Blackman_0_param_0,
	.param .u32 _occa_Window_Blackman_0_param_1,
	.param .u32 _occa_Window_Blackman_0_param_2
)
.maxntid 64
{
	.local .align 4 .b8 	__local_depot15[28];
	.reg .b64 	%SP;
	.reg .b64 	%SPL;
	.reg .pred 	%p<17>;
	.reg .b32 	%r<88>;
	.reg .b32 	%f<59>;
	.reg .b64 	%rd<43>;
	.reg .b64 	%fd<13>;

	mov.u64 	%SPL, __local_depot15;
	ld.param.u64 	%rd16, [_occa_Window_Blackman_0_param_0];
	ld.param.u32 	%r30, [_occa_Window_Blackman_0_param_2];
	add.u64 	%rd1, %SPL, 0;
	mov.u32 	%r31, %ctaid.x;
	shl.b32 	%r32, %r31, 6;
	mov.u32 	%r33, %tid.x;
	or.b32  	%r1, %r32, %r33;
	add.s32 	%r34, %r30, -1;
	and.b32  	%r35, %r34, %r1;
	cvt.rn.f64.s32 	%fd1, %r35;
	mul.f64 	%fd2, %fd1, 0d401921FB54442D18;
	cvt.rn.f32.s32 	%f14, %r30;
	cvt.f64.f32 	%fd3, %f14;
	div.rn.f64 	%fd4, %fd2, %fd3;
	cvt.rn.f32.f64 	%f1, %fd4;
	add.f32 	%f2, %f1, %f1;
	mul.f32 	%f15, %f1, 0f3F22F983;
	cvt.rni.s32.f32 	%r83, %f15;
	cvt.rn.f32.s32 	%f16, %r83;
	fma.rn.f32 	%f17, %f16, 0fBFC90FDA, %f1;
	fma.rn.f32 	%f18, %f16, 0fB3A22168, %f17;
	fma.rn.f32 	%f57, %f16, 0fA7C234C5, %f18;
	abs.f32 	%f4, %f1;
	setp.ltu.f32 	%p1, %f4, 0f47CE4780;
	@%p1 bra 	$L__BB15_8;
	setp.neu.f32 	%p2, %f4, 0f7F800000;
	@%p2 bra 	$L__BB15_3;
	mov.f32 	%f21, 0f00000000;
	mul.rn.f32 	%f57, %f1, %f21;
	mov.b32 	%r83, 0;
	bra.uni 	$L__BB15_8;
$L__BB15_3:
	mov.b32 	%r3, %f1;
	shl.b32 	%r37, %r3, 8;
	or.b32  	%r4, %r37, -2147483648;
	mov.b64 	%rd39, 0;
	mov.b32 	%r80, 0;
	mov.u64 	%rd37, __cudart_i2opi_f;
	mov.u64 	%rd38, %rd1;
$L__BB15_4:
	.pragma "nounroll";
	ld.global.nc.u32 	%r38, [%rd37];
	mad.wide.u32 	%rd20, %r38, %r4, %rd39;
	shr.u64 	%rd39, %rd20, 32;
	st.local.u32 	[%rd38], %rd20;
	add.s32 	%r80, %r80, 1;
	add.s64 	%rd38, %rd38, 4;
	add.s64 	%rd37, %rd37, 4;
	setp.ne.s32 	%p3, %r80, 6;
	@%p3 bra 	$L__BB15_4;
	shr.u32 	%r39, %r3, 23;
	st.local.u32 	[%rd1+24], %rd39;
	and.b32  	%r7, %r39, 31;
	and.b32  	%r40, %r39, 224;
	add.s32 	%r41, %r40, -128;
	shr.u32 	%r42, %r41, 5;
	mul.wide.u32 	%rd21, %r42, 4;
	sub.s64 	%rd8, %rd1, %rd21;
	ld.local.u32 	%r81, [%rd8+24];
	ld.local.u32 	%r82, [%rd8+20];
	setp.eq.s32 	%p4, %r7, 0;
	@%p4 bra 	$L__BB15_7;
	shf.l.wrap.b32 	%r81, %r82, %r81, %r7;
	ld.local.u32 	%r43, [%rd8+16];
	shf.l.wrap.b32 	%r82, %r43, %r82, %r7;
$L__BB15_7:
	shr.u32 	%r44, %r81, 30;
	shf.l.wrap.b32 	%r45, %r82, %r81, 2;
	shl.b32 	%r46, %r82, 2;
	shr.u32 	%r47, %r45, 31;
	add.s32 	%r48, %r47, %r44;
	neg.s32 	%r49, %r48;
	setp.lt.s32 	%p5, %r3, 0;
	selp.b32 	%r83, %r49, %r48, %p5;
	xor.b32  	%r50, %r45, %r3;
	shr.s32 	%r51, %r45, 31;
	xor.b32  	%r52, %r51, %r45;
	xor.b32  	%r53, %r51, %r46;
	cvt.u64.u32 	%rd22, %r52;
	shl.b64 	%rd23, %rd22, 32;
	cvt.u64.u32 	%rd24, %r53;
	or.b64  	%rd25, %rd23, %rd24;
	cvt.rn.f64.s64 	%fd5, %rd25;
	mul.f64 	%fd6, %fd5, 0d3BF921FB54442D19;
	cvt.rn.f32.f64 	%f19, %fd6;
	neg.f32 	%f20, %f19;
	setp.lt.s32 	%p6, %r50, 0;
	selp.f32 	%f57, %f20, %f19, %p6;
$L__BB15_8:
	add.s32 	%r55, %r83, 1;
	mul.rn.f32 	%f22, %f57, %f57;
	and.b32  	%r56, %r83, 1;
	setp.eq.b32 	%p7, %r56, 1;
	selp.f32 	%f23, %f57, 0f3F800000, %p7;
	fma.rn.f32 	%f24, %f22, %f23, 0f00000000;
	fma.rn.f32 	%f25, %f22, 0f37CBAC00, 0fBAB607ED;
	selp.f32 	%f26, 0fB94D4153, %f25, %p7;
	selp.f32 	%f27, 0f3C0885E4, 0f3D2AAABB, %p7;
	fma.rn.f32 	%f28, %f26, %f22, %f27;
	selp.f32 	%f29, 0fBE2AAAA8, 0fBEFFFFFF, %p7;
	fma.rn.f32 	%f30, %f28, %f22, %f29;
	fma.rn.f32 	%f31, %f30, %f24, %f23;
	and.b32  	%r57, %r55, 2;
	setp.eq.s32 	%p8, %r57, 0;
	mov.f32 	%f32, 0f00000000;
	sub.f32 	%f33, %f32, %f31;
	selp.f32 	%f8, %f31, %f33, %p8;
	mul.f32 	%f34, %f2, 0f3F22F983;
	cvt.rni.s32.f32 	%r87, %f34;
	cvt.rn.f32.s32 	%f35, %r87;
	fma.rn.f32 	%f36, %f35, 0fBFC90FDA, %f2;
	fma.rn.f32 	%f37, %f35, 0fB3A22168, %f36;
	fma.rn.f32 	%f58, %f35, 0fA7C234C5, %f37;
	abs.f32 	%f10, %f2;
	setp.ltu.f32 	%p9, %f10, 0f47CE4780;
	@%p9 bra 	$L__BB15_16;
	setp.neu.f32 	%p10, %f10, 0f7F800000;
	@%p10 bra 	$L__BB15_11;
	mov.f32 	%f40, 0f00000000;
	mul.rn.f32 	%f58, %f2, %f40;
	mov.b32 	%r87, 0;
	bra.uni 	$L__BB15_16;
$L__BB15_11:
	mov.b32 	%r17, %f2;
	shl.b32 	%r59, %r17, 8;
	or.b32  	%r18, %r59, -2147483648;
	mov.b64 	%rd42, 0;
	mov.b32 	%r84, 0;
	mov.u64 	%rd40, __cudart_i2opi_f;
	mov.u64 	%rd41, %rd1;
$L__BB15_12:
	.pragma "nounroll";
	ld.global.nc.u32 	%r60, [%rd40];
	mad.wide.u32 	%rd28, %r60, %r18, %rd42;
	shr.u64 	%rd42, %rd28, 32;
	st.local.u32 	[%rd41], %rd28;
	add.s32 	%r84, %r84, 1;
	add.s64 	%rd41, %rd41, 4;
	add.s64 	%rd40, %rd40, 4;
	setp.ne.s32 	%p11, %r84, 6;
	@%p11 bra 	$L__BB15_12;
	shr.u32 	%r61, %r17, 23;
	st.local.u32 	[%rd1+24], %rd42;
	and.b32  	%r21, %r61, 31;
	and.b32  	%r62, %r61, 224;
	add.s32 	%r63, %r62, -128;
	shr.u32 	%r64, %r63, 5;
	mul.wide.u32 	%rd29, %r64, 4;
	sub.s64 	%rd15, %rd1, %rd29;
	ld.local.u32 	%r85, [%rd15+24];
	ld.local.u32 	%r86, [%rd15+20];
	setp.eq.s32 	%p12, %r21, 0;
	@%p12 bra 	$L__BB15_15;
	shf.l.wrap.b32 	%r85, %r86, %r85, %r21;
	ld.local.u32 	%r65, [%rd15+16];
	shf.l.wrap.b32 	%r86, %r65, %r86, %r21;
$L__BB15_15:
	shr.u32 	%r66, %r85, 30;
	shf.l.wrap.b32 	%r67, %r86, %r85, 2;
	shl.b32 	%r68, %r86, 2;
	shr.u32 	%r69, %r67, 31;
	add.s32 	%r70, %r69, %r66;
	neg.s32 	%r71, %r70;
	setp.lt.s32 	%p13, %r17, 0;
	selp.b32 	%r87, %r71, %r70, %p13;
	xor.b32  	%r72, %r67, %r17;
	shr.s32 	%r73, %r67, 31;
	xor.b32  	%r74, %r73, %r67;
	xor.b32  	%r75, %r73, %r68;
	cvt.u64.u32 	%rd30, %r74;
	shl.b64 	%rd31, %rd30, 32;
	cvt.u64.u32 	%rd32, %r75;
	or.b64  	%rd33, %rd31, %rd32;
	cvt.rn.f64.s64 	%fd7, %rd33;
	mul.f64 	%fd8, %fd7, 0d3BF921FB54442D19;
	cvt.rn.f32.f64 	%f38, %fd8;
	neg.f32 	%f39, %f38;
	setp.lt.s32 	%p14, %r72, 0;
	selp.f32 	%f58, %f39, %f38, %p14;
$L__BB15_16:
	cvt.f64.f32 	%fd9, %f8;
	fma.rn.f64 	%fd10, %fd9, 0dBFE0000000000000, 0d3FDAE147AE147AE1;
	cvta.to.global.u64 	%rd34, %rd16;
	add.s32 	%r77, %r87, 1;
	mul.rn.f32 	%f41, %f58, %f58;
	and.b32  	%r78, %r87, 1;
	setp.eq.b32 	%p15, %r78, 1;
	selp.f32 	%f42, %f58, 0f3F800000, %p15;
	fma.rn.f32 	%f43, %f41, %f42, 0f00000000;
	fma.rn.f32 	%f44, %f41, 0f37CBAC00, 0fBAB607ED;
	selp.f32 	%f45, 0fB94D4153, %f44, %p15;
	selp.f32 	%f46, 0f3C0885E4, 0f3D2AAABB, %p15;
	fma.rn.f32 	%f47, %f45, %f41, %f46;
	selp.f32 	%f48, 0fBE2AAAA8, 0fBEFFFFFF, %p15;
	fma.rn.f32 	%f49, %f47, %f41, %f48;
	fma.rn.f32 	%f50, %f49, %f43, %f42;
	and.b32  	%r79, %r77, 2;
	setp.eq.s32 	%p16, %r79, 0;
	mov.f32 	%f51, 0f00000000;
	sub.f32 	%f52, %f51, %f50;
	selp.f32 	%f53, %f50, %f52, %p16;
	cvt.f64.f32 	%fd11, %f53;
	fma.rn.f64 	%fd12, %fd11, 0d3FB47AE147AE147B, %fd10;
	cvt.rn.f32.f64 	%f54, %fd12;
	mul.wide.u32 	%rd35, %r1, 4;
	add.s64 	%rd36, %rd34, %rd35;
	ld.global.f32 	%f55, [%rd36];
	mul.f32 	%f56, %f55, %f54;
	st.global.f32 	[%rd36], %f56;
	ret;

}
	// .globl	_occa_Window_Nuttall_0
.visible .entry _occa_Window_Nuttall_0(
	.param .u64 .ptr .align 1 _occa_Window_Nuttall_0_param_0,
	.param .u32 _occa_Window_Nuttall_0_param_1,
	.param .u32 _occa_Window_Nuttall_0_param_2
)
.maxntid 64
{
	.local .align 4 .b8 	__local_depot16[28];
	.reg .b64 	%SP;
	.reg .b64 	%SPL;
	.reg .pred 	%p<25>;
	.reg .b32 	%r<128>;
	.reg .b32 	%f<86>;
	.reg .b64 	%rd<61>;
	.reg .b64 	%fd<19>;

	mov.u64 	%SPL, __local_depot16;
	ld.param.u64 	%rd23, [_occa_Window_Nuttall_0_param_0];
	ld.param.u32 	%r44, [_occa_Window_Nuttall_0_param_2];
	add.u64 	%rd1, %SPL, 0;
	mov.u32 	%r45, %ctaid.x;
	shl.b32 	%r46, %r45, 6;
	mov.u32 	%r47, %tid.x;
	or.b32  	%r1, %r46, %r47;
	add.s32 	%r48, %r44, -1;
	and.b32  	%r49, %r48, %r1;
	cvt.rn.f64.s32 	%fd3, %r49;
	mul.f64 	%fd4, %fd3, 0d401921FB54442D18;
	cvt.rn.f32.s32 	%f19, %r44;
	cvt.f64.f32 	%fd5, %f19;
	div.rn.f64 	%fd6, %fd4, %fd5;
	cvt.rn.f32.f64 	%f1, %fd6;
	add.f32 	%f2, %f1, %f1;
	mul.f32 	%f3, %f1, 0f40400000;
	mul.f32 	%f20, %f1, 0f3F22F983;
	cvt.rni.s32.f32 	%r119, %f20;
	cvt.rn.f32.s32 	%f21, %r119;
	fma.rn.f32 	%f22, %f21, 0fBFC90FDA, %f1;
	fma.rn.f32 	%f23, %f21, 0fB3A22168, %f22;
	fma.rn.f32 	%f83, %f21, 0fA7C234C5, %f23;
	abs.f32 	%f5, %f1;
	setp.ltu.f32 	%p1, %f5, 0f47CE4780;
	@%p1 bra 	$L__BB16_8;
	setp.neu.f32 	%p2, %f5, 0f7F800000;
	@%p2 bra 	$L__BB16_3;
	mov.f32 	%f26, 0f00000000;
	mul.rn.f32 	%f83, %f1, %f26;
	mov.b32 	%r119, 0;
	bra.uni 	$L__BB16_8;
$L__BB16_3:
	mov.b32 	%r3, %f1;
	shl.b32 	%r51, %r3, 8;
	or.b32  	%r4, %r51, -2147483648;
	mov.b64 	%rd54, 0;
	mov.b32 	%r116, 0;
	mov.u64 	%rd52, __cudart_i2opi_f;
	mov.u64 	%rd53, %rd1;
$L__BB16_4:
	.pragma "nounroll";
	ld.global.nc.u32 	%r52, [%rd52];
	mad.wide.u32 	%rd27, %r52, %r4, %rd54;
	shr.u64 	%rd54, %rd27, 32;
	st.local.u32 	[%rd53], %rd27;
	add.s32 	%r116, %r116, 1;
	add.s64 	%rd53, %rd53, 4;
	add.s64 	%rd52, %rd52, 4;
	setp.ne.s32 	%p3, %r116, 6;
	@%p3 bra 	$L__BB16_4;
	shr.u32 	%r53, %r3, 23;
	st.local.u32 	[%rd1+24], %rd54;
	and.b32  	%r7, %r53, 31;
	and.b32  	%r54, %r53, 224;
	add.s32 	%r55, %r54, -128;
	shr.u32 	%r56, %r55, 5;
	mul.wide.u32 	%rd28, %r56, 4;
	sub.s64 	%rd8, %rd1, %rd28;
	ld.local.u32 	%r117, [%rd8+24];
	ld.local.u32 	%r118, [%rd8+20];
	setp.eq.s32 	%p4, %r7, 0;
	@%p4 bra 	$L__BB16_7;
	shf.l.wrap.b32 	%r117, %r118, %r117, %r7;
	ld.local.u32 	%r57, [%rd8+16];
	shf.l.wrap.b32 	%r118, %r57, %r118, %r7;
$L__BB16_7:
	shr.u32 	%r58, %r117, 30;
	shf.l.wrap.b32 	%r59, %r118, %r117, 2;
	shl.b32 	%r60, %r118, 2;
	shr.u32 	%r61, %r59, 31;
	add.s32 	%r62, %r61, %r58;
	neg.s32 	%r63, %r62;
	setp.lt.s32 	%p5, %r3, 0;
	selp.b32 	%r119, %r63, %r62, %p5;
	xor.b32  	%r64, %r59, %r3;
	shr.s32 	%r65, %r59, 31;
	xor.b32  	%r66, %r65, %r59;
	xor.b32  	%r67, %r65, %r60;
	cvt.u64.u32 	%rd29, %r66;
	shl.b64 	%rd30, %rd29, 32;
	cvt.u64.u32 	%rd31, %r67;
	or.b64  	%rd32, %rd30, %rd31;
	cvt.rn.f64.s64 	%fd7, %rd32;
	mul.f64 	%fd8, %fd7, 0d3BF921FB54442D19;
	cvt.rn.f32.f64 	%f24, %fd8;
	neg.f32 	%f25, %f24;
	setp.lt.s32 	%p6, %r64, 0;
	selp.f32 	%f83, %f25, %f24, %p6;
$L__BB16_8:
	add.s32 	%r69, %r119, 1;
	mul.rn.f32 	%f27, %f83, %f83;
	and.b32  	%r70, %r119, 1;
	setp.eq.b32 	%p7, %r70, 1;
	selp.f32 	%f28, %f83, 0f3F800000, %p7;
	fma.rn.f32 	%f29, %f27, %f28, 0f00000000;
	fma.rn.f32 	%f30, %f27, 0f37CBAC00, 0fBAB607ED;
	selp.f32 	%f31, 0fB94D4153, %f30, %p7;
	selp.f32 	%f32, 0f3C0885E4, 0f3D2AAABB, %p7;
	fma.rn.f32 	%f33, %f31, %f27, %f32;
	selp.f32 	%f34, 0fBE2AAAA8, 0fBEFFFFFF, %p7;
	fma.rn.f32 	%f35, %f33, %f27, %f34;
	fma.rn.f32 	%f36, %f35, %f29, %f28;
	and.b32  	%r71, %r69, 2;
	setp.eq.s32 	%p8, %r71, 0;
	mov.f32 	%f37, 0f00000000;
	sub.f32 	%f38, %f37, %f36;
	selp.f32 	%f39, %f36, %f38, %p8;
	cvt.f64.f32 	%fd9, %f39;
	mul.f64 	%fd1, %fd9, 0d3FDF317EFE0CE0B9;
	mul.f32 	%f40, %f2, 0f3F22F983;
	cvt.rni.s32.f32 	%r123, %f40;
	cvt.rn.f32.s32 	%f41, %r123;
	fma.rn.f32 	%f42, %f41, 0fBFC90FDA, %f2;
	fma.rn.f32 	%f43, %f41, 0fB3A22168, %f42;
	fma.rn.f32 	%f84, %f41, 0fA7C234C5, %f43;
	abs.f32 	%f10, %f2;
	setp.ltu.f32 	%p9, %f10, 0f47CE4780;
	@%p9 bra 	$L__BB16_16;
	setp.neu.f32 	%p10, %f10, 0f7F800000;
	@%p10 bra 	$L__BB16_11;
	mov.f32 	%f46, 0f00000000;
	mul.rn.f32 	%f84, %f2, %f46;
	mov.b32 	%r123, 0;
	bra.uni 	$L__BB16_16;
$L__BB16_11:
	mov.b32 	%r17, %f2;
	shl.b32 	%r73, %r17, 8;
	or.b32  	%r18, %r73, -2147483648;
	mov.b64 	%rd57, 0;
	mov.b32 	%r120, 0;
	mov.u64 	%rd55, __cudart_i2opi_f;
	mov.u64 	%rd56, %rd1;
$L__BB16_12:
	.pragma "nounroll";
	ld.global.nc.u32 	%r74, [%rd55];
	mad.wide.u32 	%rd35, %r74, %r18, %rd57;
	shr.u64 	%rd57, %rd35, 32;
	st.local.u32 	[%rd56], %rd35;
	add.s32 	%r120, %r120, 1;
	add.s64 	%rd56, %rd56, 4;
	add.s64 	%rd55, %rd55, 4;
	setp.ne.s32 	%p11, %r120, 6;
	@%p11 bra 	$L__BB16_12;
	shr.u32 	%r75, %r17, 23;
	st.local.u32 	[%rd1+24], %rd57;
	and.b32  	%r21, %r75, 31;
	and.b32  	%r76, %r75, 224;
	add.s32 	%r77, %r76, -128;
	shr.u32 	%r78, %r77, 5;
	mul.wide.u32 	%rd36, %r78, 4;
	sub.s64 	%rd15, %rd1, %rd36;
	ld.local.u32 	%r121, [%rd15+24];
	ld.local.u32 	%r122, [%rd15+20];
	setp.eq.s32 	%p12, %r21, 0;
	@%p12 bra 	$L__BB16_15;
	shf.l.wrap.b32 	%r121, %r122, %r121, %r21;
	ld.local.u32 	%r79, [%rd15+16];
	shf.l.wrap.b32 	%r122, %r79, %r122, %r21;
$L__BB16_15:
	shr.u32 	%r80, %r121, 30;
	shf.l.wrap.b32 	%r81, %r122, %r121, 2;
	shl.b32 	%r82, %r122, 2;
	shr.u32 	%r83, %r81, 31;
	add.s32 	%r84, %r83, %r80;
	neg.s32 	%r85, %r84;
	setp.lt.s32 	%p13, %r17, 0;
	selp.b32 	%r123, %r85, %r84, %p13;
	xor.b32  	%r86, %r81, %r17;
	shr.s32 	%r87, %r81, 31;
	xor.b32  	%r88, %r87, %r81;
	xor.b32  	%r89, %r87, %r82;
	cvt.u64.u32 	%rd37, %r88;
	shl.b64 	%rd38, %rd37, 32;
	cvt.u64.u32 	%rd39, %r89;
	or.b64  	%rd40, %rd38, %rd39;
	cvt.rn.f64.s64 	%fd10, %rd40;
	mul.f64 	%fd11, %fd10, 0d3BF921FB54442D19;
	cvt.rn.f32.f64 	%f44, %fd11;
	neg.f32 	%f45, %f44;
	setp.lt.s32 	%p14, %r86, 0;
	selp.f32 	%f84, %f45, %f44, %p14;
$L__BB16_16:
	add.s32 	%r91, %r123, 1;
	mul.rn.f32 	%f47, %f84, %f84;
	and.b32  	%r92, %r123, 1;
	setp.eq.b32 	%p15, %r92, 1;
	selp.f32 	%f48, %f84, 0f3F800000, %p15;
	fma.rn.f32 	%f49, %f47, %f48, 0f00000000;
	fma.rn.f32 	%f50, %f47, 0f37CBAC00, 0fBAB607ED;
	selp.f32 	%f51, 0fB94D4153, %f50, %p15;
	selp.f32 	%f52, 0f3C0885E4, 0f3D2AAABB, %p15;
	fma.rn.f32 	%f53, %f51, %f47, %f52;
	selp.f32 	%f54, 0fBE2AAAA8, 0fBEFFFFFF, %p15;
	fma.rn.f32 	%f55, %f53, %f47, %f54;
	fma.rn.f32 	%f56, %f55, %f49, %f48;
	and.b32  	%r93, %r91, 2;
	setp.eq.s32 	%p16, %r93, 0;
	mov.f32 	%f57, 0f00000000;
	sub.f32 	%f58, %f57, %f56;
	selp.f32 	%f59, %f56, %f58, %p16;
	cvt.f64.f32 	%fd12, %f59;
	mov.f64 	%fd13, 0d3FD6C4E7253DA72A;
	sub.f64 	%fd14, %fd13, %fd1;
	fma.rn.f64 	%fd2, %fd12, 0d3FC27631B584B1AB, %fd14;
	mul.f32 	%f60, %f3, 0f3F22F983;
	cvt.rni.s32.f32 	%r127, %f60;
	cvt.rn.f32.s32 	%f61, %r127;
	fma.rn.f32 	%f62, %f61, 0fBFC90FDA, %f3;
	fma.rn.f32 	%f63, %f61, 0fB3A22168, %f62;
	fma.rn.f32 	%f85, %f61, 0fA7C234C5, %f63;
	abs.f32 	%f15, %f3;
	setp.ltu.f32 	%p17, %f15, 0f47CE4780;
	@%p17 bra 	$L__BB16_24;
	setp.neu.f32 	%p18, %f15, 0f7F800000;
	@%p18 bra 	$L__BB16_19;
	mov.f32 	%f66, 0f00000000;
	mul.rn.f32 	%f85, %f3, %f66;
	mov.b32 	%r127, 0;
	bra.uni 	$L__BB16_24;
$L__BB16_19:
	mov.b32 	%r31, %f3;
	shl.b32 	%r95, %r31, 8;
	or.b32  	%r32, %r95, -2147483648;
	mov.b64 	%rd60, 0;
	mov.b32 	%r124, 0;
	mov.u64 	%rd58, __cudart_i2opi_f;
	mov.u64 	%rd59, %rd1;
$L__BB16_20:
	.pragma "nounroll";
	ld.global.nc.u32 	%r96, [%rd58];
	mad.wide.u32 	%rd43, %r96, %r32, %rd60;
	shr.u64 	%rd60, %rd43, 32;
	st.local.u32 	[%rd59], %rd43;
	add.s32 	%r124, %r124, 1;
	add.s64 	%rd59, %rd59, 4;
	add.s64 	%rd58, %rd58, 4;
	setp.ne.s32 	%p19, %r124, 6;
	@%p19 bra 	$L__BB16_20;
	shr.u32 	%r97, %r31, 23;
	st.local.u32 	[%rd1+24], %rd60;
	and.b32  	%r35, %r97, 31;
	and.b32  	%r98, %r97, 224;
	add.s32 	%r99, %r98, -128;
	shr.u32 	%r100, %r99, 5;
	mul.wide.u32 	%rd44, %r100, 4;
	sub.s64 	%rd22, %rd1, %rd44;
	ld.local.u32 	%r125, [%rd22+24];
	ld.local.u32 	%r126, [%rd22+20];
	setp.eq.s32 	%p20, %r35, 0;
	@%p20 bra 	$L__BB16_23;
	shf.l.wrap.b32 	%r125, %r126, %r125, %r35;
	ld.local.u32 	%r101, [%rd22+16];
	shf.l.wrap.b32 	%r126, %r101, %r126, %r35;
$L__BB16_23:
	shr.u32 	%r102, %r125, 30;
	shf.l.wrap.b32 	%r103, %r126, %r125, 2;
	shl.b32 	%r104, %r126, 2;
	shr.u32 	%r105, %r103, 31;
	add.s32 	%r106, %r105, %r102;
	neg.s32 	%r107, %r106;
	setp.lt.s32 	%p21, %r31, 0;
	selp.b32 	%r127, %r107, %r106, %p21;
	xor.b32  	%r108, %r103, %r31;
	shr.s32 	%r109, %r103, 31;
	xor.b32  	%r110, %r109, %r103;
	xor.b32  	%r111, %r109, %r104;
	cvt.u64.u32 	%rd45, %r110;
	shl.b64 	%rd46, %rd45, 32;
	cvt.u64.u32 	%rd47, %r111;
	or.b64  	%rd48, %rd46, %rd47;
	cvt.rn.f64.s64 	%fd15, %rd48;
	mul.f64 	%fd16, %fd15, 0d3BF921FB54442D19;
	cvt.rn.f32.f64 	%f64, %fd16;
	neg.f32 	%f65, %f64;
	setp.lt.s32 	%p22, %r108, 0;
	selp.f32 	%f85, %f65, %f64, %p22;
$L__BB16_24:
	cvta.to.global.u64 	%rd49, %rd23;
	add.s32 	%r113, %r127, 1;
	mul.rn.f32 	%f67, %f85, %f85;
	and.b32  	%r114, %r127, 1;
	setp.eq.b32 	%p23, %r114, 1;
	selp.f32 	%f68, %f85, 0f3F800000, %p23;
	fma.rn.f32 	%f69, %f67, %f68, 0f00000000;
	fma.rn.f32 	%f70, %f67, 0f37CBAC00, 0fBAB607ED;
	selp.f32 	%f71, 0fB94D4153, %f70, %p23;
	selp.f32 	%f72, 0f3C0885E4, 0f3D2AAABB, %p23;
	fma.rn.f32 	%f73, %f71, %f67, %f72;
	selp.f32 	%f74, 0fBE2AAAA8, 0fBEFFFFFF, %p23;
	fma.rn.f32 	%f75, %f73, %f67, %f74;
	fma.rn.f32 	%f76, %f75, %f69, %f68;
	and.b32  	%r115, %r113, 2;
	setp.eq.s32 	%p24, %r115, 0;
	mov.f32 	%f77, 0f00000000;
	sub.f32 	%f78, %f77, %f76;
	selp.f32 	%f79, %f76, %f78, %p24;
	cvt.f64.f32 	%fd17, %f79;
	fma.rn.f64 	%fd18, %fd17, 0dBF89D0203E63E8DE, %fd2;
	cvt.rn.f32.f64 	%f80, %fd18;
	mul.wide.u32 	%rd50, %r1, 4;
	add.s64 	%rd51, %rd49, %rd50;
	ld.global.f32 	%f81, [%rd51];
	mul.f32 	%f82, %f81, %f80;
	st.global.f32 	[%rd51], %f82;
	ret;

}
	// .globl	_occa_Window_Blackman_Nuttall_0
.visible .entry _occa_Window_Blackman_Nuttall_0(
	.param .u64 .ptr .align 1 _occa_Window_Blackman_Nuttall_0_param_0,
	.param .u32 _occa_Window_Blackman_Nuttall_0_param_1,
	.param .u32 _occa_Window_Blackman_Nuttall_0_param_2
)
.maxntid 64
{
	.local .align 4 .b8 	__local_depot17[28];
	.reg .b64 	%SP;
	.reg .b64 	%SPL;
	.reg .pred 	%p<25>;
	.reg .b32 	%r<128>;
	.reg .b32 	%f<86>;
	.reg .b64 	%rd<61>;
	.reg .b64 	%fd<19>;

	mov.u64 	%SPL, __local_depot17;
	ld.param.u64 	%rd23, [_occa_Window_Blackman_Nuttall_0_param_0];
	ld.param.u32 	%r44, [_occa_Window_Blackman_Nuttall_0_param_2];
	add.u64 	%rd1, %SPL, 0;
	mov.u32 	%r45, %ctaid.x;
	shl.b32 	%r46, %r45, 6;
	mov.u32 	%r47, %tid.x;
	or.b32  	%r1, %r46, %r47;
	add.s32 	%r48, %r44, -1;
	and.b32  	%r49, %r48, %r1;
	cvt.rn.f64.s32 	%fd3, %r49;
	mul.f64 	%fd4, %fd3, 0d401921FB54442D18;
	cvt.rn.f32.s32 	%f19, %r44;
	cvt.f64.f32 	%fd5, %f19;
	div.rn.f64 	%fd6, %fd4, %fd5;
	cvt.rn.f32.f64 	%f1, %fd6;
	add.f32 	%f2, %f1, %f1;
	mul.f32 	%f3, %f1, 0f40400000;
	mul.f32 	%f20, %f1, 0f3F22F983;
	cvt.rni.s32.f32 	%r119, %f20;
	cvt.rn.f32.s32 	%f21, %r119;
	fma.rn.f32 	%f22, %f21, 0fBFC90FDA, %f1;
	fma.rn.f32 	%f23, %f21, 0fB3A22168, %f22;
	fma.rn.f32 	%f83, %f21, 0fA7C234C5, %f23;
	abs.f32 	%f5, %f1;
	setp.ltu.f32 	%p1, %f5, 0f47CE4780;
	@%p1 bra 	$L__BB17_8;
	setp.neu.f32 	%p2, %f5, 0f7F800000;
	@%p2 bra 	$L__BB17_3;
	mov.f32 	%f26, 0f00000000;
	mul.rn.f32 	%f83, %f1, %f26;
	mov.b32 	%r119, 0;
	bra.uni 	$L__BB17_8;
$L__BB17_3:
	mov.b32 	%r3, %f1;
	shl.b32 	%r51, %r3, 8;
	or.b32  	%r4, %r51, -2147483648;
	mov.b64 	%rd54, 0;
	mov.b32 	%r116, 0;
	mov.u64 	%rd52, __cudart_i2opi_f;
	mov.u64 	%rd53, %rd1;
$L__BB17_4:
	.pragma "nounroll";
	ld.global.nc.u32 	%r52, [%rd52];
	mad.wide.u32 	%rd27, %r52, %r4, %rd54;
	shr.u64 	%rd54, %rd27, 32;
	st.local.u32 	[%rd53], %rd27;
	add.s32 	%r116, %r116, 1;
	add.s64 	%rd53, %rd53, 4;
	add.s64 	%rd52, %rd52, 4;
	setp.ne.s32 	%p3, %r116, 6;
	@%p3 bra 	$L__BB17_4;
	shr.u32 	%r53, %r3, 23;
	st.local.u32 	[%rd1+24], %rd54;
	and.b32  	%r7, %r53, 31;
	and.b32  	%r54, %r53, 224;
	add.s32 	%r55, %r54, -128;
	shr.u32 	%r56, %r55, 5;
	mul.wide.u32 	%rd28, %r56, 4;
	sub.s64 	%rd8, %rd1, %rd28;
	ld.local.u32 	%r117, [%rd8+24];
	ld.local.u32 	%r118, [%rd8+20];
	setp.eq.s32 	%p4, %r7, 0;
	@%p4 bra 	$L__BB17_7;
	shf.l.wrap.b32 	%r117, %r118, %r117, %r7;
	ld.local.u32 	%r57, [%rd8+16];
	shf.l.wrap.b32 	%r118, %r57, %r118, %r7;
$L__BB17_7:
	shr.u32 	%r58, %r117, 30;
	shf.l.wrap.b32 	%r59, %r118, %r117, 2;
	shl.b32 	%r60, %r118, 2;
	shr.u32 	%r61, %r59, 31;
	add.s32 	%r62, %r61, %r58;
	neg.s32 	%r63, %r62;
	setp.lt.s32 	%p5, %r3, 0;
	selp.b32 	%r119, %r63, %r62, %p5;
	xor.b32  	%r64, %r59, %r3;
	shr.s32 	%r65, %r59, 31;
	xor.b32  	%r66, %r65, %r59;
	xor.b32  	%r67, %r65, %r60;
	cvt.u64.u32 	%rd29, %r66;
	shl.b64 	%rd30, %rd29, 32;
	cvt.u64.u32 	%rd31, %r67;
	or.b64  	%rd32, %rd30, %rd31;
	cvt.rn.f64.s64 	%fd7, %rd32;
	mul.f64 	%fd8, %fd7, 0d3BF921FB54442D19;
	cvt.rn.f32.f64 	%f24, %fd8;
	neg.f32 	%f25, %f24;
	setp.lt.s32 	%p6, %r64, 0;
	selp.f32 	%f83, %f25, %f24, %p6;
$L__BB17_8:
	add.s32 	%r69, %r119, 1;
	mul.rn.f32 	%f27, %f83, %f83;
	and.b32  	%r70, %r119, 1;
	setp.eq.b32 	%p7, %r70, 1;
	selp.f32 	%f28, %f83, 0f3F800000, %p7;
	fma.rn.f32 	%f29, %f27, %f28, 0f00000000;
	fma.rn.f32 	%f30, %f27, 0f37CBAC00, 0fBAB607ED;
	selp.f32 	%f31, 0fB94D4153, %f30, %p7;
	selp.f32 	%f32, 0f3C0885E4, 0f3D2AAABB, %p7;
	fma.rn.f32 	%f33, %f31, %f27, %f32;
	selp.f32 	%f34, 0fBE2AAAA8, 0fBEFFFFFF, %p7;
	fma.rn.f32 	%f35, %f33, %f27, %f34;
	fma.rn.f32 	%f36, %f35, %f29, %f28;
	and.b32  	%r71, %r69, 2;
	setp.eq.s32 	%p8, %r71, 0;
	mov.f32 	%f37, 0f00000000;
	sub.f32 	%f38, %f37, %f36;
	selp.f32 	%f39, %f36, %f38, %p8;
	cvt.f64.f32 	%fd9, %f39;
	mul.f64 	%fd1, %fd9, 0d3FDF4EAF251C193B;
	mul.f32 	%f40, %f2, 0f3F22F983;
	cvt.rni.s32.f32 	%r123, %f40;
	cvt.rn.f32.s32 	%f41, %r123;
	fma.rn.f32 	%f42, %f41, 0fBFC90FDA, %f2;
	fma.rn.f32 	%f43, %f41, 0fB3A22168, %f42;
	fma.rn.f32 	%f84, %f41, 0fA7C234C5, %f43;
	abs.f32 	%f10, %f2;
	setp.ltu.f32 	%p9, %f10, 0f47CE4780;
	@%p9 bra 	$L__BB17_16;
	setp.neu.f32 	%p10, %f10, 0f7F800000;
	@%p10 bra 	$L__BB17_11;
	mov.f32 	%f46, 0f00000000;
	mul.rn.f32 	%f84, %f2, %f46;
	mov.b32 	%r123, 0;
	bra.uni 	$L__BB17_16;
$L__BB17_11:
	mov.b32 	%r17, %f2;
	shl.b32 	%r73, %r17, 8;
	or.b32  	%r18, %r73, -2147483648;
	mov.b64 	%rd57, 0;
	mov.b32 	%r120, 0;
	mov.u64 	%rd55, __cudart_i2opi_f;
	mov.u64 	%rd56, %rd1;
$L__BB17_12:
	.pragma "nounroll";
	ld.global.nc.u32 	%r74, [%rd55];
	mad.wide.u32 	%rd35, %r74, %r18, %rd57;
	shr.u64 	%rd57, %rd35, 32;
	st.local.u32 	[%rd56], %rd35;
	add.s32 	%r120, %r120, 1;
	add.s64 	%rd56, %rd56, 4;
	add.s64 	%rd55, %rd55, 4;
	setp.ne.s32 	%p11, %r120, 6;
	@%p11 bra 	$L__BB17_12;
	shr.u32 	%r75, %r17, 23;
	st.local.u32 	[%rd1+24], %rd57;
	and.b32  	%r21, %r75, 31;
	and.b32  	%r76, %r75, 224;
	add.s32 	%r77, %r76, -128;
	shr.u32 	%r78, %r77, 5;
	mul.wide.u32 	%rd36, %r78, 4;
	sub.s64 	%rd15, %rd1, %rd36;
	ld.local.u32 	%r121, [%rd15+24];
	ld.local.u32 	%r122, [%rd15+20];
	setp.eq.s32 	%p12, %r21, 0;
	@%p12 bra 	$L__BB17_15;
	shf.l.wrap.b32 	%r121, %r122, %r121, %r21;
	ld.local.u32 	%r79, [%rd15+16];
	shf.l.wrap.b32 	%r122, %r79, %r122, %r21;
$L__BB17_15:
	shr.u32 	%r80, %r121, 30;
	shf.l.wrap.b32 	%r81, %r122, %r121, 2;
	shl.b32 	%r82, %r122, 2;
	shr.u32 	%r83, %r81, 31;
	add.s32 	%r84, %r83, %r80;
	neg.s32 	%r85, %r84;
	setp.lt.s32 	%p13, %r17, 0;
	selp.b32 	%r123, %r85, %r84, %p13;
	xor.b32  	%r86, %r81, %r17;
	shr.s32 	%r87, %r81, 31;
	xor.b32  	%r88, %r87, %r81;
	xor.b32  	%r89, %r87, %r82;
	cvt.u64.u32 	%rd37, %r88;
	shl.b64 	%rd38, %rd37, 32;
	cvt.u64.u32 	%rd39, %r89;
	or.b64  	%rd40, %rd38, %rd39;
	cvt.rn.f64.s64 	%fd10, %rd40;
	mul.f64 	%fd11, %fd10, 0d3BF921FB54442D19;
	cvt.rn.f32.f64 	%f44, %fd11;
	neg.f32 	%f45, %f44;
	setp.lt.s32 	%p14, %r86, 0;
	selp.f32 	%f84, %f45, %f44, %p14;
$L__BB17_16:
	add.s32 	%r91, %r123, 1;
	mul.rn.f32 	%f47, %f84, %f84;
	and.b32  	%r92, %r123, 1;
	setp.eq.b32 	%p15, %r92, 1;
	selp.f32 	%f48, %f84, 0f3F800000, %p15;
	fma.rn.f32 	%f49, %f47, %f48, 0f00000000;
	fma.rn.f32 	%f50, %f47, 0f37CBAC00, 0fBAB607ED;
	selp.f32 	%f51, 0fB94D4153, %f50, %p15;
	selp.f32 	%f52, 0f3C0885E4, 0f3D2AAABB, %p15;
	fma.rn.f32 	%f53, %f51, %f47, %f52;
	selp.f32 	%f54, 0fBE2AAAA8, 0fBEFFFFFF, %p15;
	fma.rn.f32 	%f55, %f53, %f47, %f54;
	fma.rn.f32 	%f56, %f55, %f49, %f48;
	and.b32  	%r93, %r91, 2;
	setp.eq.s32 	%p16, %r93, 0;
	mov.f32 	%f57, 0f00000000;
	sub.f32 	%f58, %f57, %f56;
	selp.f32 	%f59, %f56, %f58, %p16;
	cvt.f64.f32 	%fd12, %f59;
	mov.f64 	%fd13, 0d3FD744ED047AB904;
	sub.f64 	%fd14, %fd13, %fd1;
	fma.rn.f64 	%fd2, %fd12, 0d3FC17C17A89331A1, %fd14;
	mul.f32 	%f60, %f3, 0f3F22F983;
	cvt.rni.s32.f32 	%r127, %f60;
	cvt.rn.f32.s32 	%f61, %r127;
	fma.rn.f32 	%f62, %f61, 0fBFC90FDA, %f3;
	fma.rn.f32 	%f63, %f61, 0fB3A22168, %f62;
	fma.rn.f32 	%f85, %f61, 0fA7C234C5, %f63;
	abs.f32 	%f15, %f3;
	setp.ltu.f32 	%p17, %f15, 0f47CE4780;
	@%p17 bra 	$L__BB17_24;
	setp.neu.f32 	%p18, %f15, 0f7F800000;
	@%p18 bra 	$L__BB17_19;
	mov.f32 	%f66, 0f00000000;
	mul.rn.f32 	%f85, %f3, %f66;
	mov.b32 	%r127, 0;
	bra.uni 	$L__BB17_24;
$L__BB17_19:
	mov.b32 	%r31, %f3;
	shl.b32 	%r95, %r31, 8;
	or.b32  	%r32, %r95, -2147483648;
	mov.b64 	%rd60, 0;
	mov.b32 	%r124, 0;
	mov.u64 	%rd58, __cudart_i2opi_f;
	mov.u64 	%rd59, %rd1;
$L__BB17_20:
	.pragma "nounroll";
	ld.global.nc.u32 	%r96, [%rd58];
	mad.wide.u32 	%rd43, %r96, %r32, %rd60;
	shr.u64 	%rd60, %rd43, 32;
	st.local.u32 	[%rd59], %rd43;
	add.s32 	%r124, %r124, 1;
	add.s64 	%rd59, %rd59, 4;
	add.s64 	%rd58, %rd58, 4;
	setp.ne.s32 	%p19, %r124, 6;
	@%p19 bra 	$L__BB17_20;
	shr.u32 	%r97, %r31, 23;
	st.local.u32 	[%rd1+24], %rd60;
	and.b32  	%r35, %r97, 31;
	and.b32  	%r98, %r97, 224;
	add.s32 	%r99, %r98, -128;
	shr.u32 	%r100, %r99, 5;
	mul.wide.u32 	%rd44, %r100, 4;
	sub.s64 	%rd22, %rd1, %rd44;
	ld.local.u32 	%r125, [%rd22+24];
	ld.local.u32 	%r126, [%rd22+20];
	setp.eq.s32 	%p20, %r35, 0;
	@%p20 bra 	$L__BB17_23;
	shf.l.wrap.b32 	%r125, %r126, %r125, %r35;
	ld.local.u32 	%r101, [%rd22+16];
	shf.l.wrap.b32 	%r126, %r101, %r126, %r35;
$L__BB17_23:
	shr.u32 	%r102, %r125, 30;
	shf.l.wrap.b32 	%r103, %r126, %r125, 2;
	shl.b32 	%r104, %r126, 2;
	shr.u32 	%r105, %r103, 31;
	add.s32 	%r106, %r105, %r102;
	neg.s32 	%r107, %r106;
	setp.lt.s32 	%p21, %r31, 0;
	selp.b32 	%r127, %r107, %r106, %p21;
	xor.b32  	%r108, %r103, %r31;
	shr.s32 	%r109, %r103, 31;
	xor.b32  	%r110, %r109, %r103;
	xor.b32  	%r111, %r109, %r104;
	cvt.u64.u32 	%rd45, %r110;
	shl.b64 	%rd46, %rd45, 32;
	cvt.u64.u32 	%rd47, %r111;
	or.b64  	%rd48, %rd46, %rd47;
	cvt.rn.f64.s64 	%fd15, %rd48;
	mul.f64 	%fd16, %fd15, 0d3BF921FB54442D19;
	cvt.rn.f32.f64 	%f64, %fd16;
	neg.f32 	%f65, %f64;
	setp.lt.s32 	%p22, %r108, 0;
	selp.f32 	%f85, %f65, %f64, %p22;
$L__BB17_24:
	cvta.to.global.u64 	%rd49, %rd23;
	add.s32 	%r113, %r127, 1;
	mul.rn.f32 	%f67, %f85, %f85;
	and.b32  	%r114, %r127, 1;
	setp.eq.b32 	%p23, %r114, 1;
	selp.f32 	%f68, %f85, 0f3F800000, %p23;
	fma.rn.f32 	%f69, %f67, %f68, 0f00000000;
	fma.rn.f32 	%f70, %f67, 0f37CBAC00, 0fBAB607ED;
	selp.f32 	%f71, 0fB94D4153, %f70, %p23;
	selp.f32 	%f72, 0f3C0885E4, 0f3D2AAABB, %p23;
	fma.rn.f32 	%f73, %f71, %f67, %f72;
	selp.f32 	%f74, 0fBE2AAAA8, 0fBEFFFFFF, %p23;
	fma.rn.f32 	%f75, %f73, %f67, %f74;
	fma.rn.f32 	%f76, %f75, %f69, %f68;
	and.b32  	%r115, %r113, 2;
	setp.eq.s32 	%p24, %r115, 0;
	mov.f32 	%f77, 0f00000000;
	sub.f32 	%f78, %f77, %f76;
	selp.f32 	%f79, %f76, %f78, %p24;
	cvt.f64.f32 	%fd17, %f79;
	fma.rn.f64 	%fd18, %fd17, 0dBF85CB0043F29E18, %fd2;
	cvt.rn.f32.f64 	%f80, %fd18;
	mul.wide.u32 	%rd50, %r1, 4;
	add.s64 	%rd51, %rd49, %rd50;
	ld.global.f32 	%f81, [%rd51];
	mul.f32 	%f82, %f81, %f80;
	st.global.f32 	[%rd51], %f82;
	ret;

}
	// .globl	_occa_Window_Blackman_harris_0
.visible .entry _occa_Window_Blackman_harris_0(
	.param .u64 .ptr .align 1 _occa_Window_Blackman_harris_0_param_0,
	.param .u32 _occa_Window_Blackman_harris_0_param_1,
	.param .u32 _occa_Window_Blackman_harris_0_param_2
)
.maxntid 64
{
	.local .align 4 .b8 	__local_depot18[28];
	.reg .b64 	%SP;
	.reg .b64 	%SPL;
	.reg .pred 	%p<25>;
	.reg .b32 	%r<128>;
	.reg .b32 	%f<86>;
	.reg .b64 	%rd<61>;
	.reg .b64 	%fd<19>;

	mov.u64 	%SPL, __local_depot18;
	ld.param.u64 	%rd23, [_occa_Window_Blackman_harris_0_param_0];
	ld.param.u32 	%r44, [_occa_Window_Blackman_harris_0_param_2];
	add.u64 	%rd1, %SPL, 0;
	mov.u32 	%r45, %ctaid.x;
	shl.b32 	%r46, %r45, 6;
	mov.u32 	%r47, %tid.x;
	or.b32  	%r1, %r46, %r47;
	add.s32 	%r48, %r44, -1;
	and.b32  	%r49, %r48, %r1;
	cvt.rn.f64.s32 	%fd3, %r49;
	mul.f64 	%fd4, %fd3, 0d401921FB54442D18;
	cvt.rn.f32.s32 	%f19, %r44;
	cvt.f64.f32 	%fd5, %f19;
	div.rn.f64 	%fd6, %fd4, %fd5;
	cvt.rn.f32.f64 	%f1, %fd6;
	add.f32 	%f2, %f1, %f1;
	mul.f32 	%f3, %f1, 0f40400000;
	mul.f32 	%f20, %f1, 0f3F22F983;
	cvt.rni.s32.f32 	%r119, %f20;
	cvt.rn.f32.s32 	%f21, %r119;
	fma.rn.f32 	%f22, %f21, 0fBFC90FDA, %f1;
	fma.rn.f32 	%f23, %f21, 0fB3A22168, %f22;
	fma.rn.f32 	%f83, %f21, 0fA7C234C5, %f23;
	abs.f32 	%f5, %f1;
	setp.ltu.f32 	%p1, %f5, 0f47CE4780;
	@%p1 bra 	$L__BB18_8;
	setp.neu.f32 	%p2, %f5, 0f7F800000;
	@%p2 bra 	$L__BB18_3;
	mov.f32 	%f26, 0f00000000;
	mul.rn.f32 	%f83, %f1, %f26;
	mov.b32 	%r119, 0;
	bra.uni 	$L__BB18_8;
$L__BB18_3:
	mov.b32 	%r3, %f1;
	shl.b32 	%r51, %r3, 8;
	or.b32  	%r4, %r51, -2147483648;
	mov.b64 	%rd54, 0;
	mov.b32 	%r116, 0;
	mov.u64 	%rd52, __cudart_i2opi_f;
	mov.u64 	%rd53, %rd1;
$L__BB18_4:
	.pragma "nounroll";
	ld.global.nc.u32 	%r52, [%rd52];
	mad.wide.u32 	%rd27, %r52, %r4, %rd54;
	shr.u64 	%rd54, %rd27, 32;
	st.local.u32 	[%rd53], %rd27;
	add.s32 	%r116, %r116, 1;
	add.s64 	%rd53, %rd53, 4;
	add.s64 	%rd52, %rd52, 4;
	setp.ne.s32 	%p3, %r116, 6;
	@%p3 bra 	$L__BB18_4;
	shr.u32 	%r53, %r3, 23;
	st.local.u32 	[%rd1+24], %rd54;
	and.b32  	%r7, %r53, 31;
	and.b32  	%r54, %r53, 224;
	add.s32 	%r55, %r54, -128;
	shr.u32 	%r56, %r55, 5;
	mul.wide.u32 	%rd28, %r56, 4;
	sub.s64 	%rd8, %rd1, %rd28;
	ld.local.u32 	%r117, [%rd8+24];
	ld.local.u32 	%r118, [%rd8+20];
	setp.eq.s32 	%p4, %r7, 0;
	@%p4 bra 	$L__BB18_7;
	shf.l.wrap.b32 	%r117, %r118, %r117, %r7;
	ld.local.u32 	%r57, [%rd8+16];
	shf.l.wrap.b32 	%r118, %r57, %r118, %r7;
$L__BB18_7:
	shr.u32 	%r58, %r117, 30;
	shf.l.wrap.b32 	%r59, %r118, %r117, 2;
	shl.b32 	%r60, %r118, 2;
	shr.u32 	%r61, %r59, 31;
	add.s32 	%r62, %r61, %r58;
	neg.s32 	%r63, %r62;
	setp.lt.s32 	%p5, %r3, 0;
	selp.b32 	%r119, %r63, %r62, %p5;
	xor.b32  	%r64, %r59, %r3;
	shr.s32 	%r65, %r59, 31;
	xor.b32  	%r66, %r65, %r59;
	xor.b32  	%r67, %r65, %r60;
	cvt.u64.u32 	%rd29, %r66;
	shl.b64 	%rd30, %rd29, 32;
	cvt.u64.u32 	%rd31, %r67;
	or.b64  	%rd32, %rd30, %rd31;
	cvt.rn.f64.s64 	%fd7, %rd32;
	mul.f64 	%fd8, %fd7, 0d3BF921FB54442D19;
	cvt.rn.f32.f64 	%f24, %fd8;
	neg.f32 	%f25, %f24;
	setp.lt.s32 	%p6, %r64, 0;
	selp.f32 	%f83, %f25, %f24, %p6;
$L__BB18_8:
	add.s32 	%r69, %r119, 1;
	mul.rn.f32 	%f27, %f83, %f83;
	and.b32  	%r70, %r119, 1;
	setp.eq.b32 	%p7, %r70, 1;
	selp.f32 	%f28, %f83, 0f3F800000, %p7;
	fma.rn.f32 	%f29, %f27, %f28, 0f00000000;
	fma.rn.f32 	%f30, %f27, 0f37CBAC00, 0fBAB607ED;
	selp.f32 	%f31, 0fB94D4153, %f30, %p7;
	selp.f32 	%f32, 0f3C0885E4, 0f3D2AAABB, %p7;
	fma.rn.f32 	%f33, %f31, %f27, %f32;
	selp.f32 	%f34, 0fBE2AAAA8, 0fBEFFFFFF, %p7;
	fma.rn.f32 	%f35, %f33, %f27, %f34;
	fma.rn.f32 	%f36, %f35, %f29, %f28;
	and.b32  	%r71, %r69, 2;
	setp.eq.s32 	%p8, %r71, 0;
	mov.f32 	%f37, 0f00000000;
	sub.f32 	%f38, %f37, %f36;
	selp.f32 	%f39, %f36, %f38, %p8;
	cvt.f64.f32 	%fd9, %f39;
	mul.f64 	%fd1, %fd9, 0d3FDF4024B33DAF8E;
	mul.f32 	%f40, %f2, 0f3F22F983;
	cvt.rni.s32.f32 	%r123, %f40;
	cvt.rn.f32.s32 	%f41, %r123;
	fma.rn.f32 	%f42, %f41, 0fBFC90FDA, %f2;
	fma.rn.f32 	%f43, %f41, 0fB3A22168, %f42;
	fma.rn.f32 	%f84, %f41, 0fA7C234C5, %f43;
	abs.f32 	%f10, %f2;
	setp.ltu.f32 	%p9, %f10, 0f47CE4780;
	@%p9 bra 	$L__BB18_16;
	setp.neu.f32 	%p10, %f10, 0f7F800000;
	@%p10 bra 	$L__BB18_11;
	mov.f32 	%f46, 0f00000000;
	mul.rn.f32 	%f84, %f2, %f46;
	mov.b32 	%r123, 0;
	bra.uni 	$L__BB18_16;
$L__BB18_11:
	mov.b32 	%r17, %f2;
	shl.b32 	%r73, %r17, 8;
	or.b32  	%r18, %r73, -2147483648;
	mov.b64 	%rd57, 0;
	mov.b32 	%r120, 0;
	mov.u64 	%rd55, __cudart_i2opi_f;
	mov.u64 	%rd56, %rd1;
$L__BB18_12:
	.pragma "nounroll";
	ld.global.nc.u32 	%r74, [%rd55];
	mad.wide.u32 	%rd35, %r74, %r18, %rd57;
	shr.u64 	%rd57, %rd35, 32;
	st.local.u32 	[%rd56], %rd35;
	add.s32 	%r120, %r120, 1;
	add.s64 	%rd56, %rd56, 4;
	add.s64 	%rd55, %rd55, 4;
	setp.ne.s32 	%p11, %r120, 6;
	@%p11 bra 	$L__BB18_12;
	shr.u32 	%r75, %r17, 23;
	st.local.u32 	[%rd1+24], %rd57;
	and.b32  	%r21, %r75, 31;
	and.b32  	%r76, %r75, 224;
	add.s32 	%r77, %r76, -128;
	shr.u32 	%r78, %r77, 5;
	mul.wide.u32 	%rd36, %r78, 4;
	sub.s64 	%rd15, %rd1, %rd36;
	ld.local.u32 	%r121, [%rd15+24];
	ld.local.u32 	%r122, [%rd15+20];
	setp.eq.s32 	%p12, %r21, 0;
	@%p12 bra 	$L__BB18_15;
	shf.l.wrap.b32 	%r121, %r122, %r121, %r21;
	ld.local.u32 	%r79, [%rd15+16];
	shf.l.wrap.b32 	%r122, %r79, %r122, %r21;
$L__BB18_15:
	shr.u32 	%r80, %r121, 30;
	shf.l.wrap.b32 	%r81, %r122, %r121, 2;
	shl.b32 	%r82, %r122, 2;
	shr.u32 	%r83, %r81, 31;
	add.s32 	%r84, %r83, %r80;
	neg.s32 	%r85, %r84;
	setp.lt.s32 	%p13, %r17, 0;
	selp.b32 	%r123, %r85, %r84, %p13;
	xor.b32  	%r86, %r81, %r17;
	shr.s32 	%r87, %r81, 31;
	xor.b32  	%r88, %r87, %r81;
	xor.b32  	%r89, %r87, %r82;
	cvt.u64.u32 	%rd37, %r88;
	shl.b64 	%rd38, %rd37, 32;
	cvt.u64.u32 	%rd39, %r89;
	or.b64  	%rd40, %rd38, %rd39;
	cvt.rn.f64.s64 	%fd10, %rd40;
	mul.f64 	%fd11, %fd10, 0d3BF921FB54442D19;
	cvt.rn.f32.f64 	%f44, %fd11;
	neg.f32 	%f45, %f44;
	setp.lt.s32 	%p14, %r86, 0;
	selp.f32 	%f84, %f45, %f44, %p14;
$L__BB18_16:
	add.s32 	%r91, %r123, 1;
	mul.rn.f32 	%f47, %f84, %f84;
	and.b32  	%r92, %r123, 1;
	setp.eq.b32 	%p15, %r92, 1;
	selp.f32 	%f48, %f84, 0f3F800000, %p15;
	fma.rn.f32 	%f49, %f47, %f48, 0f00000000;
	fma.rn.f32 	%f50, %f47, 0f37CBAC00, 0fBAB607ED;
	selp.f32 	%f51, 0fB94D4153, %f50, %p15;
	selp.f32 	%f52, 0f3C0885E4, 0f3D2AAABB, %p15;
	fma.rn.f32 	%f53, %f51, %f47, %f52;
	selp.f32 	%f54, 0fBE2AAAA8, 0fBEFFFFFF, %p15;
	fma.rn.f32 	%f55, %f53, %f47, %f54;
	fma.rn.f32 	%f56, %f55, %f49, %f48;
	and.b32  	%r93, %r91, 2;
	setp.eq.s32 	%p16, %r93, 0;
	mov.f32 	%f57, 0f00000000;
	sub.f32 	%f58, %f57, %f56;
	selp.f32 	%f59, %f56, %f58, %p16;
	cvt.f64.f32 	%fd12, %f59;
	mov.f64 	%fd13, 0d3FD6F5C28F5C28F6;
	sub.f64 	%fd14, %fd13, %fd1;
	fma.rn.f64 	%fd2, %fd12, 0d3FC2157689CA18BD, %fd14;
	mul.f32 	%f60, %f3, 0f3F22F983;
	cvt.rni.s32.f32 	%r127, %f60;
	cvt.rn.f32.s32 	%f61, %r127;
	fma.rn.f32 	%f62, %f61, 0fBFC90FDA, %f3;
	fma.rn.f32 	%f63, %f61, 0fB3A22168, %f62;
	fma.rn.f32 	%f85, %f61, 0fA7C234C5, %f63;
	abs.f32 	%f15, %f3;
	setp.ltu.f32 	%p17, %f15, 0f47CE4780;
	@%p17 bra 	$L__BB18_24;
	setp.neu.f32 	%p18, %f15, 0f7F800000;
	@%p18 bra 	$L__BB18_19;
	mov.f32 	%f66, 0f00000000;
	mul.rn.f32 	%f85, %f3, %f66;
	mov.b32 	%r127, 0;
	bra.uni 	$L__BB18_24;
$L__BB18_19:
	mov.b32 	%r31, %f3;
	shl.b32 	%r95, %r31, 8;
	or.b32  	%r32, %r95, -2147483648;
	mov.b64 	%rd60, 0;
	mov.b32 	%r124, 0;
	mov.u64 	%rd58, __cudart_i2opi_f;
	mov.u64 	%rd59, %rd1;
$L__BB18_20:
	.pragma "nounroll";
	ld.global.nc.u32 	%r96, [%rd58];
	mad.wide.u32 	%rd43, %r96, %r32, %rd60;
	shr.u64 	%rd60, %rd43, 32;
	st.local.u32 	[%rd59], %rd43;
	add.s32 	%r124, %r124, 1;
	add.s64 	%rd59, %rd59, 4;
	add.s64 	%rd58, %rd58, 4;
	setp.ne.s32 	%p19, %r124, 6;
	@%p19 bra 	$L__BB18_20;
	shr.u32 	%r97, %r31, 23;
	st.local.u32 	[%rd1+24], %rd60;
	and.b32  	%r35, %r97, 31;
	and.b32  	%r98, %r97, 224;
	add.s32 	%r99, %r98, -128;
	shr.u32 	%r100, %r99, 5;
	mul.wide.u32 	%rd44, %r100, 4;
	sub.s64 	%rd22, %rd1, %rd44;
	ld.local.u32 	%r125, [%rd22+24];
	ld.local.u32 	%r126, [%rd22+20];
	setp.eq.s32 	%p20, %r35, 0;
	@%p20 bra 	$L__BB18_23;
	shf.l.wrap.b32 	%r125, %r126, %r125, %r35;
	ld.local.u32 	%r101, [%rd22+16];
	shf.l.wrap.b32 	%r126, %r101, %r126, %r35;
$L__BB18_23:
	shr.u32 	%r102, %r125, 30;
	shf.l.wrap.b32 	%r103, %r126, %r125, 2;
	shl.b32 	%r104, %r126, 2;
	shr.u32 	%r105, %r103, 31;
	add.s32 	%r106, %r105, %r102;
	neg.s32 	%r107, %r106;
	setp.lt.s32 	%p21, %r31, 0;
	selp.b32 	%r127, %r107, %r106, %p21;
	xor.b32  	%r108, %r103, %r31;
	shr.s32 	%r109, %r103, 31;
	xor.b32  	%r110, %r109, %r103;
	xor.b32  	%r111, %r109, %r104;
	cvt.u64.u32 	%rd45, %r110;
	shl.b64 	%rd46, %rd45, 32;
	cvt.u64.u32 	%rd47, %r111;
	or.b64  	%rd48, %rd46, %rd47;
	cvt.rn.f64.s64 	%fd15, %rd48;
	mul.f64 	%fd16, %fd15, 0d3BF921FB54442D19;
	cvt.rn.f32.f64 	%f64, %fd16;
	neg.f32 	%f65, %f64;
	setp.lt.s32 	%p22, %r108, 0;
	selp.f32 	%f85, %f65, %f64, %p22;
$L__BB18_24:
	cvta.to.global.u64 	%rd49, %rd23;
	add.s32 	%r113, %r127, 1;
	mul.rn.f32 	%f67, %f85, %f85;
	and.b32  	%r114, %r127, 1;
	setp.eq.b32 	%p23, %r114, 1;
	selp.f32 	%f68, %f85, 0f3F800000, %p23;
	fma.rn.f32 	%f69, %f67, %f68, 0f00000000;
	fma.rn.f32 	%f70, %f67, 0f37CBAC00, 0fBAB607ED;
	selp.f32 	%f71, 0fB94D4153, %f70, %p23;
	selp.f32 	%f72, 0f3C0885E4, 0f3D2AAABB, %p23;
	fma.rn.f32 	%f73, %f71, %f67, %f72;
	selp.f32 	%f74, 0fBE2AAAA8, 0fBEFFFFFF, %p23;
	fma.rn.f32 	%f75, %f73, %f67, %f74;
	fma.rn.f32 	%f76, %f75, %f69, %f68;
	and.b32  	%r115, %r113, 2;
	setp.eq.s32 	%p24, %r115, 0;
	mov.f32 	%f77, 0f00000000;
	sub.f32 	%f78, %f77, %f76;
	selp.f32 	%f79, %f76, %f78, %p24;
	cvt.f64.f32 	%fd17, %f79;
	fma.rn.f64 	%fd18, %fd17, 0dBF87EBAF102363B2, %fd2;
	cvt.rn.f32.f64 	%f80, %fd18;
	mul.wide.u32 	%rd50, %r1, 4;
	add.s64 	%rd51, %rd49, %rd50;
	ld.global.f32 	%f81, [%rd51];
	mul.f32 	%f82, %f81, %f80;
	st.global.f32 	[%rd51], %f82;
	ret;

}
	// .globl	_occa_Window_FlatTop_0
.visible .entry _occa_Window_FlatTop_0(
	.param .u64 .ptr .align 1 _occa_Window_FlatTop_0_param_0,
	.param .u32 _occa_Window_FlatTop_0_param_1,
	.param .u32 _occa_Window_FlatTop_0_param_2
)
.maxntid 64
{
	.local .align 4 .b8 	__local_depot19[28];
	.reg .b64 	%SP;
	.reg .b64 	%SPL;
	.reg .pred 	%p<33>;
	.reg .b32 	%r<168>;
	.reg .b32 	%f<113>;
	.reg .b64 	%rd<79>;
	.reg .b64 	%fd<23>;

	mov.u64 	%SPL, __local_depot19;
	ld.param.u64 	%rd30, [_occa_Window_FlatTop_0_param_0];
	ld.param.u32 	%r58, [_occa_Window_FlatTop_0_param_2];
	add.u64 	%rd1, %SPL, 0;
	mov.u32 	%r59, %ctaid.x;
	shl.b32 	%r60, %r59, 6;
	mov.u32 	%r61, %tid.x;
	or.b32  	%r1, %r60, %r61;
	add.s32 	%r62, %r58, -1;
	and.b32  	%r63, %r62, %r1;
	cvt.rn.f64.s32 	%fd4, %r63;
	mul.f64 	%fd5, %fd4, 0d401921FB54442D18;
	cvt.rn.f32.s32 	%f25, %r58;
	cvt.f64.f32 	%fd6, %f25;
	div.rn.f64 	%fd7, %fd5, %fd6;
	cvt.rn.f32.f64 	%f1, %fd7;
	add.f32 	%f2, %f1, %f1;
	mul.f32 	%f3, %f1, 0f40400000;
	mul.f32 	%f4, %f1, 0f40800000;
	mul.f32 	%f26, %f1, 0f3F22F983;
	cvt.rni.s32.f32 	%r155, %f26;
	cvt.rn.f32.s32 	%f27, %r155;
	fma.rn.f32 	%f28, %f27, 0fBFC90FDA, %f1;
	fma.rn.f32 	%f29, %f27, 0fB3A22168, %f28;
	fma.rn.f32 	%f109, %f27, 0fA7C234C5, %f29;
	abs.f32 	%f6, %f1;
	setp.ltu.f32 	%p1, %f6, 0f47CE4780;
	@%p1 bra 	$L__BB19_8;
	setp.neu.f32 	%p2, %f6, 0f7F800000;
	@%p2 bra 	$L__BB19_3;
	mov.f32 	%f32, 0f00000000;
	mul.rn.f32 	%f109, %f1, %f32;
	mov.b32 	%r155, 0;
	bra.uni 	$L__BB19_8;
$L__BB19_3:
	mov.b32 	%r3, %f1;
	shl.b32 	%r65, %r3, 8;
	or.b32  	%r4, %r65, -2147483648;
	mov.b64 	%rd69, 0;
	mov.b32 	%r152, 0;
	mov.u64 	%rd67, __cudart_i2opi_f;
	mov.u64 	%rd68, %rd1;
$L__BB19_4:
	.pragma "nounroll";
	ld.global.nc.u32 	%r66, [%rd67];
	mad.wide.u32 	%rd34, %r66, %r4, %rd69;
	shr.u64 	%rd69, %rd34, 32;
	st.local.u32 	[%rd68], %rd34;
	add.s32 	%r152, %r152, 1;
	add.s64 	%rd68, %rd68, 4;
	add.s64 	%rd67, %rd67, 4;
	setp.ne.s32 	%p3, %r152, 6;
	@%p3 bra 	$L__BB19_4;
	shr.u32 	%r67, %r3, 23;
	st.local.u32 	[%rd1+24], %rd69;
	and.b32  	%r7, %r67, 31;
	and.b32  	%r68, %r67, 224;
	add.s32 	%r69, %r68, -128;
	shr.u32 	%r70, %r69, 5;
	mul.wide.u32 	%rd35, %r70, 4;
	sub.s64 	%rd8, %rd1, %rd35;
	ld.local.u32 	%r153, [%rd8+24];
	ld.local.u32 	%r154, [%rd8+20];
	setp.eq.s32 	%p4, %r7, 0;
	@%p4 bra 	$L__BB19_7;
	shf.l.wrap.b32 	%r153, %r154, %r153, %r7;
	ld.local.u32 	%r71, [%rd8+16];
	shf.l.wrap.b32 	%r154, %r71, %r154, %r7;
$L__BB19_7:
	shr.u32 	%r72, %r153, 30;
	shf.l.wrap.b32 	%r73, %r154, %r153, 2;
	shl.b32 	%r74, %r154, 2;
	shr.u32 	%r75, %r73, 31;
	add.s32 	%r76, %r75, %r72;
	neg.s32 	%r77, %r76;
	setp.lt.s32 	%p5, %r3, 0;
	selp.b32 	%r155, %r77, %r76, %p5;
	xor.b32  	%r78, %r73, %r3;
	shr.s32 	%r79, %r73, 31;
	xor.b32  	%r80, %r79, %r73;
	xor.b32  	%r81, %r79, %r74;
	cvt.u64.u32 	%rd36, %r80;
	shl.b64 	%rd37, %rd36, 32;
	cvt.u64.u32 	%rd38, %r81;
	or.b64  	%rd39, %rd37, %rd38;
	cvt.rn.f64.s64 	%fd8, %rd39;
	mul.f64 	%fd9, %fd8, 0d3BF921FB54442D19;
	cvt.rn.f32.f64 	%f30, %fd9;
	neg.f32 	%f31, %f30;
	setp.lt.s32 	%p6, %r78, 0;
	selp.f32 	%f109, %f31, %f30, %p6;
$L__BB19_8:
	add.s32 	%r83, %r155, 1;
	mul.rn.f32 	%f33, %f109, %f109;
	and.b32  	%r84, %r155, 1;
	setp.eq.b32 	%p7, %r84, 1;
	selp.f32 	%f34, %f109, 0f3F800000, %p7;
	fma.rn.f32 	%f35, %f33, %f34, 0f00000000;
	fma.rn.f32 	%f36, %f33, 0f37CBAC00, 0fBAB607ED;
	selp.f32 	%f37, 0fB94D4153, %f36, %p7;
	selp.f32 	%f38, 0f3C0885E4, 0f3D2AAABB, %p7;
	fma.rn.f32 	%f39, %f37, %f33, %f38;
	selp.f32 	%f40, 0fBE2AAAA8, 0fBEFFFFFF, %p7;
	fma.rn.f32 	%f41, %f39, %f33, %f40;
	fma.rn.f32 	%f42, %f41, %f35, %f34;
	and.b32  	%r85, %r83, 2;
	setp.eq.s32 	%p8, %r85, 0;
	mov.f32 	%f43, 0f00000000;
	sub.f32 	%f44, %f43, %f42;
	selp.f32 	%f45, %f42, %f44, %p8;
	cvt.f64.f32 	%fd10, %f45;
	mul.f64 	%fd1, %fd10, 0d3FDAAA1780A52BF4;
	mul.f32 	%f46, %f2, 0f3F22F983;
	cvt.rni.s32.f32 	%r159, %f46;
	cvt.rn.f32.s32 	%f47, %r159;
	fma.rn.f32 	%f48, %f47, 0fBFC90FDA, %f2;
	fma.rn.f32 	%f49, %f47, 0fB3A22168, %f48;
	fma.rn.f32 	%f110, %f47, 0fA7C234C5, %f49;
	abs.f32 	%f11, %f2;
	setp.ltu.f32 	%p9, %f11, 0f47CE4780;
	@%p9 bra 	$L__BB19_16;
	setp.neu.f32 	%p10, %f11, 0f7F800000;
	@%p10 bra 	$L__BB19_11;
	mov.f32 	%f52, 0f00000000;
	mul.rn.f32 	%f110, %f2, %f52;
	mov.b32 	%r159, 0;
	bra.uni 	$L__BB19_16;
$L__BB19_11:
	mov.b32 	%r17, %f2;
	shl.b32 	%r87, %r17, 8;
	or.b32  	%r18, %r87, -2147483648;
	mov.b64 	%rd72, 0;
	mov.b32 	%r156, 0;
	mov.u64 	%rd70, __cudart_i2opi_f;
	mov.u64 	%rd71, %rd1;
$L__BB19_12:
	.pragma "nounroll";
	ld.global.nc.u32 	%r88, [%rd70];
	mad.wide.u32 	%rd42, %r88, %r18, %rd72;
	shr.u64 	%rd72, %rd42, 32;
	st.local.u32 	[%rd71], %rd42;
	add.s32 	%r156, %r156, 1;
	add.s64 	%rd71, %rd71, 4;
	add.s64 	%rd70, %rd70, 4;
	setp.ne.s32 	%p11, %r156, 6;
	@%p11 bra 	$L__BB19_12;
	shr.u32 	%r89, %r17, 23;
	st.local.u32 	[%rd1+24], %rd72;
	and.b32  	%r21, %r89, 31;
	and.b32  	%r90, %r89, 224;
	add.s32 	%r91, %r90, -128;
	shr.u32 	%r92, %r91, 5;
	mul.wide.u32 	%rd43, %r92, 4;
	sub.s64 	%rd15, %rd1, %rd43;
	ld.local.u32 	%r157, [%rd15+24];
	ld.local.u32 	%r158, [%rd15+20];
	setp.eq.s32 	%p12, %r21, 0;
	@%p12 bra 	$L__BB19_15;
	shf.l.wrap.b32 	%r157, %r158, %r157, %r21;
	ld.local.u32 	%r93, [%rd15+16];
	shf.l.wrap.b32 	%r158, %r93, %r158, %r21;
$L__BB19_15:
	shr.u32 	%r94, %r157, 30;
	shf.l.wrap.b32 	%r95, %r158, %r157, 2;
	shl.b32 	%r96, %r158, 2;
	shr.u32 	%r97, %r95, 31;
	add.s32 	%r98, %r97, %r94;
	neg.s32 	%r99, %r98;
	setp.lt.s32 	%p13, %r17, 0;
	selp.b32 	%r159, %r99, %r98, %p13;
	xor.b32  	%r100, %r95, %r17;
	shr.s32 	%r101, %r95, 31;
	xor.b32  	%r102, %r101, %r95;
	xor.b32  	%r103, %r101, %r96;
	cvt.u64.u32 	%rd44, %r102;
	shl.b64 	%rd45, %rd44, 32;
	cvt.u64.u32 	%rd46, %r103;
	or.b64  	%rd47, %rd45, %rd46;
	cvt.rn.f64.s64 	%fd11, %rd47;
	mul.f64 	%fd12, %fd11, 0d3BF921FB54442D19;
	cvt.rn.f32.f64 	%f50, %fd12;
	neg.f32 	%f51, %f50;
	setp.lt.s32 	%p14, %r100, 0;
	selp.f32 	%f110, %f51, %f50, %p14;
$L__BB19_16:
	add.s32 	%r105, %r159, 1;
	mul.rn.f32 	%f53, %f110, %f110;
	and.b32  	%r106, %r159, 1;
	setp.eq.b32 	%p15, %r106, 1;
	selp.f32 	%f54, %f110, 0f3F800000, %p15;
	fma.rn.f32 	%f55, %f53, %f54, 0f00000000;
	fma.rn.f32 	%f56, %f53, 0f37CBAC00, 0fBAB607ED;
	selp.f32 	%f57, 0fB94D4153, %f56, %p15;
	selp.f32 	%f58, 0f3C0885E4, 0f3D2AAABB, %p15;
	fma.rn.f32 	%f59, %f57, %f53, %f58;
	selp.f32 	%f60, 0fBE2AAAA8, 0fBEFFFFFF, %p15;
	fma.rn.f32 	%f61, %f59, %f53, %f60;
	fma.rn.f32 	%f62, %f61, %f55, %f54;
	and.b32  	%r107, %r105, 2;
	setp.eq.s32 	%p16, %r107, 0;
	mov.f32 	%f63, 0f00000000;
	sub.f32 	%f64, %f63, %f62;
	selp.f32 	%f65, %f62, %f64, %p16;
	cvt.f64.f32 	%fd13, %f65;
	mov.f64 	%fd14, 0d3FCB98174DFA5ED6;
	sub.f64 	%fd15, %fd14, %fd1;
	fma.rn.f64 	%fd2, %fd13, 0d3FD1BEADF8FFB93C, %fd15;
	mul.f32 	%f66, %f3, 0f3F22F983;
	cvt.rni.s32.f32 	%r163, %f66;
	cvt.rn.f32.s32 	%f67, %r163;
	fma.rn.f32 	%f68, %f67, 0fBFC90FDA, %f3;
	fma.rn.f32 	%f69, %f67, 0fB3A22168, %f68;
	fma.rn.f32 	%f111, %f67, 0fA7C234C5, %f69;
	abs.f32 	%f16, %f3;
	setp.ltu.f32 	%p17, %f16, 0f47CE4780;
	@%p17 bra 	$L__BB19_24;
	setp.neu.f32 	%p18, %f16, 0f7F800000;
	@%p18 bra 	$L__BB19_19;
	mov.f32 	%f72, 0f00000000;
	mul.rn.f32 	%f111, %f3, %f72;
	mov.b32 	%r163, 0;
	bra.uni 	$L__BB19_24;
$L__BB19_19:
	mov.b32 	%r31, %f3;
	shl.b32 	%r109, %r31, 8;
	or.b32  	%r32, %r109, -2147483648;
	mov.b64 	%rd75, 0;
	mov.b32 	%r160, 0;
	mov.u64 	%rd73, __cudart_i2opi_f;
	mov.u64 	%rd74, %rd1;
$L__BB19_20:
	.pragma "nounroll";
	ld.global.nc.u32 	%r110, [%rd73];
	mad.wide.u32 	%rd50, %r110, %r32, %rd75;
	shr.u64 	%rd75, %rd50, 32;
	st.local.u32 	[%rd74], %rd50;
	add.s32 	%r160, %r160, 1;
	add.s64 	%rd74, %rd74, 4;
	add.s64 	%rd73, %rd73, 4;
	setp.ne.s32 	%p19, %r160, 6;
	@%p19 bra 	$L__BB19_20;
	shr.u32 	%r111, %r31, 23;
	st.local.u32 	[%rd1+24], %rd75;
	and.b32  	%r35, %r111, 31;
	and.b32  	%r112, %r111, 224;
	add.s32 	%r113, %r112, -128;
	shr.u32 	%r114, %r113, 5;
	mul.wide.u32 	%rd51, %r114, 4;
	sub.s64 	%rd22, %rd1, %rd51;
	ld.local.u32 	%r161, [%rd22+24];
	ld.local.u32 	%r162, [%rd22+20];
	setp.eq.s32 	%p20, %r35, 0;
	@%p20 bra 	$L__BB19_23;
	shf.l.wrap.b32 	%r161, %r162, %r161, %r35;
	ld.local.u32 	%r115, [%rd22+16];
	shf.l.wrap.b32 	%r162, %r115, %r162, %r35;
$L__BB19_23:
	shr.u32 	%r116, %r161, 30;
	shf.l.wrap.b32 	%r117, %r162, %r161, 2;
	shl.b32 	%r118, %r162, 2;
	shr.u32 	%r119, %r117, 31;
	add.s32 	%r120, %r119, %r116;
	neg.s32 	%r121, %r120;
	setp.lt.s32 	%p21, %r31, 0;
	selp.b32 	%r163, %r121, %r120, %p21;
	xor.b32  	%r122, %r117, %r31;
	shr.s32 	%r123, %r117, 31;
	xor.b32  	%r124, %r123, %r117;
	xor.b32  	%r125, %r123, %r118;
	cvt.u64.u32 	%rd52, %r124;
	shl.b64 	%rd53, %rd52, 32;
	cvt.u64.u32 	%rd54, %r125;
	or.b64  	%rd55, %rd53, %rd54;
	cvt.rn.f64.s64 	%fd16, %rd55;
	mul.f64 	%fd17, %fd16, 0d3BF921FB54442D19;
	cvt.rn.f32.f64 	%f70, %fd17;
	neg.f32 	%f71, %f70;
	setp.lt.s32 	%p22, %r122, 0;
	selp.f32 	%f111, %f71, %f70, %p22;
$L__BB19_24:
	add.s32 	%r127, %r163, 1;
	mul.rn.f32 	%f73, %f111, %f111;
	and.b32  	%r128, %r163, 1;
	setp.eq.b32 	%p23, %r128, 1;
	selp.f32 	%f74, %f111, 0f3F800000, %p23;
	fma.rn.f32 	%f75, %f73, %f74, 0f00000000;
	fma.rn.f32 	%f76, %f73, 0f37CBAC00, 0fBAB607ED;
	selp.f32 	%f77, 0fB94D4153, %f76, %p23;
	selp.f32 	%f78, 0f3C0885E4, 0f3D2AAABB, %p23;
	fma.rn.f32 	%f79, %f77, %f73, %f78;
	selp.f32 	%f80, 0fBE2AAAA8, 0fBEFFFFFF, %p23;
	fma.rn.f32 	%f81, %f79, %f73, %f80;
	fma.rn.f32 	%f82, %f81, %f75, %f74;
	and.b32  	%r129, %r127, 2;
	setp.eq.s32 	%p24, %r129, 0;
	mov.f32 	%f83, 0f00000000;
	sub.f32 	%f84, %f83, %f82;
	selp.f32 	%f85, %f82, %f84, %p24;
	cvt.f64.f32 	%fd18, %f85;
	fma.rn.f64 	%fd3, %fd18, 0dBFB5656E0BFFC627, %fd2;
	mul.f32 	%f86, %f4, 0f3F22F983;
	cvt.rni.s32.f32 	%r167, %f86;
	cvt.rn.f32.s32 	%f87, %r167;
	fma.rn.f32 	%f88, %f87, 0fBFC90FDA, %f4;
	fma.rn.f32 	%f89, %f87, 0fB3A22168, %f88;
	fma.rn.f32 	%f112, %f87, 0fA7C234C5, %f89;
	abs.f32 	%f21, %f4;
	setp.ltu.f32 	%p25, %f21, 0f47CE4780;
	@%p25 bra 	$L__BB19_32;
	setp.neu.f32 	%p26, %f21, 0f7F800000;
	@%p26 bra 	$L__BB19_27;
	mov.f32 	%f92, 0f00000000;
	mul.rn.f32 	%f112, %f4, %f92;
	mov.b32 	%r167, 0;
	bra.uni 	$L__BB19_32;
$L__BB19_27:
	mov.b32 	%r45, %f4;
	shl.b32 	%r131, %r45, 8;
	or.b32  	%r46, %r131, -2147483648;
	mov.b64 	%rd78, 0;
	mov.b32 	%r164, 0;
	mov.u64 	%rd76, __cudart_i2opi_f;
	mov.u64 	%rd77, %rd1;
$L__BB19_28:
	.pragma "nounroll";
	ld.global.nc.u32 	%r132, [%rd76];
	mad.wide.u32 	%rd58, %r132, %r46, %rd78;
	shr.u64 	%rd78, %rd58, 32;
	st.local.u32 	[%rd77], %rd58;
	add.s32 	%r164, %r164, 1;
	add.s64 	%rd77, %rd77, 4;
	add.s64 	%rd76, %rd76, 4;
	setp.ne.s32 	%p27, %r164, 6;
	@%p27 bra 	$L__BB19_28;
	shr.u32 	%r133, %r45, 23;
	st.local.u32 	[%rd1+24], %rd78;
	and.b32  	%r49, %r133, 31;
	and.b32  	%r134, %r133, 224;
	add.s32 	%r135, %r134, -128;
	shr.u32 	%r136, %r135, 5;
	mul.wide.u32 	%rd59, %r136, 4;
	sub.s64 	%rd29, %rd1, %rd59;
	ld.local.u32 	%r165, [%rd29+24];
	ld.local.u32 	%r166, [%rd29+20];
	setp.eq.s32 	%p28, %r49, 0;
	@%p28 bra 	$L__BB19_31;
	shf.l.wrap.b32 	%r165, %r166, %r165, %r49;
	ld.local.u32 	%r137, [%rd29+16];
	shf.l.wrap.b32 	%r166, %r137, %r166, %r49;
$L__BB19_31:
	shr.u32 	%r138, %r165, 30;
	shf.l.wrap.b32 	%r139, %r166, %r165, 2;
	shl.b32 	%r140, %r166, 2;
	shr.u32 	%r141, %r139, 31;
	add.s32 	%r142, %r141, %r138;
	neg.s32 	%r143, %r142;
	setp.lt.s32 	%p29, %r45, 0;
	selp.b32 	%r167, %r143, %r142, %p29;
	xor.b32  	%r144, %r139, %r45;
	shr.s32 	%r145, %r139, 31;
	xor.b32  	%r146, %r145, %r139;
	xor.b32  	%r147, %r145, %r140;
	cvt.u64.u32 	%rd60, %r146;
	shl.b64 	%rd61, %rd60, 32;
	cvt.u64.u32 	%rd62, %r147;
	or.b64  	%rd63, %rd61, %rd62;
	cvt.rn.f64.s64 	%fd19, %rd63;
	mul.f64 	%fd20, %fd19, 0d3BF921FB54442D19;
	cvt.rn.f32.f64 	%f90, %fd20;
	neg.f32 	%f91, %f90;
	setp.lt.s32 	%p30, %r144, 0;
	selp.f32 	%f112, %f91, %f90, %p30;
$L__BB19_32:
	cvta.to.global.u64 	%rd64, %rd30;
	add.s32 	%r149, %r167, 1;
	mul.rn.f32 	%f93, %f112, %f112;
	and.b32  	%r150, %r167, 1;
	setp.eq.b32 	%p31, %r150, 1;
	selp.f32 	%f94, %f112, 0f3F800000, %p31;
	fma.rn.f32 	%f95, %f93, %f94, 0f00000000;
	fma.rn.f32 	%f96, %f93, 0f37CBAC00, 0fBAB607ED;
	selp.f32 	%f97, 0fB94D4153, %f96, %p31;
	selp.f32 	%f98, 0f3C0885E4, 0f3D2AAABB, %p31;
	fma.rn.f32 	%f99, %f97, %f93, %f98;
	selp.f32 	%f100, 0fBE2AAAA8, 0fBEFFFFFF, %p31;
	fma.rn.f32 	%f101, %f99, %f93, %f100;
	fma.rn.f32 	%f102, %f101, %f95, %f94;
	and.b32  	%r151, %r149, 2;
	setp.eq.s32 	%p32, %r151, 0;
	mov.f32 	%f103, 0f00000000;
	sub.f32 	%f104, %f103, %f102;
	selp.f32 	%f105, %f102, %f104, %p32;
	cvt.f64.f32 	%fd21, %f105;
	fma.rn.f64 	%fd22, %fd21, 0d3F7C74D7E5A705B5, %fd3;
	cvt.rn.f32.f64 	%f106, %fd22;
	mul.wide.u32 	%rd65, %r1, 4;
	add.s64 	%rd66, %rd64, %rd65;
	ld.global.f32 	%f107, [%rd66];
	mul.f32 	%f108, %f107, %f106;
	st.global.f32 	[%rd66], %f108;
	ret;

}
	// .globl	_occa_Window_Gaussian_0
.visible .entry _occa_Window_Gaussian_0(
	.param .u64 .ptr .align 1 _occa_Window_Gaussian_0_param_0,
	.param .u32 _occa_Window_Gaussian_0_param_1,
	.param .u32 _occa_Window_Gaussian_0_param_2,
	.param .f32 _occa_Window_Gaussian_0_param_3
)
.maxntid 64
{
	.reg .b32 	%r<12>;
	.reg .b32 	%f<22>;
	.reg .b64 	%rd<5>;

	ld.param.u64 	%rd1, [_occa_Window_Gaussian_0_param_0];
	ld.param.u32 	%r1, [_occa_Window_Gaussian_0_param_2];
	ld.param.f32 	%f1, [_occa_Window_Gaussian_0_param_3];
	cvta.to.global.u64 	%rd2, %rd1;
	mov.u32 	%r2, %ctaid.x;
	shl.b32 	%r3, %r2, 6;
	mov.u32 	%r4, %tid.x;
	or.b32  	%r5, %r3, %r4;
	add.s32 	%r6, %r1, -1;
	and.b32  	%r7, %r6, %r5;
	shr.s32 	%r8, %r1, 1;
	sub.s32 	%r9, %r7, %r8;
	cvt.rn.f32.s32 	%f2, %r9;
	cvt.rn.f32.s32 	%f3, %r8;
	mul.f32 	%f4, %f1, %f3;
	div.rn.f32 	%f5, %f2, %f4;
	mul.f32 	%f6, %f5, %f5;
	mul.f32 	%f7, %f6, 0fBF000000;
	fma.rn.f32 	%f8, %f7, 0f3BBB989D, 0f3F000000;
	cvt.sat.f32.f32 	%f9, %f8;
	mov.f32 	%f10, 0f4B400001;
	mov.f32 	%f11, 0f437C0000;
	fma.rm.f32 	%f12, %f9, %f11, %f10;
	add.f32 	%f13, %f12, 0fCB40007F;
	neg.f32 	%f14, %f13;
	fma.rn.f32 	%f15, %f7, 0f3FB8AA3B, %f14;
	fma.rn.f32 	%f16, %f7, 0f32A57060, %f15;
	mov.b32 	%r10, %f12;
	shl.b32 	%r11, %r10, 23;
	mov.b32 	%f17, %r11;
	ex2.approx.ftz.f32 	%f18, %f16;
	mul.f32 	%f19, %f18, %f17;
	mul.wide.u32 	%rd3, %r5, 4;
	add.s64 	%rd4, %rd2, %rd3;
	ld.global.f32 	%f20, [%rd4];
	mul.f32 	%f21, %f20, %f19;
	st.global.f32 	[%rd4], %f21;
	ret;

}
	// .globl	_occa_DCRemove_Common_0
.visible .entry _occa_DCRemove_Common_0(
	.param .u64 .ptr .align 1 _occa_DCRemove_Common_0_param_0,
	.param .u32 _occa_DCRemove_Common_0_param_1,
	.param .u32 _occa_DCRemove_Common_0_param_2
)
.maxntid 64
{
	.reg .pred 	%p<23>;
	.reg .b32 	%r<95>;
	.reg .b32 	%f<152>;
	.reg .b64 	%rd<63>;
	// demoted variable
	.shared .align 4 .b8 _ZZ23_occa_DCRemove_Common_0E5added[512];
	ld.param.u64 	%rd2, [_occa_DCRemove_Common_0_param_0];
	ld.param.u32 	%r38, [_occa_DCRemove_Common_0_param_2];
	cvta.to.global.u64 	%rd1, %rd2;
	mov.u32 	%r39, %ctaid.x;
	mul.lo.s32 	%r1, %r38, %r39;
	mov.u32 	%r2, %tid.x;
	shl.b32 	%r40, %r2, 2;
	mov.u32 	%r41, _ZZ23_occa_DCRemove_Common_0E5added;
	add.s32 	%r3, %r41, %r40;
	mov.b32 	%r42, 0;
	st.shared.u32 	[%r3], %r42;
	bar.sync 	0;
	setp.eq.s32 	%p1, %r38, 0;
	@%p1 bra 	$L__BB21_13;
	add.s32 	%r4, %r1, %r2;
	add.s32 	%r5, %r38, -1;
	shr.u32 	%r44, %r5, 6;
	add.s32 	%r6, %r44, 1;
	and.b32  	%r7, %r6, 7;
	setp.lt.u32 	%p2, %r38, 449;
	mov.b32 	%r84, 0;
	@%p2 bra 	$L__BB21_5;
	and.b32  	%r46, %r6, 134217720;
	neg.s32 	%r86, %r46;
	mov.b32 	%r88, 256;
	mov.u32 	%r87, %r4;
$L__BB21_3:
	.pragma "nounroll";
	mul.wide.u32 	%rd3, %r87, 4;
	add.s64 	%rd4, %rd1, %rd3;
	ld.global.f32 	%f2, [%rd4];
	st.shared.f32 	[%r3+256], %f2;
	bar.sync 	0;
	ld.shared.f32 	%f3, [%r3+256];
	ld.shared.f32 	%f4, [%r3];
	add.f32 	%f5, %f3, %f4;
	st.shared.f32 	[%r3], %f5;
	bar.sync 	0;
	add.s32 	%r47, %r87, 64;
	mul.wide.u32 	%rd5, %r47, 4;
	add.s64 	%rd6, %rd1, %rd5;
	ld.global.f32 	%f6, [%rd6];
	st.shared.f32 	[%r3+256], %f6;
	bar.sync 	0;
	ld.shared.f32 	%f7, [%r3+256];
	ld.shared.f32 	%f8, [%r3];
	add.f32 	%f9, %f7, %f8;
	st.shared.f32 	[%r3], %f9;
	bar.sync 	0;
	add.s32 	%r48, %r87, 128;
	mul.wide.u32 	%rd7, %r48, 4;
	add.s64 	%rd8, %rd1, %rd7;
	ld.global.f32 	%f10, [%rd8];
	st.shared.f32 	[%r3+256], %f10;
	bar.sync 	0;
	ld.shared.f32 	%f11, [%r3+256];
	ld.shared.f32 	%f12, [%r3];
	add.f32 	%f13, %f11, %f12;
	st.shared.f32 	[%r3], %f13;
	bar.sync 	0;
	add.s32 	%r49, %r87, 192;
	mul.wide.u32 	%rd9, %r49, 4;
	add.s64 	%rd10, %rd1, %rd9;
	ld.global.f32 	%f14, [%rd10];
	st.shared.f32 	[%r3+256], %f14;
	bar.sync 	0;
	ld.shared.f32 	%f15, [%r3+256];
	ld.shared.f32 	%f16, [%r3];
	add.f32 	%f17, %f15, %f16;
	st.shared.f32 	[%r3], %f17;
	bar.sync 	0;
	add.s32 	%r50, %r87, 256;
	mul.wide.u32 	%rd11, %r50, 4;
	add.s64 	%rd12, %rd1, %rd11;
	ld.global.f32 	%f18, [%rd12];
	st.shared.f32 	[%r3+256], %f18;
	bar.sync 	0;
	ld.shared.f32 	%f19, [%r3+256];
	ld.shared.f32 	%f20, [%r3];
	add.f32 	%f21, %f19, %f20;
	st.shared.f32 	[%r3], %f21;
	bar.sync 	0;
	add.s32 	%r51, %r87, 320;
	mul.wide.u32 	%rd13, %r51, 4;
	add.s64 	%rd14, %rd1, %rd13;
	ld.global.f32 	%f22, [%rd14];
	st.shared.f32 	[%r3+256], %f22;
	bar.sync 	0;
	ld.shared.f32 	%f23, [%r3+256];
	ld.shared.f32 	%f24, [%r3];
	add.f32 	%f25, %f23, %f24;
	st.shared.f32 	[%r3], %f25;
	bar.sync 	0;
	add.s32 	%r52, %r87, 384;
	mul.wide.u32 	%rd15, %r52, 4;
	add.s64 	%rd16, %rd1, %rd15;
	ld.global.f32 	%f26, [%rd16];
	st.shared.f32 	[%r3+256], %f26;
	bar.sync 	0;
	ld.shared.f32 	%f27, [%r3+256];
	ld.shared.f32 	%f28, [%r3];
	add.f32 	%f29, %f27, %f28;
	st.shared.f32 	[%r3], %f29;
	bar.sync 	0;
	add.s32 	%r53, %r87, 448;
	mul.wide.u32 	%rd17, %r53, 4;
	add.s64 	%rd18, %rd1, %rd17;
	ld.global.f32 	%f30, [%rd18];
	st.shared.f32 	[%r3+256], %f30;
	bar.sync 	0;
	ld.shared.f32 	%f31, [%r3+256];
	ld.shared.f32 	%f32, [%r3];
	add.f32 	%f33, %f31, %f32;
	st.shared.f32 	[%r3], %f33;
	bar.sync 	0;
	add.s32 	%r88, %r88, 512;
	add.s32 	%r87, %r87, 512;
	add.s32 	%r86, %r86, 8;
	setp.eq.s32 	%p3, %r86, 0;
	@%p3 bra 	$L__BB21_4;
	bra.uni 	$L__BB21_3;
$L__BB21_4:
	add.s32 	%r84, %r88, -256;
$L__BB21_5:
	setp.eq.s32 	%p4, %r7, 0;
	@%p4 bra 	$L__BB21_13;
	setp.lt.u32 	%p5, %r7, 4;
	@%p5 bra 	$L__BB21_8;
	add.s32 	%r54, %r4, %r84;
	mul.wide.u32 	%rd19, %r54, 4;
	add.s64 	%rd20, %rd1, %rd19;
	ld.global.f32 	%f34, [%rd20];
	st.shared.f32 	[%r3+256], %f34;
	bar.sync 	0;
	ld.shared.f32 	%f35, [%r3+256];
	ld.shared.f32 	%f36, [%r3];
	add.f32 	%f37, %f35, %f36;
	st.shared.f32 	[%r3], %f37;
	bar.sync 	0;
	add.s32 	%r55, %r54, 64;
	mul.wide.u32 	%rd21, %r55, 4;
	add.s64 	%rd22, %rd1, %rd21;
	ld.global.f32 	%f38, [%rd22];
	st.shared.f32 	[%r3+256], %f38;
	bar.sync 	0;
	ld.shared.f32 	%f39, [%r3+256];
	ld.shared.f32 	%f40, [%r3];
	add.f32 	%f41, %f39, %f40;
	st.shared.f32 	[%r3], %f41;
	bar.sync 	0;
	add.s32 	%r56, %r54, 128;
	mul.wide.u32 	%rd23, %r56, 4;
	add.s64 	%rd24, %rd1, %rd23;
	ld.global.f32 	%f42, [%rd24];
	st.shared.f32 	[%r3+256], %f42;
	bar.sync 	0;
	ld.shared.f32 	%f43, [%r3+256];
	ld.shared.f32 	%f44, [%r3];
	add.f32 	%f45, %f43, %f44;
	st.shared.f32 	[%r3], %f45;
	bar.sync 	0;
	add.s32 	%r57, %r54, 192;
	mul.wide.u32 	%rd25, %r57, 4;
	add.s64 	%rd26, %rd1, %rd25;
	ld.global.f32 	%f46, [%rd26];
	st.shared.f32 	[%r3+256], %f46;
	bar.sync 	0;
	ld.shared.f32 	%f47, [%r3+256];
	ld.shared.f32 	%f48, [%r3];
	add.f32 	%f49, %f47, %f48;
	st.shared.f32 	[%r3], %f49;
	bar.sync 	0;
	add.s32 	%r84, %r84, 256;
$L__BB21_8:
	and.b32  	%r58, %r6, 3;
	setp.eq.s32 	%p6, %r58, 0;
	@%p6 bra 	$L__BB21_13;
	setp.eq.s32 	%p7, %r58, 1;
	@%p7 bra 	$L__BB21_11;
	add.s32 	%r59, %r4, %r84;
	mul.wide.u32 	%rd27, %r59, 4;
	add.s64 	%rd28, %rd1, %rd27;
	ld.global.f32 	%f50, [%rd28];
	st.shared.f32 	[%r3+256], %f50;
	bar.sync 	0;
	ld.shared.f32 	%f51, [%r3+256];
	ld.shared.f32 	%f52, [%r3];
	add.f32 	%f53, %f51, %f52;
	st.shared.f32 	[%r3], %f53;
	bar.sync 	0;
	add.s32 	%r60, %r59, 64;
	mul.wide.u32 	%rd29, %r60, 4;
	add.s64 	%rd30, %rd1, %rd29;
	ld.global.f32 	%f54, [%rd30];
	st.shared.f32 	[%r3+256], %f54;
	bar.sync 	0;
	ld.shared.f32 	%f55, [%r3+256];
	ld.shared.f32 	%f56, [%r3];
	add.f32 	%f57, %f55, %f56;
	st.shared.f32 	[%r3], %f57;
	bar.sync 	0;
	add.s32 	%r84, %r84, 128;
$L__BB21_11:
	and.b32  	%r61, %r5, 64;
	setp.ne.s32 	%p8, %r61, 0;
	@%p8 bra 	$L__BB21_13;
	add.s32 	%r62, %r4, %r84;
	mul.wide.u32 	%rd31, %r62, 4;
	add.s64 	%rd32, %rd1, %rd31;
	ld.global.f32 	%f58, [%rd32];
	st.shared.f32 	[%r3+256], %f58;
	bar.sync 	0;
	ld.shared.f32 	%f59, [%r3+256];
	ld.shared.f32 	%f60, [%r3];
	add.f32 	%f61, %f59, %f60;
	st.shared.f32 	[%r3], %f61;
	bar.sync 	0;
$L__BB21_13:
	setp.eq.s32 	%p9, %r38, 0;
	setp.lt.u32 	%p10, %r2, 32;
	ld.shared.f32 	%f62, [%r3];
	ld.shared.f32 	%f63, [%r3+128];
	add.f32 	%f64, %f62, %f63;
	selp.f32 	%f65, 0f3F800000, 0f00000000, %p10;
	mul.f32 	%f66, %f64, %f65;
	st.shared.f32 	[%r3], %f66;
	bar.sync 	0;
	setp.lt.u32 	%p11, %r2, 16;
	ld.shared.f32 	%f67, [%r3];
	ld.shared.f32 	%f68, [%r3+64];
	add.f32 	%f69, %f67, %f68;
	selp.f32 	%f70, 0f3F800000, 0f00000000, %p11;
	mul.f32 	%f71, %f69, %f70;
	st.shared.f32 	[%r3], %f71;
	bar.sync 	0;
	setp.lt.u32 	%p12, %r2, 8;
	ld.shared.f32 	%f72, [%r3];
	ld.shared.f32 	%f73, [%r3+32];
	add.f32 	%f74, %f72, %f73;
	selp.f32 	%f75, 0f3F800000, 0f00000000, %p12;
	mul.f32 	%f76, %f74, %f75;
	st.shared.f32 	[%r3], %f76;
	bar.sync 	0;
	setp.lt.u32 	%p13, %r2, 4;
	ld.shared.f32 	%f77, [%r3];
	ld.shared.f32 	%f78, [%r3+16];
	add.f32 	%f79, %f77, %f78;
	selp.f32 	%f80, 0f3F800000, 0f00000000, %p13;
	mul.f32 	%f81, %f79, %f80;
	st.shared.f32 	[%r3], %f81;
	bar.sync 	0;
	setp.lt.u32 	%p14, %r2, 2;
	ld.shared.f32 	%f82, [%r3];
	ld.shared.f32 	%f83, [%r3+8];
	add.f32 	%f84, %f82, %f83;
	selp.f32 	%f85, 0f3F800000, 0f00000000, %p14;
	mul.f32 	%f86, %f84, %f85;
	st.shared.f32 	[%r3], %f86;
	bar.sync 	0;
	setp.eq.s32 	%p15, %r2, 0;
	ld.shared.f32 	%f87, [%r3];
	ld.shared.f32 	%f88, [%r3+4];
	add.f32 	%f89, %f87, %f88;
	selp.f32 	%f90, 0f3F800000, 0f00000000, %p15;
	mul.f32 	%f91, %f89, %f90;
	st.shared.f32 	[%r3], %f91;
	bar.sync 	0;
	@%p9 bra 	$L__BB21_26;
	cvt.rn.f32.u32 	%f1, %r38;
	add.s32 	%r21, %r1, %r2;
	add.s32 	%r22, %r38, -1;
	shr.u32 	%r64, %r22, 6;
	add.s32 	%r23, %r64, 1;
	and.b32  	%r24, %r23, 7;
	setp.lt.u32 	%p16, %r38, 449;
	mov.b32 	%r93, 0;
	@%p16 bra 	$L__BB21_18;
	and.b32  	%r66, %r23, 134217720;
	neg.s32 	%r89, %r66;
	mov.b32 	%r91, 256;
	mov.u32 	%r90, %r21;
$L__BB21_16:
	.pragma "nounroll";
	ld.shared.f32 	%f92, [_ZZ23_occa_DCRemove_Common_0E5added];
	div.rn.f32 	%f93, %f92, %f1;
	mul.wide.u32 	%rd33, %r90, 4;
	add.s64 	%rd34, %rd1, %rd33;
	ld.global.f32 	%f94, [%rd34];
	sub.f32 	%f95, %f94, %f93;
	st.global.f32 	[%rd34], %f95;
	bar.sync 	0;
	ld.shared.f32 	%f96, [_ZZ23_occa_DCRemove_Common_0E5added];
	div.rn.f32 	%f97, %f96, %f1;
	add.s32 	%r67, %r90, 64;
	mul.wide.u32 	%rd35, %r67, 4;
	add.s64 	%rd36, %rd1, %rd35;
	ld.global.f32 	%f98, [%rd36];
	sub.f32 	%f99, %f98, %f97;
	st.global.f32 	[%rd36], %f99;
	bar.sync 	0;
	ld.shared.f32 	%f100, [_ZZ23_occa_DCRemove_Common_0E5added];
	div.rn.f32 	%f101, %f100, %f1;
	add.s32 	%r68, %r90, 128;
	mul.wide.u32 	%rd37, %r68, 4;
	add.s64 	%rd38, %rd1, %rd37;
	ld.global.f32 	%f102, [%rd38];
	sub.f32 	%f103, %f102, %f101;
	st.global.f32 	[%rd38], %f103;
	bar.sync 	0;
	ld.shared.f32 	%f104, [_ZZ23_occa_DCRemove_Common_0E5added];
	div.rn.f32 	%f105, %f104, %f1;
	add.s32 	%r69, %r90, 192;
	mul.wide.u32 	%rd39, %r69, 4;
	add.s64 	%rd40, %rd1, %rd39;
	ld.global.f32 	%f106, [%rd40];
	sub.f32 	%f107, %f106, %f105;
	st.global.f32 	[%rd40], %f107;
	bar.sync 	0;
	ld.shared.f32 	%f108, [_ZZ23_occa_DCRemove_Common_0E5added];
	div.rn.f32 	%f109, %f108, %f1;
	add.s32 	%r70, %r90, 256;
	mul.wide.u32 	%rd41, %r70, 4;
	add.s64 	%rd42, %rd1, %rd41;
	ld.global.f32 	%f110, [%rd42];
	sub.f32 	%f111, %f110, %f109;
	st.global.f32 	[%rd42], %f111;
	bar.sync 	0;
	ld.shared.f32 	%f112, [_ZZ23_occa_DCRemove_Common_0E5added];
	div.rn.f32 	%f113, %f112, %f1;
	add.s32 	%r71, %r90, 320;
	mul.wide.u32 	%rd43, %r71, 4;
	add.s64 	%rd44, %rd1, %rd43;
	ld.global.f32 	%f114, [%rd44];
	sub.f32 	%f115, %f114, %f113;
	st.global.f32 	[%rd44], %f115;
	bar.sync 	0;
	ld.shared.f32 	%f116, [_ZZ23_occa_DCRemove_Common_0E5added];
	div.rn.f32 	%f117, %f116, %f1;
	add.s32 	%r72, %r90, 384;
	mul.wide.u32 	%rd45, %r72, 4;
	add.s64 	%rd46, %rd1, %rd45;
	ld.global.f32 	%f118, [%rd46];
	sub.f32 	%f119, %f118, %f117;
	st.global.f32 	[%rd46], %f119;
	bar.sync 	0;
	ld.shared.f32 	%f120, [_ZZ23_occa_DCRemove_Common_0E5added];
	div.rn.f32 	%f121, %f120, %f1;
	add.s32 	%r73, %r90, 448;
	mul.wide.u32 	%rd47, %r73, 4;
	add.s64 	%rd48, %rd1, %rd47;
	ld.global.f32 	%f122, [%rd48];
	sub.f32 	%f123, %f122, %f121;
	st.global.f32 	[%rd48], %f123;
	bar.sync 	0;
	add.s32 	%r91, %r91, 512;
	add.s32 	%r90, %r90, 512;
	add.s32 	%r89, %r89, 8;
	setp.ne.s32 	%p17, %r89, 0;
	@%p17 bra 	$L__BB21_16;
	add.s32 	%r93, %r91, -256;
$L__BB21_18:
	setp.eq.s32 	%p18, %r24, 0;
	@%p18 bra 	$L__BB21_26;
	setp.lt.u32 	%p19, %r24, 4;
	@%p19 bra 	$L__BB21_21;
	ld.shared.f32 	%f124, [_ZZ23_occa_DCRemove_Common_0E5added];
	div.rn.f32 	%f125, %f124, %f1;
	add.s32 	%r74, %r21, %r93;
	mul.wide.u32 	%rd49, %r74, 4;
	add.s64 	%rd50, %rd1, %rd49;
	ld.global.f32 	%f126, [%rd50];
	sub.f32 	%f127, %f126, %f125;
	st.global.f32 	[%rd50], %f127;
	bar.sync 	0;
	ld.shared.f32 	%f128, [_ZZ23_occa_DCRemove_Common_0E5added];
	div.rn.f32 	%f129, %f128, %f1;
	add.s32 	%r75, %r74, 64;
	mul.wide.u32 	%rd51, %r75, 4;
	add.s64 	%rd52, %rd1, %rd51;
	ld.global.f32 	%f130, [%rd52];
	sub.f32 	%f131, %f130, %f129;
	st.global.f32 	[%rd52], %f131;
	bar.sync 	0;
	ld.shared.f32 	%f132, [_ZZ23_occa_DCRemove_Common_0E5added];
	div.rn.f32 	%f133, %f132, %f1;
	add.s32 	%r76, %r74, 128;
	mul.wide.u32 	%rd53, %r76, 4;
	add.s64 	%rd54, %rd1, %rd53;
	ld.global.f32 	%f134, [%rd54];
	sub.f32 	%f135, %f134, %f133;
	st.global.f32 	[%rd54], %f135;
	bar.sync 	0;
	ld.shared.f32 	%f136, [_ZZ23_occa_DCRemove_Common_0E5added];
	div.rn.f32 	%f137, %f136, %f1;
	add.s32 	%r77, %r74, 192;
	mul.wide.u32 	%rd55, %r77, 4;
	add.s64 	%rd56, %rd1, %rd55;
	ld.global.f32 	%f138, [%rd56];
	sub.f32 	%f139, %f138, %f137;
	st.global.f32 	[%rd56], %f139;
	bar.sync 	0;
	add.s32 	%r93, %r93, 256;
$L__BB21_21:
	and.b32  	%r78, %r23, 3;
	setp.eq.s32 	%p20, %r78, 0;
	@%p20 bra 	$L__BB21_26;
	setp.eq.s32 	%p21, %r78, 1;
	@%p21 bra 	$L__BB21_24;
	ld.shared.f32 	%f140, [_ZZ23_occa_DCRemove_Common_0E5added];
	div.rn.f32 	%f141, %f140, %f1;
	add.s32 	%r79, %r21, %r93;
	mul.wide.u32 	%rd57, %r79, 4;
	add.s64 	%rd58, %rd1, %rd57;
	ld.global.f32 	%f142, [%rd58];
	sub.f32 	%f143, %f142, %f141;
	st.global.f32 	[%rd58], %f143;
	bar.sync 	0;
	ld.shared.f32 	%f144, [_ZZ23_occa_DCRemove_Common_0E5added];
	div.rn.f32 	%f145, %f144, %f1;
	add.s32 	%r80, %r79, 64;
	mul.wide.u32 	%rd59, %r80, 4;
	add.s64 	%rd60, %rd1, %rd59;
	ld.global.f32 	%f146, [%rd60];
	sub.f32 	%f147, %f146, %f145;
	st.global.f32 	[%rd60], %f147;
	bar.sync 	0;
	add.s32 	%r93, %r93, 128;
$L__BB21_24:
	and.b32  	%r81, %r22, 64;
	setp.ne.s32 	%p22, %r81, 0;
	@%p22 bra 	$L__BB21_26;
	ld.shared.f32 	%f148, [_ZZ23_occa_DCRemove_Common_0E5added];
	div.rn.f32 	%f149, %f148, %f1;
	add.s32 	%r82, %r21, %r93;
	mul.wide.u32 	%rd61, %r82, 4;
	add.s64 	%rd62, %rd1, %rd61;
	ld.global.f32 	%f150, [%rd62];
	sub.f32 	%f151, %f150, %f149;
	st.global.f32 	[%rd62], %f151;
	bar.sync 	0;
$L__BB21_26:
	ret;

}
	// .globl	_occa_StockHamCommon_0
.visible .entry _occa_StockHamCommon_0(
	.param .u64 .ptr .align 1 _occa_StockHamCommon_0_param_0,
	.param .u64 .ptr .align 1 _occa_StockHamCommon_0_param_1,
	.param .u64 .ptr .align 1 _occa_StockHamCommon_0_param_2,
	.param .u64 .ptr .align 1 _occa_StockHamCommon_0_param_3,
	.param .u32 _occa_StockHamCommon_0_param_4,
	.param .u32 _occa_StockHamCommon_0_param_5,
	.param .u32 _occa_StockHamCommon_0_param_6,
	.param .u32 _occa_StockHamCommon_0_param_7
)
.maxntid 256
{
	.local .align 4 .b8 	__local_depot22[28];
	.reg .b64 	%SP;
	.reg .b64 	%SPL;
	.reg .pred 	%p<17>;
	.reg .b32 	%r<107>;
	.reg .b32 	%f<64>;
	.reg .b64 	%rd<59>;
	.reg .b64 	%fd<7>;

	mov.u64 	%SPL, __local_depot22;
	ld.param.u64 	%rd18, [_occa_StockHamCommon_0_param_0];
	ld.param.u64 	%rd19, [_occa_StockHamCommon_0_param_1];
	ld.param.u64 	%rd16, [_occa_StockHamCommon_0_param_2];
	ld.param.u64 	%rd17, [_occa_StockHamCommon_0_param_3];
	ld.param.u32 	%r30, [_occa_StockHamCommon_0_param_4];
	ld.param.u32 	%r31, [_occa_StockHamCommon_0_param_5];
	ld.param.u32 	%r32, [_occa_StockHamCommon_0_param_7];
	cvta.to.global.u64 	%rd20, %rd19;
	cvta.to.global.u64 	%rd21, %rd18;
	add.u64 	%rd1, %SPL, 0;
	mov.u32 	%r33, %ctaid.x;
	shl.b32 	%r34, %r33, 8;
	mov.u32 	%r35, %tid.x;
	or.b32  	%r36, %r34, %r35;
	shl.b32 	%r37, %r30, 1;
	add.s32 	%r38, %r32, -1;
	shr.u32 	%r39, %r36, %r38;
	add.s32 	%r40, %r30, -1;
	and.b32  	%r41, %r40, %r36;
	mul.lo.s32 	%r42, %r39, %r37;
	add.s32 	%r43, %r42, %r41;
	mul.wide.u32 	%rd23, %r43, 4;
	add.s64 	%rd24, %rd21, %rd23;
	ld.global.f32 	%f1, [%rd24];
	add.s64 	%rd25, %rd20, %rd23;
	ld.global.f32 	%f2, [%rd25];
	add.s32 	%r44, %r43, %r30;
	mul.wide.u32 	%rd26, %r44, 4;
	add.s64 	%rd27, %rd21, %rd26;
	ld.global.f32 	%f3, [%rd27];
	add.s64 	%rd28, %rd20, %rd26;
	ld.global.f32 	%f4, [%rd28];
	mov.b32 	%r45, 1;
	shl.b32 	%r1, %r45, %r31;
	shr.u32 	%r46, %r41, %r31;
	add.s32 	%r47, %r1, -1;
	and.b32  	%r48, %r47, %r41;
	mov.b32 	%r49, 2;
	shl.b32 	%r50, %r49, %r31;
	mad.lo.s32 	%r51, %r46, %r50, %r48;
	add.s32 	%r2, %r51, %r42;
	rem.s32 	%r52, %r43, %r1;
	mul.lo.s32 	%r53, %r52, %r30;
	div.s32 	%r54, %r53, %r1;
	cvt.rn.f32.s32 	%f15, %r54;
	cvt.rn.f32.s32 	%f16, %r37;
	div.rn.f32 	%f17, %f15, %f16;
	cvt.f64.f32 	%fd1, %f17;
	mul.f64 	%fd2, %fd1, 0dC01921FB54442D18;
	cvt.rn.f32.f64 	%f5, %fd2;
	mul.f32 	%f18, %f5, 0f3F22F983;
	cvt.rni.s32.f32 	%r106, %f18;
	cvt.rn.f32.s32 	%f19, %r106;
	fma.rn.f32 	%f20, %f19, 0fBFC90FDA, %f5;
	fma.rn.f32 	%f21, %f19, 0fB3A22168, %f20;
	fma.rn.f32 	%f63, %f19, 0fA7C234C5, %f21;
	abs.f32 	%f7, %f5;
	setp.ltu.f32 	%p1, %f7, 0f47CE4780;
	mov.u32 	%r102, %r106;
	mov.f32 	%f62, %f63;
	@%p1 bra 	$L__BB22_8;
	setp.neu.f32 	%p2, %f7, 0f7F800000;
	@%p2 bra 	$L__BB22_3;
	mov.f32 	%f24, 0f00000000;
	mul.rn.f32 	%f62, %f5, %f24;
	mov.b32 	%r102, 0;
	bra.uni 	$L__BB22_8;
$L__BB22_3:
	mov.b32 	%r4, %f5;
	shl.b32 	%r56, %r4, 8;
	or.b32  	%r5, %r56, -2147483648;
	mov.b64 	%rd55, 0;
	mov.b32 	%r99, 0;
	mov.u64 	%rd53, __cudart_i2opi_f;
	mov.u64 	%rd54, %rd1;
$L__BB22_4:
	.pragma "nounroll";
	ld.global.nc.u32 	%r57, [%rd53];
	mad.wide.u32 	%rd31, %r57, %r5, %rd55;
	shr.u64 	%rd55, %rd31, 32;
	st.local.u32 	[%rd54], %rd31;
	add.s32 	%r99, %r99, 1;
	add.s64 	%rd54, %rd54, 4;
	add.s64 	%rd53, %rd53, 4;
	setp.ne.s32 	%p3, %r99, 6;
	@%p3 bra 	$L__BB22_4;
	shr.u32 	%r58, %r4, 23;
	st.local.u32 	[%rd1+24], %rd55;
	and.b32  	%r8, %r58, 31;
	and.b32  	%r59, %r58, 224;
	add.s32 	%r60, %r59, -128;
	shr.u32 	%r61, %r60, 5;
	mul.wide.u32 	%rd32, %r61, 4;
	sub.s64 	%rd8, %rd1, %rd32;
	ld.local.u32 	%r100, [%rd8+24];
	ld.local.u32 	%r101, [%rd8+20];
	setp.eq.s32 	%p4, %r8, 0;
	@%p4 bra 	$L__BB22_7;
	shf.l.wrap.b32 	%r100, %r101, %r100, %r8;
	ld.local.u32 	%r62, [%rd8+16];
	shf.l.wrap.b32 	%r101, %r62, %r101, %r8;
$L__BB22_7:
	shr.u32 	%r63, %r100, 30;
	shf.l.wrap.b32 	%r64, %r101, %r100, 2;
	shl.b32 	%r65, %r101, 2;
	shr.u32 	%r66, %r64, 31;
	add.s32 	%r67, %r66, %r63;
	neg.s32 	%r68, %r67;
	setp.lt.s32 	%p5, %r4, 0;
	selp.b32 	%r102, %r68, %r67, %p5;
	xor.b32  	%r69, %r64, %r4;
	shr.s32 	%r70, %r64, 31;
	xor.b32  	%r71, %r70, %r64;
	xor.b32  	%r72, %r70, %r65;
	cvt.u64.u32 	%rd33, %r71;
	shl.b64 	%rd34, %rd33, 32;
	cvt.u64.u32 	%rd35, %r72;
	or.b64  	%rd36, %rd34, %rd35;
	cvt.rn.f64.s64 	%fd3, %rd36;
	mul.f64 	%fd4, %fd3, 0d3BF921FB54442D19;
	cvt.rn.f32.f64 	%f22, %fd4;
	neg.f32 	%f23, %f22;
	setp.lt.s32 	%p6, %r69, 0;
	selp.f32 	%f62, %f23, %f22, %p6;
$L__BB22_8:
	setp.ltu.f32 	%p7, %f7, 0f47CE4780;
	add.s32 	%r74, %r102, 1;
	mul.rn.f32 	%f25, %f62, %f62;
	and.b32  	%r75, %r102, 1;
	setp.eq.b32 	%p8, %r75, 1;
	selp.f32 	%f26, %f62, 0f3F800000, %p8;
	fma.rn.f32 	%f27, %f25, %f26, 0f00000000;
	fma.rn.f32 	%f28, %f25, 0f37CBAC00, 0fBAB607ED;
	selp.f32 	%f29, 0fB94D4153, %f28, %p8;
	selp.f32 	%f30, 0f3C0885E4, 0f3D2AAABB, %p8;
	fma.rn.f32 	%f31, %f29, %f25, %f30;
	selp.f32 	%f32, 0fBE2AAAA8, 0fBEFFFFFF, %p8;
	fma.rn.f32 	%f33, %f31, %f25, %f32;
	fma.rn.f32 	%f34, %f33, %f27, %f26;
	and.b32  	%r76, %r74, 2;
	setp.eq.s32 	%p9, %r76, 0;
	mov.f32 	%f35, 0f00000000;
	sub.f32 	%f36, %f35, %f34;
	selp.f32 	%f11, %f34, %f36, %p9;
	@%p7 bra 	$L__BB22_16;
	setp.neu.f32 	%p10, %f7, 0f7F800000;
	@%p10 bra 	$L__BB22_11;
	mov.f32 	%f39, 0f00000000;
	mul.rn.f32 	%f63, %f5, %f39;
	mov.b32 	%r106, 0;
	bra.uni 	$L__BB22_16;
$L__BB22_11:
	mov.b32 	%r17, %f5;
	shl.b32 	%r78, %r17, 8;
	or.b32  	%r18, %r78, -2147483648;
	mov.b64 	%rd58, 0;
	mov.b32 	%r103, 0;
	mov.u64 	%rd56, __cudart_i2opi_f;
	mov.u64 	%rd57, %rd1;
$L__BB22_12:
	.pragma "nounroll";
	ld.global.nc.u32 	%r79, [%rd56];
	mad.wide.u32 	%rd39, %r79, %r18, %rd58;
	shr.u64 	%rd58, %rd39, 32;
	st.local.u32 	[%rd57], %rd39;
	add.s32 	%r103, %r103, 1;
	add.s64 	%rd57, %rd57, 4;
	add.s64 	%rd56, %rd56, 4;
	setp.ne.s32 	%p11, %r103, 6;
	@%p11 bra 	$L__BB22_12;
	shr.u32 	%r80, %r17, 23;
	st.local.u32 	[%rd1+24], %rd58;
	and.b32  	%r21, %r80, 31;
	and.b32  	%r81, %r80, 224;
	add.s32 	%r82, %r81, -128;
	shr.u32 	%r83, %r82, 5;
	mul.wide.u32 	%rd40, %r83, 4;
	sub.s64 	%rd15, %rd1, %rd40;
	ld.local.u32 	%r104, [%rd15+24];
	ld.local.u32 	%r105, [%rd15+20];
	setp.eq.s32 	%p12, %r21, 0;
	@%p12 bra 	$L__BB22_15;
	shf.l.wrap.b32 	%r104, %r105, %r104, %r21;
	ld.local.u32 	%r84, [%rd15+16];
	shf.l.wrap.b32 	%r105, %r84, %r105, %r21;
$L__BB22_15:
	shr.u32 	%r85, %r104, 30;
	shf.l.wrap.b32 	%r86, %r105, %r104, 2;
	shl.b32 	%r87, %r105, 2;
	shr.u32 	%r88, %r86, 31;
	add.s32 	%r89, %r88, %r85;
	neg.s32 	%r90, %r89;
	setp.lt.s32 	%p13, %r17, 0;
	selp.b32 	%r106, %r90, %r89, %p13;
	xor.b32  	%r91, %r86, %r17;
	shr.s32 	%r92, %r86, 31;
	xor.b32  	%r93, %r92, %r86;
	xor.b32  	%r94, %r92, %r87;
	cvt.u64.u32 	%rd41, %r93;
	shl.b64 	%rd42, %rd41, 32;
	cvt.u64.u32 	%rd43, %r94;
	or.b64  	%rd44, %rd42, %rd43;
	cvt.rn.f64.s64 	%fd5, %rd44;
	mul.f64 	%fd6, %fd5, 0d3BF921FB54442D19;
	cvt.rn.f32.f64 	%f37, %fd6;
	neg.f32 	%f38, %f37;
	setp.lt.s32 	%p14, %r91, 0;
	selp.f32 	%f63, %f38, %f37, %p14;
$L__BB22_16:
	cvta.to.global.u64 	%rd45, %rd16;
	cvta.to.global.u64 	%rd46, %rd17;
	mul.rn.f32 	%f40, %f63, %f63;
	and.b32  	%r96, %r106, 1;
	setp.eq.b32 	%p15, %r96, 1;
	selp.f32 	%f41, 0f3F800000, %f63, %p15;
	fma.rn.f32 	%f42, %f40, %f41, 0f00000000;
	fma.rn.f32 	%f43, %f40, 0f37CBAC00, 0fBAB607ED;
	selp.f32 	%f44, %f43, 0fB94D4153, %p15;
	selp.f32 	%f45, 0f3D2AAABB, 0f3C0885E4, %p15;
	fma.rn.f32 	%f46, %f44, %f40, %f45;
	selp.f32 	%f47, 0fBEFFFFFF, 0fBE2AAAA8, %p15;
	fma.rn.f32 	%f48, %f46, %f40, %f47;
	fma.rn.f32 	%f49, %f48, %f42, %f41;
	and.b32  	%r97, %r106, 2;
	setp.eq.s32 	%p16, %r97, 0;
	mov.f32 	%f50, 0f00000000;
	sub.f32 	%f51, %f50, %f49;
	selp.f32 	%f52, %f49, %f51, %p16;
	mul.f32 	%f53, %f3, %f11;
	mul.f32 	%f54, %f4, %f52;
	sub.f32 	%f55, %f53, %f54;
	mul.f32 	%f56, %f3, %f52;
	fma.rn.f32 	%f57, %f4, %f11, %f56;
	add.f32 	%f58, %f1, %f55;
	mul.wide.u32 	%rd47, %r2, 4;
	add.s64 	%rd48, %rd45, %rd47;
	st.global.f32 	[%rd48], %f58;
	add.f32 	%f59, %f2, %f57;
	add.s64 	%rd49, %rd46, %rd47;
	st.global.f32 	[%rd49], %f59;
	sub.f32 	%f60, %f1, %f55;
	add.s32 	%r98, %r2, %r1;
	mul.wide.u32 	%rd50, %r98, 4;
	add.s64 	%rd51, %rd45, %rd50;
	st.global.f32 	[%rd51], %f60;
	sub.f32 	%f61, %f2, %f57;
	add.s64 	%rd52, %rd46, %rd50;
	st.global.f32 	[%rd52], %f61;
	ret;

}


// ===== COMPILED SASS (sm_100) =====

	.target	sm_100

	.elftype	@"ET_EXEC"


//--------------------- .note.nv.tkinfo           --------------------------
	.section	.note.nv.tkinfo,"",@"SHT_NOTE"
	.sectionflags	@"SHF_NOTE_NV_TKINFO"
	.tkinfo
        /*0018*/ 	.word	0x00000002
        /*0030*/ 	.string	""
        /*0030*/ 	.string	"ptxas"
        /*0030*/ 	.string	"Cuda compilation tools, release 13.0, V13.0.88"
        /*0030*/ 	.string	"Build cuda_13.0.r13.0/compiler.36424714_0"
        /*0030*/ 	.string	"-arch sm_100 -m 64 "



//--------------------- .note.nv.cuinfo           --------------------------
	.section	.note.nv.cuinfo,"",@"SHT_NOTE"
	.sectionflags	@"SHF_NOTE_NV_CUINFO"
        /*0018*/ 	.short	0x0002
        /*001a*/ 	.short	0x0064
        /*001c*/ 	.short	0x0082
	.zero		2


//--------------------- .nv.info                  --------------------------
	.section	.nv.info,"",@"SHT_CUDA_INFO"
	.align	4


	//----- nvinfo : EIATTR_REGCOUNT
	.align		4
        /*0000*/ 	.byte	0x04, 0x2f
        /*0002*/ 	.short	(.L_2 - .L_1)
	.align		4
.L_1:
        /*0004*/ 	.word	index@(_occa_toPower_0)
        /*0008*/ 	.word	0x0000000b


	//----- nvinfo : EIATTR_FRAME_SIZE
	.align		4
.L_2:
        /*000c*/ 	.byte	0x04, 0x11
        /*000e*/ 	.short	(.L_4 - .L_3)
	.align		4
.L_3:
        /*0010*/ 	.word	index@($__internal_14_$__cuda_sm20_sqrt_rn_f32_slowpath)
        /*0014*/ 	.word	0x00000000


	//----- nvinfo : EIATTR_FRAME_SIZE
	.align		4
.L_4:
        /*0018*/ 	.byte	0x04, 0x11
        /*001a*/ 	.short	(.L_6 - .L_5)
	.align		4
.L_5:
        /*001c*/ 	.word	index@(_occa_toPower_0)
        /*0020*/ 	.word	0x00000000


	//----- nvinfo : EIATTR_REGCOUNT
	.align		4
.L_6:
        /*0024*/ 	.byte	0x04, 0x2f
        /*0026*/ 	.short	(.L_8 - .L_7)
	.align		4
.L_7:
        /*0028*/ 	.word	index@(_occa_toHalfComplexFormat_0)
        /*002c*/ 	.word	0x0000000e


	//----- nvinfo : EIATTR_FRAME_SIZE
	.align		4
.L_8:
        /*0030*/ 	.byte	0x04, 0x11
        /*0032*/ 	.short	(.L_10 - .L_9)
	.align		4
.L_9:
        /*0034*/ 	.word	index@(_occa_toHalfComplexFormat_0)
        /*0038*/ 	.word	0x00000000


	//----- nvinfo : EIATTR_REGCOUNT
	.align		4
.L_10:
        /*003c*/ 	.byte	0x04, 0x2f
        /*003e*/ 	.short	(.L_12 - .L_11)
	.align		4
.L_11:
        /*0040*/ 	.word	index@(_occa_Stockhoptimized6_0)
        /*0044*/ 	.word	0x00000025


	//----- nvinfo : EIATTR_FRAME_SIZE
	.align		4
.L_12:
        /*0048*/ 	.byte	0x04, 0x11
        /*004a*/ 	.short	(.L_14 - .L_13)
	.align		4
.L_13:
        /*004c*/ 	.word	index@(_occa_Stockhoptimized6_0)
        /*0050*/ 	.word	0x00000000


	//----- nvinfo : EIATTR_REGCOUNT
	.align		4
.L_14:
        /*0054*/ 	.byte	0x04, 0x2f
        /*0056*/ 	.short	(.L_16 - .L_15)
	.align		4
.L_15:
        /*0058*/ 	.word	index@(_occa_Stockhoptimized7_0)
        /*005c*/ 	.word	0x00000020


	//----- nvinfo : EIATTR_FRAME_SIZE
	.align		4
.L_16:
        /*0060*/ 	.byte	0x04, 0x11
        /*0062*/ 	.short	(.L_18 - .L_17)
	.align		4
.L_17:
        /*0064*/ 	.word	index@(_occa_Stockhoptimized7_0)
        /*0068*/ 	.word	0x00000000


	//----- nvinfo : EIATTR_REGCOUNT
	.align		4
.L_18:
        /*006c*/ 	.byte	0x04, 0x2f
        /*006e*/ 	.short	(.L_20 - .L_19)
	.align		4
.L_19:
        /*0070*/ 	.word	index@(_occa_Stockhoptimized8_0)
        /*0074*/ 	.word	0x00000020


	//----- nvinfo : EIATTR_FRAME_SIZE
	.align		4
.L_20:
        /*0078*/ 	.byte	0x04, 0x11
        /*007a*/ 	.short	(.L_22 - .L_21)
	.align		4
.L_21:
        /*007c*/ 	.word	index@(_occa_Stockhoptimized8_0)
        /*0080*/ 	.word	0x00000000


	//----- nvinfo : EIATTR_REGCOUNT
	.align		4
.L_22:
        /*0084*/ 	.byte	0x04, 0x2f
        /*0086*/ 	.short	(.L_24 - .L_23)
	.align		4
.L_23:
        /*0088*/ 	.word	index@(_occa_Stockhoptimized9_0)
        /*008c*/ 	.word	0x00000020


	//----- nvinfo : EIATTR_FRAME_SIZE
	.align		4
.L_24:
        /*0090*/ 	.byte	0x04, 0x11
        /*0092*/ 	.short	(.L_26 - .L_25)
	.align		4
.L_25:
        /*0094*/ 	.word	index@(_occa_Stockhoptimized9_0)
        /*0098*/ 	.word	0x00000000


	//----- nvinfo : EIATTR_REGCOUNT
	.align		4
.L_26:
        /*009c*/ 	.byte	0x04, 0x2f
        /*009e*/ 	.short	(.L_28 - .L_27)
	.align		4
.L_27:
        /*00a0*/ 	.word	index@(_occa_preprocessed_ODW10_STH_STFT_0)
        /*00a4*/ 	.word	0x0000001c


	//----- nvinfo : EIATTR_FRAME_SIZE
	.align		4
.L_28:
        /*00a8*/ 	.byte	0x04, 0x11
        /*00aa*/ 	.short	(.L_30 - .L_29)
	.align		4
.L_29:
        /*00ac*/ 	.word	index@($__internal_13_$__cuda_sm3x_div_rn_noftz_f32_slowpath)
        /*00b0*/ 	.word	0x00000020


	//----- nvinfo : EIATTR_FRAME_SIZE
	.align		4
.L_30:
        /*00b4*/ 	.byte	0x04, 0x11
        /*00b6*/ 	.short	(.L_32 - .L_31)
	.align		4
.L_31:
        /*00b8*/ 	.word	index@(_occa_preprocessed_ODW10_STH_STFT_0)
        /*00bc*/ 	.word	0x00000020


	//----- nvinfo : EIATTR_REGCOUNT
	.align		4
.L_32:
        /*00c0*/ 	.byte	0x04, 0x2f
        /*00c2*/ 	.short	(.L_34 - .L_33)
	.align		4
.L_33:
        /*00c4*/ 	.word	index@(_occa_preprocesses_ODW_10_0)
        /*00c8*/ 	.word	0x00000016


	//----- nvinfo : EIATTR_FRAME_SIZE
	.align		4
.L_34:
        /*00cc*/ 	.byte	0x04, 0x11
        /*00ce*/ 	.short	(.L_36 - .L_35)
	.align		4
.L_35:
        /*00d0*/ 	.word	index@($__internal_12_$__cuda_sm3x_div_rn_noftz_f32_slowpath)
        /*00d4*/ 	.word	0x00000020


	//----- nvinfo : EIATTR_FRAME_SIZE
	.align		4
.L_36:
        /*00d8*/ 	.byte	0x04, 0x11
        /*00da*/ 	.short	(.L_38 - .L_37)
	.align		4
.L_37:
        /*00dc*/ 	.word	index@(_occa_preprocesses_ODW_10_0)
        /*00e0*/ 	.word	0x00000020


	//----- nvinfo : EIATTR_REGCOUNT
	.align		4
.L_38:
        /*00e4*/ 	.byte	0x04, 0x2f
        /*00e6*/ 	.short	(.L_40 - .L_39)
	.align		4
.L_39:
        /*00e8*/ 	.word	index@(_occa_Stockhoptimized10_0)
        /*00ec*/ 	.word	0x00000020


	//----- nvinfo : EIATTR_FRAME_SIZE
	.align		4
.L_40:
        /*00f0*/ 	.byte	0x04, 0x11
        /*00f2*/ 	.short	(.L_42 - .L_41)
	.align		4
.L_41:
        /*00f4*/ 	.word	index@(_occa_Stockhoptimized10_0)
        /*00f8*/ 	.word	0x00000000


	//----- nvinfo : EIATTR_REGCOUNT
	.align		4
.L_42:
        /*00fc*/ 	.byte	0x04, 0x2f
        /*00fe*/ 	.short	(.L_44 - .L_43)
	.align		4
.L_43:
        /*0100*/ 	.word	index@(_occa_preprocesses_ODW_11_0)
        /*0104*/ 	.word	0x00000016


	//----- nvinfo : EIATTR_FRAME_SIZE
	.align		4
.L_44:
        /*0108*/ 	.byte	0x04, 0x11
        /*010a*/ 	.short	(.L_46 - .L_45)
	.align		4
.L_45:
        /*010c*/ 	.word	index@($__internal_11_$__cuda_sm3x_div_rn_noftz_f32_slowpath)
        /*0110*/ 	.word	0x00000020


	//----- nvinfo : EIATTR_FRAME_SIZE
	.align		4
.L_46:
        /*0114*/ 	.byte	0x04, 0x11
        /*0116*/ 	.short	(.L_48 - .L_47)
	.align		4
.L_47:
        /*0118*/ 	.word	index@(_occa_preprocesses_ODW_11_0)
        /*011c*/ 	.word	0x00000020


	//----- nvinfo : EIATTR_REGCOUNT
	.align		4
.L_48:
        /*0120*/ 	.byte	0x04, 0x2f
        /*0122*/ 	.short	(.L_50 - .L_49)
	.align		4
.L_49:
        /*0124*/ 	.word	index@(_occa_Stockhoptimized11_0)
        /*0128*/ 	.word	0x00000020


	//----- nvinfo : EIATTR_FRAME_SIZE
	.align		4
.L_50:
        /*012c*/ 	.byte	0x04, 0x11
        /*012e*/ 	.short	(.L_52 - .L_51)
	.align		4
.L_51:
        /*0130*/ 	.word	index@(_occa_Stockhoptimized11_0)
        /*0134*/ 	.word	0x00000000


	//----- nvinfo : EIATTR_REGCOUNT
	.align		4
.L_52:
        /*0138*/ 	.byte	0x04, 0x2f
        /*013a*/ 	.short	(.L_54 - .L_53)
	.align		4
.L_53:
        /*013c*/ 	.word	index@(_occa_preprocessed_ODW11_STH_STFT_0)
        /*0140*/ 	.word	0x0000001b


	//----- nvinfo : EIATTR_FRAME_SIZE
	.align		4
.L_54:
        /*0144*/ 	.byte	0x04, 0x11
        /*0146*/ 	.short	(.L_56 - .L_55)
	.align		4
.L_55:
        /*0148*/ 	.word	index@($__internal_10_$__cuda_sm3x_div_rn_noftz_f32_slowpath)
        /*014c*/ 	.word	0x00000020


	//----- nvinfo : EIATTR_FRAME_SIZE
	.align		4
.L_56:
        /*0150*/ 	.byte	0x04, 0x11
        /*0152*/ 	.short	(.L_58 - .L_57)
	.align		4
.L_57:
        /*0154*/ 	.word	index@(_occa_preprocessed_ODW11_STH_STFT_0)
        /*0158*/ 	.word	0x00000020


	//----- nvinfo : EIATTR_REGCOUNT
	.align		4
.L_58:
        /*015c*/ 	.byte	0x04, 0x2f
        /*015e*/ 	.short	(.L_60 - .L_59)
	.align		4
.L_59:
        /*0160*/ 	.word	index@(_occa_Overlap_Common_0)
        /*0164*/ 	.word	0x0000000c


	//----- nvinfo : EIATTR_FRAME_SIZE
	.align		4
.L_60:
        /*0168*/ 	.byte	0x04, 0x11
        /*016a*/ 	.short	(.L_62 - .L_61)
	.align		4
.L_61:
        /*016c*/ 	.word	index@(_occa_Overlap_Common_0)
        /*0170*/ 	.word	0x00000000


	//----- nvinfo : EIATTR_REGCOUNT
	.align		4
.L_62:
        /*0174*/ 	.byte	0x04, 0x2f
        /*0176*/ 	.short	(.L_64 - .L_63)
	.align		4
.L_63:
        /*0178*/ 	.word	index@(_occa_Window_Hanning_0)
        /*017c*/ 	.word	0x00000019


	//----- nvinfo : EIATTR_FRAME_SIZE
	.align		4
.L_64:
        /*0180*/ 	.byte	0x04, 0x11
        /*0182*/ 	.short	(.L_66 - .L_65)
	.align		4
.L_65:
        /*0184*/ 	.word	index@($__internal_9_$__cuda_sm20_div_rn_f64_full)
        /*0188*/ 	.word	0x00000020


	//----- nvinfo : EIATTR_FRAME_SIZE
	.align		4
.L_66:
        /*018c*/ 	.byte	0x04, 0x11
        /*018e*/ 	.short	(.L_68 - .L_67)
	.align		4
.L_67:
        /*0190*/ 	.word	index@(_occa_Window_Hanning_0)
        /*0194*/ 	.word	0x00000020


	//----- nvinfo : EIATTR_REGCOUNT
	.align		4
.L_68:
        /*0198*/ 	.byte	0x04, 0x2f
        /*019a*/ 	.short	(.L_70 - .L_69)
	.align		4
.L_69:
        /*019c*/ 	.word	index@(_occa_Window_Hamming_0)
        /*01a0*/ 	.word	0x00000019


	//----- nvinfo : EIATTR_FRAME_SIZE
	.align		4
.L_70:
        /*01a4*/ 	.byte	0x04, 0x11
        /*01a6*/ 	.short	(.L_72 - .L_71)
	.align		4
.L_71:
        /*01a8*/ 	.word	index@($__internal_8_$__cuda_sm20_div_rn_f64_full)
        /*01ac*/ 	.word	0x00000020


	//----- nvinfo : EIATTR_FRAME_SIZE
	.align		4
.L_72:
        /*01b0*/ 	.byte	0x04, 0x11
        /*01b2*/ 	.short	(.L_74 - .L_73)
	.align		4
.L_73:
        /*01b4*/ 	.word	index@(_occa_Window_Hamming_0)
        /*01b8*/ 	.word	0x00000020


	//----- nvinfo : EIATTR_REGCOUNT
	.align		4
.L_74:
        /*01bc*/ 	.byte	0x04, 0x2f
        /*01be*/ 	.short	(.L_76 - .L_75)
	.align		4
.L_75:
        /*01c0*/ 	.word	index@(_occa_Window_Blackman_0)
        /*01c4*/ 	.word	0x00000019


	//----- nvinfo : EIATTR_FRAME_SIZE
	.align		4
.L_76:
        /*01c8*/ 	.byte	0x04, 0x11
        /*01ca*/ 	.short	(.L_78 - .L_77)
	.align		4
.L_77:
        /*01cc*/ 	.word	index@($__internal_7_$__cuda_sm20_div_rn_f64_full)
        /*01d0*/ 	.word	0x00000020


	//----- nvinfo : EIATTR_FRAME_SIZE
	.align		4
.L_78:
        /*01d4*/ 	.byte	0x04, 0x11
        /*01d6*/ 	.short	(.L_80 - .L_79)
	.align		4
.L_79:
        /*01d8*/ 	.word	index@(_occa_Window_Blackman_0)
        /*01dc*/ 	.word	0x00000020


	//----- nvinfo : EIATTR_REGCOUNT
	.align		4
.L_80:
        /*01e0*/ 	.byte	0x04, 0x2f
        /*01e2*/ 	.short	(.L_82 - .L_81)
	.align		4
.L_81:
        /*01e4*/ 	.word	index@(_occa_Window_Nuttall_0)
        /*01e8*/ 	.word	0x00000019


	//----- nvinfo : EIATTR_FRAME_SIZE
	.align		4
.L_82:
        /*01ec*/ 	.byte	0x04, 0x11
        /*01ee*/ 	.short	(.L_84 - .L_83)
	.align		4
.L_83:
        /*01f0*/ 	.word	index@($__internal_6_$__cuda_sm20_div_rn_f64_full)
        /*01f4*/ 	.word	0x00000020


	//----- nvinfo : EIATTR_FRAME_SIZE
	.align		4
.L_84:
        /*01f8*/ 	.byte	0x04, 0x11
        /*01fa*/ 	.short	(.L_86 - .L_85)
	.align		4
.L_85:
        /*01fc*/ 	.word	index@(_occa_Window_Nuttall_0)
        /*0200*/ 	.word	0x00000020


	//----- nvinfo : EIATTR_REGCOUNT
	.align		4
.L_86:
        /*0204*/ 	.byte	0x04, 0x2f
        /*0206*/ 	.short	(.L_88 - .L_87)
	.align		4
.L_87:
        /*0208*/ 	.word	index@(_occa_Window_Blackman_Nuttall_0)
        /*020c*/ 	.word	0x00000019


	//----- nvinfo : EIATTR_FRAME_SIZE
	.align		4
.L_88:
        /*0210*/ 	.byte	0x04, 0x11
        /*0212*/ 	.short	(.L_90 - .L_89)
	.align		4
.L_89:
        /*0214*/ 	.word	index@($__internal_5_$__cuda_sm20_div_rn_f64_full)
        /*0218*/ 	.word	0x00000020


	//----- nvinfo : EIATTR_FRAME_SIZE
	.align		4
.L_90:
        /*021c*/ 	.byte	0x04, 0x11
        /*021e*/ 	.short	(.L_92 - .L_91)
	.align		4
.L_91:
        /*0220*/ 	.word	index@(_occa_Window_Blackman_Nuttall_0)
        /*0224*/ 	.word	0x00000020


	//----- nvinfo : EIATTR_REGCOUNT
	.align		4
.L_92:
        /*0228*/ 	.byte	0x04, 0x2f
        /*022a*/ 	.short	(.L_94 - .L_93)
	.align		4
.L_93:
        /*022c*/ 	.word	index@(_occa_Window_Blackman_harris_0)
        /*0230*/ 	.word	0x00000019


	//----- nvinfo : EIATTR_FRAME_SIZE
	.align		4
.L_94:
        /*0234*/ 	.byte	0x04, 0x11
        /*0236*/ 	.short	(.L_96 - .L_95)
	.align		4
.L_95:
        /*0238*/ 	.word	index@($__internal_4_$__cuda_sm20_div_rn_f64_full)
        /*023c*/ 	.word	0x00000020


	//----- nvinfo : EIATTR_FRAME_SIZE
	.align		4
.L_96:
        /*0240*/ 	.byte	0x04, 0x11
        /*0242*/ 	.short	(.L_98 - .L_97)
	.align		4
.L_97:
        /*0244*/ 	.word	index@(_occa_Window_Blackman_harris_0)
        /*0248*/ 	.word	0x00000020


	//----- nvinfo : EIATTR_REGCOUNT
	.align		4
.L_98:
        /*024c*/ 	.byte	0x04, 0x2f
        /*024e*/ 	.short	(.L_100 - .L_99)
	.align		4
.L_99:
        /*0250*/ 	.word	index@(_occa_Window_FlatTop_0)
        /*0254*/ 	.word	0x00000019


	//----- nvinfo : EIATTR_FRAME_SIZE
	.align		4
.L_100:
        /*0258*/ 	.byte	0x04, 0x11
        /*025a*/ 	.short	(.L_102 - .L_101)
	.align		4
.L_101:
        /*025c*/ 	.word	index@($__internal_3_$__cuda_sm20_div_rn_f64_full)
        /*0260*/ 	.word	0x00000020


	//----- nvinfo : EIATTR_FRAME_SIZE
	.align		4
.L_102:
        /*0264*/ 	.byte	0x04, 0x11
        /*0266*/ 	.short	(.L_104 - .L_103)
	.align		4
.L_103:
        /*0268*/ 	.word	index@(_occa_Window_FlatTop_0)
        /*026c*/ 	.word	0x00000020


	//----- nvinfo : EIATTR_REGCOUNT
	.align		4
.L_104:
        /*0270*/ 	.byte	0x04, 0x2f
        /*0272*/ 	.short	(.L_106 - .L_105)
	.align		4
.L_105:
        /*0274*/ 	.word	index@(_occa_Window_Gaussian_0)
        /*0278*/ 	.word	0x00000010


	//----- nvinfo : EIATTR_FRAME_SIZE
	.align		4
.L_106:
        /*027c*/ 	.byte	0x04, 0x11
        /*027e*/ 	.short	(.L_108 - .L_107)
	.align		4
.L_107:
        /*0280*/ 	.word	index@($__internal_2_$__cuda_sm3x_div_rn_noftz_f32_slowpath)
        /*0284*/ 	.word	0x00000000


	//----- nvinfo : EIATTR_FRAME_SIZE
	.align		4
.L_108:
        /*0288*/ 	.byte	0x04, 0x11
        /*028a*/ 	.short	(.L_110 - .L_109)
	.align		4
.L_109:
        /*028c*/ 	.word	index@(_occa_Window_Gaussian_0)
        /*0290*/ 	.word	0x00000000


	//----- nvinfo : EIATTR_REGCOUNT
	.align		4
.L_110:
        /*0294*/ 	.byte	0x04, 0x2f
        /*0296*/ 	.short	(.L_112 - .L_111)
	.align		4
.L_111:
        /*0298*/ 	.word	index@(_occa_DCRemove_Common_0)
        /*029c*/ 	.word	0x00000016


	//----- nvinfo : EIATTR_FRAME_SIZE
	.align		4
.L_112:
        /*02a0*/ 	.byte	0x04, 0x11
        /*02a2*/ 	.short	(.L_114 - .L_113)
	.align		4
.L_113:
        /*02a4*/ 	.word	index@($__internal_1_$__cuda_sm3x_div_rn_noftz_f32_slowpath)
        /*02a8*/ 	.word	0x00000000


	//----- nvinfo : EIATTR_FRAME_SIZE
	.align		4
.L_114:
        /*02ac*/ 	.byte	0x04, 0x11
        /*02ae*/ 	.short	(.L_116 - .L_115)
	.align		4
.L_115:
        /*02b0*/ 	.word	index@(_occa_DCRemove_Common_0)
        /*02b4*/ 	.word	0x00000000


	//----- nvinfo : EIATTR_REGCOUNT
	.align		4
.L_116:
        /*02b8*/ 	.byte	0x04, 0x2f
        /*02ba*/ 	.short	(.L_118 - .L_117)
	.align		4
.L_117:
        /*02bc*/ 	.word	index@(_occa_StockHamCommon_0)
        /*02c0*/ 	.word	0x00000018


	//----- nvinfo : EIATTR_FRAME_SIZE
	.align		4
.L_118:
        /*02c4*/ 	.byte	0x04, 0x11
        /*02c6*/ 	.short	(.L_120 - .L_119)
	.align		4
.L_119:
        /*02c8*/ 	.word	index@($__internal_0_$__cuda_sm3x_div_rn_noftz_f32_slowpath)
        /*02cc*/ 	.word	0x00000020


	//----- nvinfo : EIATTR_FRAME_SIZE
	.align		4
.L_120:
        /*02d0*/ 	.byte	0x04, 0x11
        /*02d2*/ 	.short	(.L_122 - .L_121)
	.align		4
.L_121:
        /*02d4*/ 	.word	index@(_occa_StockHamCommon_0)
        /*02d8*/ 	.word	0x00000020


	//----- nvinfo : EIATTR_MIN_STACK_SIZE
	.align		4
.L_122:
        /*02dc*/ 	.byte	0x04, 0x12
        /*02de*/ 	.short	(.L_124 - .L_123)
	.align		4
.L_123:
        /*02e0*/ 	.word	index@(_occa_StockHamCommon_0)
        /*02e4*/ 	.word	0x00000020


	//----- nvinfo : EIATTR_MIN_STACK_SIZE
	.align		4
.L_124:
        /*02e8*/ 	.byte	0x04, 0x12
        /*02ea*/ 	.short	(.L_126 - .L_125)
	.align		4
.L_125:
        /*02ec*/ 	.word	index@(_occa_DCRemove_Common_0)
        /*02f0*/ 	.word	0x00000000


	//----- nvinfo : EIATTR_MIN_STACK_SIZE
	.align		4
.L_126:
        /*02f4*/ 	.byte	0x04, 0x12
        /*02f6*/ 	.short	(.L_128 - .L_127)
	.align		4
.L_127:
        /*02f8*/ 	.word	index@(_occa_Window_Gaussian_0)
        /*02fc*/ 	.word	0x00000000


	//----- nvinfo : EIATTR_MIN_STACK_SIZE
	.align		4
.L_128:
        /*0300*/ 	.byte	0x04, 0x12
        /*0302*/ 	.short	(.L_130 - .L_129)
	.align		4
.L_129:
        /*0304*/ 	.word	index@(_occa_Window_FlatTop_0)
        /*0308*/ 	.word	0x00000020


	//----- nvinfo : EIATTR_MIN_STACK_SIZE
	.align		4
.L_130:
        /*030c*/ 	.byte	0x04, 0x12
        /*030e*/ 	.short	(.L_132 - .L_131)
	.align		4
.L_131:
        /*0310*/ 	.word	index@(_occa_Window_Blackman_harris_0)
        /*0314*/ 	.word	0x00000020


	//----- nvinfo : EIATTR_MIN_STACK_SIZE
	.align		4
.L_132:
        /*0318*/ 	.byte	0x04, 0x12
        /*031a*/ 	.short	(.L_134 - .L_133)
	.align		4
.L_133:
        /*031c*/ 	.word	index@(_occa_Window_Blackman_Nuttall_0)
        /*0320*/ 	.word	0x00000020


	//----- nvinfo : EIATTR_MIN_STACK_SIZE
	.align		4
.L_134:
        /*0324*/ 	.byte	0x04, 0x12
        /*0326*/ 	.short	(.L_136 - .L_135)
	.align		4
.L_135:
        /*0328*/ 	.word	index@(_occa_Window_Nuttall_0)
        /*032c*/ 	.word	0x00000020


	//----- nvinfo : EIATTR_MIN_STACK_SIZE
	.align		4
.L_136:
        /*0330*/ 	.byte	0x04, 0x12
        /*0332*/ 	.short	(.L_138 - .L_137)
	.align		4
.L_137:
        /*0334*/ 	.word	index@(_occa_Window_Blackman_0)
        /*0338*/ 	.word	0x00000020


	//----- nvinfo : EIATTR_MIN_STACK_SIZE
	.align		4
.L_138:
        /*033c*/ 	.byte	0x04, 0x12
        /*033e*/ 	.short	(.L_140 - .L_139)
	.align		4
.L_139:
        /*0340*/ 	.word	index@(_occa_Window_Hamming_0)
        /*0344*/ 	.word	0x00000020


	//----- nvinfo : EIATTR_MIN_STACK_SIZE
	.align		4
.L_140:
        /*0348*/ 	.byte	0x04, 0x12
        /*034a*/ 	.short	(.L_142 - .L_141)
	.align		4
.L_141:
        /*034c*/ 	.word	index@(_occa_Window_Hanning_0)
        /*0350*/ 	.word	0x00000020


	//----- nvinfo : EIATTR_MIN_STACK_SIZE
	.align		4
.L_142:
        /*0354*/ 	.byte	0x04, 0x12
        /*0356*/ 	.short	(.L_144 - .L_143)
	.align		4
.L_143:
        /*0358*/ 	.word	index@(_occa_Overlap_Common_0)
        /*035c*/ 	.word	0x00000000


	//----- nvinfo : EIATTR_MIN_STACK_SIZE
	.align		4
.L_144:
        /*0360*/ 	.byte	0x04, 0x12
        /*0362*/ 	.short	(.L_146 - .L_145)
	.align		4
.L_145:
        /*0364*/ 	.word	index@(_occa_preprocessed_ODW11_STH_STFT_0)
        /*0368*/ 	.word	0x00000020


	//----- nvinfo : EIATTR_MIN_STACK_SIZE
	.align		4
.L_146:
        /*036c*/ 	.byte	0x04, 0x12
        /*036e*/ 	.short	(.L_148 - .L_147)
	.align		4
.L_147:
        /*0370*/ 	.word	index@(_occa_Stockhoptimized11_0)
        /*0374*/ 	.word	0x00000000


	//----- nvinfo : EIATTR_MIN_STACK_SIZE
	.align		4
.L_148:
        /*0378*/ 	.byte	0x04, 0x12
        /*037a*/ 	.short	(.L_150 - .L_149)
	.align		4
.L_149:
        /*037c*/ 	.word	index@(_occa_preprocesses_ODW_11_0)
        /*0380*/ 	.word	0x00000020


	//----- nvinfo : EIATTR_MIN_STACK_SIZE
	.align		4
.L_150:
        /*0384*/ 	.byte	0x04, 0x12
        /*0386*/ 	.short	(.L_152 - .L_151)
	.align		4
.L_151:
        /*0388*/ 	.word	index@(_occa_Stockhoptimized10_0)
        /*038c*/ 	.word	0x00000000


	//----- nvinfo : EIATTR_MIN_STACK_SIZE
	.align		4
.L_152:
        /*0390*/ 	.byte	0x04, 0x12
        /*0392*/ 	.short	(.L_154 - .L_153)
	.align		4
.L_153:
        /*0394*/ 	.word	index@(_occa_preprocesses_ODW_10_0)
        /*0398*/ 	.word	0x00000020


	//----- nvinfo : EIATTR_MIN_STACK_SIZE
	.align		4
.L_154:
        /*039c*/ 	.byte	0x04, 0x12
        /*039e*/ 	.short	(.L_156 - .L_155)
	.align		4
.L_155:
        /*03a0*/ 	.word	index@(_occa_preprocessed_ODW10_STH_STFT_0)
        /*03a4*/ 	.word	0x00000020


	//----- nvinfo : EIATTR_MIN_STACK_SIZE
	.align		4
.L_156:
        /*03a8*/ 	.byte	0x04, 0x12
        /*03aa*/ 	.short	(.L_158 - .L_157)
	.align		4
.L_157:
        /*03ac*/ 	.word	index@(_occa_Stockhoptimized9_0)
        /*03b0*/ 	.word	0x00000000


	//----- nvinfo : EIATTR_MIN_STACK_SIZE
	.align		4
.L_158:
        /*03b4*/ 	.byte	0x04, 0x12
        /*03b6*/ 	.short	(.L_160 - .L_159)
	.align		4
.L_159:
        /*03b8*/ 	.word	index@(_occa_Stockhoptimized8_0)
        /*03bc*/ 	.word	0x00000000


	//----- nvinfo : EIATTR_MIN_STACK_SIZE
	.align		4
.L_160:
        /*03c0*/ 	.byte	0x04, 0x12
        /*03c2*/ 	.short	(.L_162 - .L_161)
	.align		4
.L_161:
        /*03c4*/ 	.word	index@(_occa_Stockhoptimized7_0)
        /*03c8*/ 	.word	0x00000000


	//----- nvinfo : EIATTR_MIN_STACK_SIZE
	.align		4
.L_162:
        /*03cc*/ 	.byte	0x04, 0x12
        /*03ce*/ 	.short	(.L_164 - .L_163)
	.align		4
.L_163:
        /*03d0*/ 	.word	index@(_occa_Stockhoptimized6_0)
        /*03d4*/ 	.word	0x00000000


	//----- nvinfo : EIATTR_MIN_STACK_SIZE
	.align		4
.L_164:
        /*03d8*/ 	.byte	0x04, 0x12
        /*03da*/ 	.short	(.L_166 - .L_165)
	.align		4
.L_165:
        /*03dc*/ 	.word	index@(_occa_toHalfComplexFormat_0)
        /*03e0*/ 	.word	0x00000000


	//----- nvinfo : EIATTR_MIN_STACK_SIZE
	.align		4
.L_166:
        /*03e4*/ 	.byte	0x04, 0x12
        /*03e6*/ 	.short	(.L_168 - .L_167)
	.align		4
.L_167:
        /*03e8*/ 	.word	index@(_occa_toPower_0)
        /*03ec*/ 	.word	0x00000000
.L_168:


//--------------------- .nv.compat                --------------------------
	.section	.nv.compat,"",@"SHT_CUDA_COMPAT_INFO"
	.align	4
        /*0000*/ 	.byte	0x02, 0x09, 0x00, 0x00, 0x02, 0x02, 0x01, 0x00, 0x02, 0x05, 0x05, 0x00, 0x03, 0x07, 0x01, 0x01
        /*0010*/ 	.byte	0x02, 0x03, 0x00, 0x00, 0x02, 0x06, 0x01, 0x00, 0x04, 0x0b, 0x08, 0x00, 0x01, 0x00, 0x00, 0x00
        /*0020*/ 	.byte	0x00, 0x00, 0x00, 0x00


//--------------------- .nv.info._occa_StockHamCommon_0 --------------------------
	.section	.nv.info._occa_StockHamCommon_0,"",@"SHT_CUDA_INFO"
	.sectionflags	@""
	.align	4


	//----- nvinfo : EIATTR_CUDA_API_VERSION
	.align		4
        /*0000*/ 	.byte	0x04, 0x37
        /*0002*/ 	.short	(.L_170 - .L_169)
.L_169:
        /*0004*/ 	.word	0x00000082


	//----- nvinfo : EIATTR_KPARAM_INFO
	.align		4
.L_170:
        /*0008*/ 	.byte	0x04, 0x17
        /*000a*/ 	.short	(.L_172 - .L_171)
.L_171:
        /*000c*/ 	.word	0x00000000
        /*0010*/ 	.short	0x0007
        /*0012*/ 	.short	0x002c
        /*0014*/ 	.byte	0x00, 0xf0, 0x11, 0x00


	//----- nvinfo : EIATTR_KPARAM_INFO
	.align		4
.L_172:
        /*0018*/ 	.byte	0x04, 0x17
        /*001a*/ 	.short	(.L_174 - .L_173)
.L_173:
        /*001c*/ 	.word	0x00000000
        /*0020*/ 	.short	0x0006
        /*0022*/ 	.short	0x0028
        /*0024*/ 	.byte	0x00, 0xf0, 0x11, 0x00


	//----- nvinfo : EIATTR_KPARAM_INFO
	.align		4
.L_174:
        /*0028*/ 	.byte	0x04, 0x17
        /*002a*/ 	.short	(.L_176 - .L_175)
.L_175:
        /*002c*/ 	.word	0x00000000
        /*0030*/ 	.short	0x0005
        /*0032*/ 	.short	0x0024
        /*0034*/ 	.byte	0x00, 0xf0, 0x11, 0x00


	//----- nvinfo : EIATTR_KPARAM_INFO
	.align		4
.L_176:
        /*0038*/ 	.byte	0x04, 0x17
        /*003a*/ 	.short	(.L_178 - .L_177)
.L_177:
        /*003c*/ 	.word	0x00000000
        /*0040*/ 	.short	0x0004
        /*0042*/ 	.short	0x0020
        /*0044*/ 	.byte	0x00, 0xf0, 0x11, 0x00


	//----- nvinfo : EIATTR_KPARAM_INFO
	.align		4
.L_178:
        /*0048*/ 	.byte	0x04, 0x17
        /*004a*/ 	.short	(.L_180 - .L_179)
.L_179:
        /*004c*/ 	.word	0x00000000
        /*0050*/ 	.short	0x0003
        /*0052*/ 	.short	0x0018
        /*0054*/ 	.byte	0x00, 0xf5, 0x21, 0x00


	//----- nvinfo : EIATTR_KPARAM_INFO
	.align		4
.L_180:
        /*0058*/ 	.byte	0x04, 0x17
        /*005a*/ 	.short	(.L_182 - .L_181)
.L_181:
        /*005c*/ 	.word	0x00000000
        /*0060*/ 	.short	0x0002
        /*0062*/ 	.short	0x0010
        /*0064*/ 	.byte	0x00, 0xf5, 0x21, 0x00


	//----- nvinfo : EIATTR_KPARAM_INFO
	.align		4
.L_182:
        /*0068*/ 	.byte	0x04, 0x17
        /*006a*/ 	.short	(.L_184 - .L_183)
.L_183:
        /*006c*/ 	.word	0x00000000
        /*0070*/ 	.short	0x0001
        /*0072*/ 	.short	0x0008
        /*0074*/ 	.byte	0x00, 0xf5, 0x21, 0x00


	//----- nvinfo : EIATTR_KPARAM_INFO
	.align		4
.L_184:
        /*0078*/ 	.byte	0x04, 0x17
        /*007a*/ 	.short	(.L_186 - .L_185)
.L_185:
        /*007c*/ 	.word	0x00000000
        /*0080*/ 	.short	0x0000
        /*0082*/ 	.short	0x0000
        /*0084*/ 	.byte	0x00, 0xf5, 0x21, 0x00


	//----- nvinfo : EIATTR_SPARSE_MMA_MASK
	.align		4
.L_186:
        /*0088*/ 	.byte	0x03, 0x50
        /*008a*/ 	.short	0x0000


	//----- nvinfo : EIATTR_MAXREG_COUNT
	.align		4
        /*008c*/ 	.byte	0x03, 0x1b
        /*008e*/ 	.short	0x00ff


	//----- nvinfo : EIATTR_MERCURY_ISA_VERSION
	.align		4
        /*0090*/ 	.byte	0x03, 0x5f
        /*0092*/ 	.short	0x0101


	//----- nvinfo : EIATTR_VRC_CTA_INIT_COUNT
	.align		4
        /*0094*/ 	.byte	0x02, 0x4a
	.zero		1
	.zero		1


	//----- nvinfo : EIATTR_EXIT_INSTR_OFFSETS
	.align		4
        /*0098*/ 	.byte	0x04, 0x1c
        /*009a*/ 	.short	(.L_188 - .L_187)


	//   ....[0]....
.L_187:
        /*009c*/ 	.word	0x000010e0


	//----- nvinfo : EIATTR_MAX_THREADS
	.align		4
.L_188:
        /*00a0*/ 	.byte	0x04, 0x05
        /*00a2*/ 	.short	(.L_190 - .L_189)
.L_189:
        /*00a4*/ 	.word	0x00000100
        /*00a8*/ 	.word	0x00000001
        /*00ac*/ 	.word	0x00000001


	//----- nvinfo : EIATTR_CRS_STACK_SIZE
	.align		4
.L_190:
        /*00b0*/ 	.byte	0x04, 0x1e
        /*00b2*/ 	.short	(.L_192 - .L_191)
.L_191:
        /*00b4*/ 	.word	0x00000000


	//----- nvinfo : EIATTR_CBANK_PARAM_SIZE
	.align		4
.L_192:
        /*00b8*/ 	.byte	0x03, 0x19
        /*00ba*/ 	.short	0x0030


	//----- nvinfo : EIATTR_PARAM_CBANK
	.align		4
        /*00bc*/ 	.byte	0x04, 0x0a
        /*00be*/ 	.short	(.L_194 - .L_193)
	.align		4
.L_193:
        /*00c0*/ 	.word	index@(.nv.constant0._occa_StockHamCommon_0)
        /*00c4*/ 	.short	0x0380
        /*00c6*/ 	.short	0x0030


	//----- nvinfo : EIATTR_SW_WAR
	.align		4
.L_194:
        /*00c8*/ 	.byte	0x04, 0x36
        /*00ca*/ 	.short	(.L_196 - .L_195)
.L_195:
        /*00cc*/ 	.word	0x00000008
.L_196:


//--------------------- .nv.info._occa_DCRemove_Common_0 --------------------------
	.section	.nv.info._occa_DCRemove_Common_0,"",@"SHT_CUDA_INFO"
	.sectionflags	@""
	.align	4


	//----- nvinfo : EIATTR_CUDA_API_VERSION
	.align		4
        /*0000*/ 	.byte	0x04, 0x37
        /*0002*/ 	.short	(.L_198 - .L_197)
.L_197:
        /*0004*/ 	.word	0x00000082


	//----- nvinfo : EIATTR_KPARAM_INFO
	.align		4
.L_198:
        /*0008*/ 	.byte	0x04, 0x17
        /*000a*/ 	.short	(.L_200 - .L_199)
.L_199:
        /*000c*/ 	.word	0x00000000
        /*0010*/ 	.short	0x0002
        /*0012*/ 	.short	0x000c
        /*0014*/ 	.byte	0x00, 0xf0, 0x11, 0x00


	//----- nvinfo : EIATTR_KPARAM_INFO
	.align		4
.L_200:
        /*0018*/ 	.byte	0x04, 0x17
        /*001a*/ 	.short	(.L_202 - .L_201)
.L_201:
        /*001c*/ 	.word	0x00000000
        /*0020*/ 	.short	0x0001
        /*0022*/ 	.short	0x0008
        /*0024*/ 	.byte	0x00, 0xf0, 0x11, 0x00


	//----- nvinfo : EIATTR_KPARAM_INFO
	.align		4
.L_202:
        /*0028*/ 	.byte	0x04, 0x17
        /*002a*/ 	.short	(.L_204 - .L_203)
.L_203:
        /*002c*/ 	.word	0x00000000
        /*0030*/ 	.short	0x0000
        /*0032*/ 	.short	0x0000
        /*0034*/ 	.byte	0x00, 0xf5, 0x21, 0x00


	//----- nvinfo : EIATTR_SPARSE_MMA_MASK
	.align		4
.L_204:
        /*0038*/ 	.byte	0x03, 0x50
        /*003a*/ 	.short	0x0000


	//----- nvinfo : EIATTR_MAXREG_COUNT
	.align		4
        /*003c*/ 	.byte	0x03, 0x1b
        /*003e*/ 	.short	0x00ff


	//----- nvinfo : EIATTR_NUM_BARRIERS
	.align		4
        /*0040*/ 	.byte	0x02, 0x4c
        /*0042*/ 	.byte	0x01
	.zero		1


	//----- nvinfo : EIATTR_MERCURY_ISA_VERSION
	.align		4
        /*0044*/ 	.byte	0x03, 0x5f
        /*0046*/ 	.short	0x0101


	//----- nvinfo : EIATTR_VRC_CTA_INIT_COUNT
	.align		4
        /*0048*/ 	.byte	0x02, 0x4a
	.zero		1
	.zero		1


	//----- nvinfo : EIATTR_EXIT_INSTR_OFFSETS
	.align		4
        /*004c*/ 	.byte	0x04, 0x1c
        /*004e*/ 	.short	(.L_206 - .L_205)


	//   ....[0]....
.L_205:
        /*0050*/ 	.word	0x00000f50


	//   ....[1]....
        /*0054*/ 	.word	0x00001b10


	//   ....[2]....
        /*0058*/ 	.word	0x000020e0


	//   ....[3]....
        /*005c*/ 	.word	0x000023f0


	//   ....[4]....
        /*0060*/ 	.word	0x00002560


	//----- nvinfo : EIATTR_MAX_THREADS
	.align		4
.L_206:
        /*0064*/ 	.byte	0x04, 0x05
        /*0066*/ 	.short	(.L_208 - .L_207)
.L_207:
        /*0068*/ 	.word	0x00000040
        /*006c*/ 	.word	0x00000001
        /*0070*/ 	.word	0x00000001


	//----- nvinfo : EIATTR_CRS_STACK_SIZE
	.align		4
.L_208:
        /*0074*/ 	.byte	0x04, 0x1e
        /*0076*/ 	.short	(.L_210 - .L_209)
.L_209:
        /*0078*/ 	.word	0x00000000


	//----- nvinfo : EIATTR_CBANK_PARAM_SIZE
	.align		4
.L_210:
        /*007c*/ 	.byte	0x03, 0x19
        /*007e*/ 	.short	0x0010


	//----- nvinfo : EIATTR_PARAM_CBANK
	.align		4
        /*0080*/ 	.byte	0x04, 0x0a
        /*0082*/ 	.short	(.L_212 - .L_211)
	.align		4
.L_211:
        /*0084*/ 	.word	index@(.nv.constant0._occa_DCRemove_Common_0)
        /*0088*/ 	.short	0x0380
        /*008a*/ 	.short	0x0010


	//----- nvinfo : EIATTR_SW_WAR
	.align		4
.L_212:
        /*008c*/ 	.byte	0x04, 0x36
        /*008e*/ 	.short	(.L_214 - .L_213)
.L_213:
        /*0090*/ 	.word	0x00000008
.L_214:


//--------------------- .nv.info._occa_Window_Gaussian_0 --------------------------
	.section	.nv.info._occa_Window_Gaussian_0,"",@"SHT_CUDA_INFO"
	.sectionflags	@""
	.align	4


	//----- nvinfo : EIATTR_CUDA_API_VERSION
	.align		4
        /*0000*/ 	.byte	0x04, 0x37
        /*0002*/ 	.short	(.L_216 - .L_215)
.L_215:
        /*0004*/ 	.word	0x00000082


	//----- nvinfo : EIATTR_KPARAM_INFO
	.align		4
.L_216:
        /*0008*/ 	.byte	0x04, 0x17
        /*000a*/ 	.short	(.L_218 - .L_217)
.L_217:
        /*000c*/ 	.word	0x00000000
        /*0010*/ 	.short	0x0003
        /*0012*/ 	.short	0x0010
        /*0014*/ 	.byte	0x00, 0xf0, 0x11, 0x00


	//----- nvinfo : EIATTR_KPARAM_INFO
	.align		4
.L_218:
        /*0018*/ 	.byte	0x04, 0x17
        /*001a*/ 	.short	(.L_220 - .L_219)
.L_219:
        /*001c*/ 	.word	0x00000000
        /*0020*/ 	.short	0x0002
        /*0022*/ 	.short	0x000c
        /*0024*/ 	.byte	0x00, 0xf0, 0x11, 0x00


	//----- nvinfo : EIATTR_KPARAM_INFO
	.align		4
.L_220:
        /*0028*/ 	.byte	0x04, 0x17
        /*002a*/ 	.short	(.L_222 - .L_221)
.L_221:
        /*002c*/ 	.word	0x00000000
        /*0030*/ 	.short	0x0001
        /*0032*/ 	.short	0x0008
        /*0034*/ 	.byte	0x00, 0xf0, 0x11, 0x00


	//----- nvinfo : EIATTR_KPARAM_INFO
	.align		4
.L_222:
        /*0038*/ 	.byte	0x04, 0x17
        /*003a*/ 	.short	(.L_224 - .L_223)
.L_223:
        /*003c*/ 	.word	0x00000000
        /*0040*/ 	.short	0x0000
        /*0042*/ 	.short	0x0000
        /*0044*/ 	.byte	0x00, 0xf5, 0x21, 0x00


	//----- nvinfo : EIATTR_SPARSE_MMA_MASK
	.align		4
.L_224:
        /*0048*/ 	.byte	0x03, 0x50
        /*004a*/ 	.short	0x0000


	//----- nvinfo : EIATTR_MAXREG_COUNT
	.align		4
        /*004c*/ 	.byte	0x03, 0x1b
        /*004e*/ 	.short	0x00ff


	//----- nvinfo : EIATTR_MERCURY_ISA_VERSION
	.align		4
        /*0050*/ 	.byte	0x03, 0x5f
        /*0052*/ 	.short	0x0101


	//----- nvinfo : EIATTR_VRC_CTA_INIT_COUNT
	.align		4
        /*0054*/ 	.byte	0x02, 0x4a
	.zero		1
	.zero		1


	//----- nvinfo : EIATTR_EXIT_INSTR_OFFSETS
	.align		4
        /*0058*/ 	.byte	0x04, 0x1c
        /*005a*/ 	.short	(.L_226 - .L_225)


	//   ....[0]....
.L_225:
        /*005c*/ 	.word	0x000002d0


	//----- nvinfo : EIATTR_MAX_THREADS
	.align		4
.L_226:
        /*0060*/ 	.byte	0x04, 0x05
        /*0062*/ 	.short	(.L_228 - .L_227)
.L_227:
        /*0064*/ 	.word	0x00000040
        /*0068*/ 	.word	0x00000001
        /*006c*/ 	.word	0x00000001


	//----- nvinfo : EIATTR_CRS_STACK_SIZE
	.align		4
.L_228:
        /*0070*/ 	.byte	0x04, 0x1e
        /*0072*/ 	.short	(.L_230 - .L_229)
.L_229:
        /*0074*/ 	.word	0x00000000


	//----- nvinfo : EIATTR_CBANK_PARAM_SIZE
	.align		4
.L_230:
        /*0078*/ 	.byte	0x03, 0x19
        /*007a*/ 	.short	0x0014


	//----- nvinfo : EIATTR_PARAM_CBANK
	.align		4
        /*007c*/ 	.byte	0x04, 0x0a
        /*007e*/ 	.short	(.L_232 - .L_231)
	.align		4
.L_231:
        /*0080*/ 	.word	index@(.nv.constant0._occa_Window_Gaussian_0)
        /*0084*/ 	.short	0x0380
        /*0086*/ 	.short	0x0014


	//----- nvinfo : EIATTR_SW_WAR
	.align		4
.L_232:
        /*0088*/ 	.byte	0x04, 0x36
        /*008a*/ 	.short	(.L_234 - .L_233)
.L_233:
        /*008c*/ 	.word	0x00000008
.L_234:


//--------------------- .nv.info._occa_Window_FlatTop_0 --------------------------
	.section	.nv.info._occa_Window_FlatTop_0,"",@"SHT_CUDA_INFO"
	.sectionflags	@""
	.align	4


	//----- nvinfo : EIATTR_CUDA_API_VERSION
	.align		4
        /*0000*/ 	.byte	0x04, 0x37
        /*0002*/ 	.short	(.L_236 - .L_235)
.L_235:
        /*0004*/ 	.word	0x00000082


	//----- nvinfo : EIATTR_KPARAM_INFO
	.align		4
.L_236:
        /*0008*/ 	.byte	0x04, 0x17
        /*000a*/ 	.short	(.L_238 - .L_237)
.L_237:
        /*000c*/ 	.word	0x00000000
        /*0010*/ 	.short	0x0002
        /*0012*/ 	.short	0x000c
        /*0014*/ 	.byte	0x00, 0xf0, 0x11, 0x00


	//----- nvinfo : EIATTR_KPARAM_INFO
	.align		4
.L_238:
        /*0018*/ 	.byte	0x04, 0x17
        /*001a*/ 	.short	(.L_240 - .L_239)
.L_239:
        /*001c*/ 	.word	0x00000000
        /*0020*/ 	.short	0x0001
        /*0022*/ 	.short	0x0008
        /*0024*/ 	.byte	0x00, 0xf0, 0x11, 0x00


	//----- nvinfo : EIATTR_KPARAM_INFO
	.align		4
.L_240:
        /*0028*/ 	.byte	0x04, 0x17
        /*002a*/ 	.short	(.L_242 - .L_241)
.L_241:
        /*002c*/ 	.word	0x00000000
        /*0030*/ 	.short	0x0000
        /*0032*/ 	.short	0x0000
        /*0034*/ 	.byte	0x00, 0xf5, 0x21, 0x00


	//----- nvinfo : EIATTR_SPARSE_MMA_MASK
	.align		4
.L_242:
        /*0038*/ 	.byte	0x03, 0x50
        /*003a*/ 	.short	0x0000


	//----- nvinfo : EIATTR_MAXREG_COUNT
	.align		4
        /*003c*/ 	.byte	0x03, 0x1b
        /*003e*/ 	.short	0x00ff


	//----- nvinfo : EIATTR_MERCURY_ISA_VERSION
	.align		4
        /*0040*/ 	.byte	0x03, 0x5f
        /*0042*/ 	.short	0x0101


	//----- nvinfo : EIATTR_VRC_CTA_INIT_COUNT
	.align		4
        /*0044*/ 	.byte	0x02, 0x4a
	.zero		1
	.zero		1


	//----- nvinfo : EIATTR_EXIT_INSTR_OFFSETS
	.align		4
        /*0048*/ 	.byte	0x04, 0x1c
        /*004a*/ 	.short	(.L_244 - .L_243)


	//   ....[0]....
.L_243:
        /*004c*/ 	.word	0x00001830


	//----- nvinfo : EIATTR_MAX_THREADS
	.align		4
.L_244:
        /*0050*/ 	.byte	0x04, 0x05
        /*0052*/ 	.short	(.L_246 - .L_245)
.L_245:
        /*0054*/ 	.word	0x00000040
        /*0058*/ 	.word	0x00000001
        /*005c*/ 	.word	0x00000001


	//----- nvinfo : EIATTR_CRS_STACK_SIZE
	.align		4
.L_246:
        /*0060*/ 	.byte	0x04, 0x1e
        /*0062*/ 	.short	(.L_248 - .L_247)
.L_247:
        /*0064*/ 	.word	0x00000000


	//----- nvinfo : EIATTR_CBANK_PARAM_SIZE
	.align		4
.L_248:
        /*0068*/ 	.byte	0x03, 0x19
        /*006a*/ 	.short	0x0010


	//----- nvinfo : EIATTR_PARAM_CBANK
	.align		4
        /*006c*/ 	.byte	0x04, 0x0a
        /*006e*/ 	.short	(.L_250 - .L_249)
	.align		4
.L_249:
        /*0070*/ 	.word	index@(.nv.constant0._occa_Window_FlatTop_0)
        /*0074*/ 	.short	0x0380
        /*0076*/ 	.short	0x0010


	//----- nvinfo : EIATTR_SW_WAR
	.align		4
.L_250:
        /*0078*/ 	.byte	0x04, 0x36
        /*007a*/ 	.short	(.L_252 - .L_251)
.L_251:
        /*007c*/ 	.word	0x00000008
.L_252:


//--------------------- .nv.info._occa_Window_Blackman_harris_0 --------------------------
	.section	.nv.info._occa_Window_Blackman_harris_0,"",@"SHT_CUDA_INFO"
	.sectionflags	@""
	.align	4


	//----- nvinfo : EIATTR_CUDA_API_VERSION
	.align		4
        /*0000*/ 	.byte	0x04, 0x37
        /*0002*/ 	.short	(.L_254 - .L_253)
.L_253:
        /*0004*/ 	.word	0x00000082


	//----- nvinfo : EIATTR_KPARAM_INFO
	.align		4
.L_254:
        /*0008*/ 	.byte	0x04, 0x17
        /*000a*/ 	.short	(.L_256 - .L_255)
.L_255:
        /*000c*/ 	.word	0x00000000
        /*0010*/ 	.short	0x0002
        /*0012*/ 	.short	0x000c
        /*0014*/ 	.byte	0x00, 0xf0, 0x11, 0x00


	//----- nvinfo : EIATTR_KPARAM_INFO
	.align		4
.L_256:
        /*0018*/ 	.byte	0x04, 0x17
        /*001a*/ 	.short	(.L_258 - .L_257)
.L_257:
        /*001c*/ 	.word	0x00000000
        /*0020*/ 	.short	0x0001
        /*0022*/ 	.short	0x0008
        /*0024*/ 	.byte	0x00, 0xf0, 0x11, 0x00


	//----- nvinfo : EIATTR_KPARAM_INFO
	.align		4
.L_258:
        /*0028*/ 	.byte	0x04, 0x17
        /*002a*/ 	.short	(.L_260 - .L_259)
.L_259:
        /*002c*/ 	.word	0x00000000
        /*0030*/ 	.short	0x0000
        /*0032*/ 	.short	0x0000
        /*0034*/ 	.byte	0x00, 0xf5, 0x21, 0x00


	//----- nvinfo : EIATTR_SPARSE_MMA_MASK
	.align		4
.L_260:
        /*0038*/ 	.byte	0x03, 0x50
        /*003a*/ 	.short	0x0000


	//----- nvinfo : EIATTR_MAXREG_COUNT
	.align		4
        /*003c*/ 	.byte	0x03, 0x1b
        /*003e*/ 	.short	0x00ff


	//----- nvinfo : EIATTR_MERCURY_ISA_VERSION
	.align		4
        /*0040*/ 	.byte	0x03, 0x5f
        /*0042*/ 	.short	0x0101


	//----- nvinfo : EIATTR_VRC_CTA_INIT_COUNT
	.align		4
        /*0044*/ 	.byte	0x02, 0x4a
	.zero		1
	.zero		1


	//----- nvinfo : EIATTR_EXIT_INSTR_OFFSETS
	.align		4
        /*0048*/ 	.byte	0x04, 0x1c
        /*004a*/ 	.short	(.L_262 - .L_261)


	//   ....[0]....
.L_261:
        /*004c*/ 	.word	0x000012e0


	//----- nvinfo : EIATTR_MAX_THREADS
	.align		4
.L_262:
        /*0050*/ 	.byte	0x04, 0x05
        /*0052*/ 	.short	(.L_264 - .L_263)
.L_263:
        /*0054*/ 	.word	0x00000040
        /*0058*/ 	.word	0x00000001
        /*005c*/ 	.word	0x00000001


	//----- nvinfo : EIATTR_CRS_STACK_SIZE
	.align		4
.L_264:
        /*0060*/ 	.byte	0x04, 0x1e
        /*0062*/ 	.short	(.L_266 - .L_265)
.L_265:
        /*0064*/ 	.word	0x00000000


	//----- nvinfo : EIATTR_CBANK_PARAM_SIZE
	.align		4
.L_266:
        /*0068*/ 	.byte	0x03, 0x19
        /*006a*/ 	.short	0x0010


	//----- nvinfo : EIATTR_PARAM_CBANK
	.align		4
        /*006c*/ 	.byte	0x04, 0x0a
        /*006e*/ 	.short	(.L_268 - .L_267)
	.align		4
.L_267:
        /*0070*/ 	.word	index@(.nv.constant0._occa_Window_Blackman_harris_0)
        /*0074*/ 	.short	0x0380
        /*0076*/ 	.short	0x0010


	//----- nvinfo : EIATTR_SW_WAR
	.align		4
.L_268:
        /*0078*/ 	.byte	0x04, 0x36
        /*007a*/ 	.short	(.L_270 - .L_269)
.L_269:
        /*007c*/ 	.word	0x00000008
.L_270:


//--------------------- .nv.info._occa_Window_Blackman_Nuttall_0 --------------------------
	.section	.nv.info._occa_Window_Blackman_Nuttall_0,"",@"SHT_CUDA_INFO"
	.sectionflags	@""
	.align	4


	//----- nvinfo : EIATTR_CUDA_API_VERSION
	.align		4
        /*0000*/ 	.byte	0x04, 0x37
        /*0002*/ 	.short	(.L_272 - .L_271)
.L_271:
        /*0004*/ 	.word	0x00000082


	//----- nvinfo : EIATTR_KPARAM_INFO
	.align		4
.L_272:
        /*0008*/ 	.byte	0x04, 0x17
        /*000a*/ 	.short	(.L_274 - .L_273)
.L_273:
        /*000c*/ 	.word	0x00000000
        /*0010*/ 	.short	0x0002
        /*0012*/ 	.short	0x000c
        /*0014*/ 	.byte	0x00, 0xf0, 0x11, 0x00


	//----- nvinfo : EIATTR_KPARAM_INFO
	.align		4
.L_274:
        /*0018*/ 	.byte	0x04, 0x17
        /*001a*/ 	.short	(.L_276 - .L_275)
.L_275:
        /*001c*/ 	.word	0x00000000
        /*0020*/ 	.short	0x0001
        /*0022*/ 	.short	0x0008
        /*0024*/ 	.byte	0x00, 0xf0, 0x11, 0x00


	//----- nvinfo : EIATTR_KPARAM_INFO
	.align		4
.L_276:
        /*0028*/ 	.byte	0x04, 0x17
        /*002a*/ 	.short	(.L_278 - .L_277)
.L_277:
        /*002c*/ 	.word	0x00000000
        /*0030*/ 	.short	0x0000
        /*0032*/ 	.short	0x0000
        /*0034*/ 	.byte	0x00, 0xf5, 0x21, 0x00


	//----- nvinfo : EIATTR_SPARSE_MMA_MASK
	.align		4
.L_278:
        /*0038*/ 	.byte	0x03, 0x50
        /*003a*/ 	.short	0x0000


	//----- nvinfo : EIATTR_MAXREG_COUNT
	.align		4
        /*003c*/ 	.byte	0x03, 0x1b
        /*003e*/ 	.short	0x00ff


	//----- nvinfo : EIATTR_MERCURY_ISA_VERSION
	.align		4
        /*0040*/ 	.byte	0x03, 0x5f
        /*0042*/ 	.short	0x0101


	//----- nvinfo : EIATTR_VRC_CTA_INIT_COUNT
	.align		4
        /*0044*/ 	.byte	0x02, 0x4a
	.zero		1
	.zero		1


	//----- nvinfo : EIATTR_EXIT_INSTR_OFFSETS
	.align		4
        /*0048*/ 	.byte	0x04, 0x1c
        /*004a*/ 	.short	(.L_280 - .L_279)


	//   ....[0]....
.L_279:
        /*004c*/ 	.word	0x000012e0


	//----- nvinfo : EIATTR_MAX_THREADS
	.align		4
.L_280:
        /*0050*/ 	.byte	0x04, 0x05
        /*0052*/ 	.short	(.L_282 - .L_281)
.L_281:
        /*0054*/ 	.word	0x00000040
        /*0058*/ 	.word	0x00000001
        /*005c*/ 	.word	0x00000001


	//----- nvinfo : EIATTR_CRS_STACK_SIZE
	.align		4
.L_282:
        /*0060*/ 	.byte	0x04, 0x1e
        /*0062*/ 	.short	(.L_284 - .L_283)
.L_283:
        /*0064*/ 	.word	0x00000000


	//----- nvinfo : EIATTR_CBANK_PARAM_SIZE
	.align		4
.L_284:
        /*0068*/ 	.byte	0x03, 0x19
        /*006a*/ 	.short	0x0010


	//----- nvinfo : EIATTR_PARAM_CBANK
	.align		4
        /*006c*/ 	.byte	0x04, 0x0a
        /*006e*/ 	.short	(.L_286 - .L_285)
	.align		4
.L_285:
        /*0070*/ 	.word	index@(.nv.constant0._occa_Window_Blackman_Nuttall_0)
        /*0074*/ 	.short	0x0380
        /*0076*/ 	.short	0x0010


	//----- nvinfo : EIATTR_SW_WAR
	.align		4
.L_286:
        /*0078*/ 	.byte	0x04, 0x36
        /*007a*/ 	.short	(.L_288 - .L_287)
.L_287:
        /*007c*/ 	.word	0x00000008
.L_288:


//--------------------- .nv.info._occa_Window_Nuttall_0 --------------------------
	.section	.nv.info._occa_Window_Nuttall_0,"",@"SHT_CUDA_INFO"
	.sectionflags	@""
	.align	4


	//----- nvinfo : EIATTR_CUDA_API_VERSION
	.align		4
        /*0000*/ 	.byte	0x04, 0x37
        /*0002*/ 	.short	(.L_290 - .L_289)
.L_289:
        /*0004*/ 	.word	0x00000082


	//----- nvinfo : EIATTR_KPARAM_INFO
	.align		4
.L_290:
        /*0008*/ 	.byte	0x04, 0x17
        /*000a*/ 	.short	(.L_292 - .L_291)
.L_291:
        /*000c*/ 	.word	0x00000000
        /*0010*/ 	.short	0x0002
        /*0012*/ 	.short	0x000c
        /*0014*/ 	.byte	0x00, 0xf0, 0x11, 0x00


	//----- nvinfo : EIATTR_KPARAM_INFO
	.align		4
.L_292:
        /*0018*/ 	.byte	0x04, 0x17
        /*001a*/ 	.short	(.L_294 - .L_293)
.L_293:
        /*001c*/ 	.word	0x00000000
        /*0020*/ 	.short	0x0001
        /*0022*/ 	.short	0x0008
        /*0024*/ 	.byte	0x00, 0xf0, 0x11, 0x00


	//----- nvinfo : EIATTR_KPARAM_INFO
	.align		4
.L_294:
        /*0028*/ 	.byte	0x04, 0x17
        /*002a*/ 	.short	(.L_296 - .L_295)
.L_295:
        /*002c*/ 	.word	0x00000000
        /*0030*/ 	.short	0x0000
        /*0032*/ 	.short	0x0000
        /*0034*/ 	.byte	0x00, 0xf5, 0x21, 0x00


	//----- nvinfo : EIATTR_SPARSE_MMA_MASK
	.align		4
.L_296:
        /*0038*/ 	.byte	0x03, 0x50
        /*003a*/ 	.short	0x0000


	//----- nvinfo : EIATTR_MAXREG_COUNT
	.align		4
        /*003c*/ 	.byte	0x03, 0x1b
        /*003e*/ 	.short	0x00ff


	//----- nvinfo : EIATTR_MERCURY_ISA_VERSION
	.align		4
        /*0040*/ 	.byte	0x03, 0x5f
        /*0042*/ 	.short	0x0101


	//----- nvinfo : EIATTR_VRC_CTA_INIT_COUNT
	.align		4
        /*0044*/ 	.byte	0x02, 0x4a
	.zero		1
	.zero		1


	//----- nvinfo : EIATTR_EXIT_INSTR_OFFSETS
	.align		4
        /*0048*/ 	.byte	0x04, 0x1c
        /*004a*/ 	.short	(.L_298 - .L_297)


	//   ....[0]....
.L_297:
        /*004c*/ 	.word	0x000012e0


	//----- nvinfo : EIATTR_MAX_THREADS
	.align		4
.L_298:
        /*0050*/ 	.byte	0x04, 0x05
        /*0052*/ 	.short	(.L_300 - .L_299)
.L_299:
        /*0054*/ 	.word	0x00000040
        /*0058*/ 	.word	0x00000001
        /*005c*/ 	.word	0x00000001


	//----- nvinfo : EIATTR_CRS_STACK_SIZE
	.align		4
.L_300:
        /*0060*/ 	.byte	0x04, 0x1e
        /*0062*/ 	.short	(.L_302 - .L_301)
.L_301:
        /*0064*/ 	.word	0x00000000


	//----- nvinfo : EIATTR_CBANK_PARAM_SIZE
	.align		4
.L_302:
        /*0068*/ 	.byte	0x03, 0x19
        /*006a*/ 	.short	0x0010


	//----- nvinfo : EIATTR_PARAM_CBANK
	.align		4
        /*006c*/ 	.byte	0x04, 0x0a
        /*006e*/ 	.short	(.L_304 - .L_303)
	.align		4
.L_303:
        /*0070*/ 	.word	index@(.nv.constant0._occa_Window_Nuttall_0)
        /*0074*/ 	.short	0x0380
        /*0076*/ 	.short	0x0010


	//----- nvinfo : EIATTR_SW_WAR
	.align		4
.L_304:
        /*0078*/ 	.byte	0x04, 0x36
        /*007a*/ 	.short	(.L_306 - .L_305)
.L_305:
        /*007c*/ 	.word	0x00000008
.L_306:


//--------------------- .nv.info._occa_Window_Blackman_0 --------------------------
	.section	.nv.info._occa_Window_Blackman_0,"",@"SHT_CUDA_INFO"
	.sectionflags	@""
	.align	4


	//----- nvinfo : EIATTR_CUDA_API_VERSION
	.align		4
        /*0000*/ 	.byte	0x04, 0x37
        /*0002*/ 	.short	(.L_308 - .L_307)
.L_307:
        /*0004*/ 	.word	0x00000082


	//----- nvinfo : EIATTR_KPARAM_INFO
	.align		4
.L_308:
        /*0008*/ 	.byte	0x04, 0x17
        /*000a*/ 	.short	(.L_310 - .L_309)
.L_309:
        /*000c*/ 	.word	0x00000000
        /*0010*/ 	.short	0x0002
        /*0012*/ 	.short	0x000c
        /*0014*/ 	.byte	0x00, 0xf0, 0x11, 0x00


	//----- nvinfo : EIATTR_KPARAM_INFO
	.align		4
.L_310:
        /*0018*/ 	.byte	0x04, 0x17
        /*001a*/ 	.short	(.L_312 - .L_311)
.L_311:
        /*001c*/ 	.word	0x00000000
        /*0020*/ 	.short	0x0001
        /*0022*/ 	.short	0x0008
        /*0024*/ 	.byte	0x00, 0xf0, 0x11, 0x00


	//----- nvinfo : EIATTR_KPARAM_INFO
	.align		4
.L_312:
        /*0028*/ 	.byte	0x04, 0x17
        /*002a*/ 	.short	(.L_314 - .L_313)
.L_313:
        /*002c*/ 	.word	0x00000000
        /*0030*/ 	.short	0x0000
        /*0032*/ 	.short	0x0000
        /*0034*/ 	.byte	0x00, 0xf5, 0x21, 0x00


	//----- nvinfo : EIATTR_SPARSE_MMA_MASK
	.align		4
.L_314:
        /*0038*/ 	.byte	0x03, 0x50
        /*003a*/ 	.short	0x0000


	//----- nvinfo : EIATTR_MAXREG_COUNT
	.align		4
        /*003c*/ 	.byte	0x03, 0x1b
        /*003e*/ 	.short	0x00ff


	//----- nvinfo : EIATTR_MERCURY_ISA_VERSION
	.align		4
        /*0040*/ 	.byte	0x03, 0x5f
        /*0042*/ 	.short	0x0101


	//----- nvinfo : EIATTR_VRC_CTA_INIT_COUNT
	.align		4
        /*0044*/ 	.byte	0x02, 0x4a
	.zero		1
	.zero		1


	//----- nvinfo : EIATTR_EXIT_INSTR_OFFSETS
	.align		4
        /*0048*/ 	.byte	0x04, 0x1c
        /*004a*/ 	.short	(.L_316 - .L_315)


	//   ....[0]....
.L_315:
        /*004c*/ 	.word	0x00000d90


	//----- nvinfo : EIATTR_MAX_THREADS
	.align		4
.L_316:
        /*0050*/ 	.byte	0x04, 0x05
        /*0052*/ 	.short	(.L_318 - .L_317)
.L_317:
        /*0054*/ 	.word	0x00000040
        /*0058*/ 	.word	0x00000001
        /*005c*/ 	.word	0x00000001


	//----- nvinfo : EIATTR_CRS_STACK_SIZE
	.align		4
.L_318:
        /*0060*/ 	.byte	0x04, 0x1e
        /*0062*/ 	.short	(.L_320 - .L_319)
.L_319:
        /*0064*/ 	.word	0x00000000


	//----- nvinfo : EIATTR_CBANK_PARAM_SIZE
	.align		4
.L_320:
        /*0068*/ 	.byte	0x03, 0x19
        /*006a*/ 	.short	0x0010


	//----- nvinfo : EIATTR_PARAM_CBANK
	.align		4
        /*006c*/ 	.byte	0x04, 0x0a
        /*006e*/ 	.short	(.L_322 - .L_321)
	.align		4
.L_321:
        /*0070*/ 	.word	index@(.nv.constant0._occa_Window_Blackman_0)
        /*0074*/ 	.short	0x0380
        /*0076*/ 	.short	0x0010


	//----- nvinfo : EIATTR_SW_WAR
	.align		4
.L_322:
        /*0078*/ 	.byte	0x04, 0x36
        /*007a*/ 	.short	(.L_324 - .L_323)
.L_323:
        /*007c*/ 	.word	0x00000008
.L_324:


//--------------------- .nv.info._occa_Window_Hamming_0 --------------------------
	.section	.nv.info._occa_Window_Hamming_0,"",@"SHT_CUDA_INFO"
	.sectionflags	@""
	.align	4


	//----- nvinfo : EIATTR_CUDA_API_VERSION
	.align		4
        /*0000*/ 	.byte	0x04, 0x37
        /*0002*/ 	.short	(.L_326 - .L_325)
.L_325:
        /*0004*/ 	.word	0x00000082


	//----- nvinfo : EIATTR_KPARAM_INFO
	.align		4
.L_326:
        /*0008*/ 	.byte	0x04, 0x17
        /*000a*/ 	.short	(.L_328 - .L_327)
.L_327:
        /*000c*/ 	.word	0x00000000
        /*0010*/ 	.short	0x0002
        /*0012*/ 	.short	0x000c
        /*0014*/ 	.byte	0x00, 0xf0, 0x11, 0x00


	//----- nvinfo : EIATTR_KPARAM_INFO
	.align		4
.L_328:
        /*0018*/ 	.byte	0x04, 0x17
        /*001a*/ 	.short	(.L_330 - .L_329)
.L_329:
        /*001c*/ 	.word	0x00000000
        /*0020*/ 	.short	0x0001
        /*0022*/ 	.short	0x0008
        /*0024*/ 	.byte	0x00, 0xf0, 0x11, 0x00


	//----- nvinfo : EIATTR_KPARAM_INFO
	.align		4
.L_330:
        /*0028*/ 	.byte	0x04, 0x17
        /*002a*/ 	.short	(.L_332 - .L_331)
.L_331:
        /*002c*/ 	.word	0x00000000
        /*0030*/ 	.short	0x0000
        /*0032*/ 	.short	0x0000
        /*0034*/ 	.byte	0x00, 0xf5, 0x21, 0x00


	//----- nvinfo : EIATTR_SPARSE_MMA_MASK
	.align		4
.L_332:
        /*0038*/ 	.byte	0x03, 0x50
        /*003a*/ 	.short	0x0000


	//----- nvinfo : EIATTR_MAXREG_COUNT
	.align		4
        /*003c*/ 	.byte	0x03, 0x1b
        /*003e*/ 	.short	0x00ff


	//----- nvinfo : EIATTR_MERCURY_ISA_VERSION
	.align		4
        /*0040*/ 	.byte	0x03, 0x5f
        /*0042*/ 	.short	0x0101


	//----- nvinfo : EIATTR_VRC_CTA_INIT_COUNT
	.align		4
        /*0044*/ 	.byte	0x02, 0x4a
	.zero		1
	.zero		1


	//----- nvinfo : EIATTR_EXIT_INSTR_OFFSETS
	.align		4
        /*0048*/ 	.byte	0x04, 0x1c
        /*004a*/ 	.short	(.L_334 - .L_333)


	//   ....[0]....
.L_333:
        /*004c*/ 	.word	0x00000840


	//----- nvinfo : EIATTR_MAX_THREADS
	.align		4
.L_334:
        /*0050*/ 	.byte	0x04, 0x05
        /*0052*/ 	.short	(.L_336 - .L_335)
.L_335:
        /*0054*/ 	.word	0x00000040
        /*0058*/ 	.word	0x00000001
        /*005c*/ 	.word	0x00000001


	//----- nvinfo : EIATTR_CRS_STACK_SIZE
	.align		4
.L_336:
        /*0060*/ 	.byte	0x04, 0x1e
        /*0062*/ 	.short	(.L_338 - .L_337)
.L_337:
        /*0064*/ 	.word	0x00000000


	//----- nvinfo : EIATTR_CBANK_PARAM_SIZE
	.align		4
.L_338:
        /*0068*/ 	.byte	0x03, 0x19
        /*006a*/ 	.short	0x0010


	//----- nvinfo : EIATTR_PARAM_CBANK
	.align		4
        /*006c*/ 	.byte	0x04, 0x0a
        /*006e*/ 	.short	(.L_340 - .L_339)
	.align		4
.L_339:
        /*0070*/ 	.word	index@(.nv.constant0._occa_Window_Hamming_0)
        /*0074*/ 	.short	0x0380
        /*0076*/ 	.short	0x0010


	//----- nvinfo : EIATTR_SW_WAR
	.align		4
.L_340:
        /*0078*/ 	.byte	0x04, 0x36
        /*007a*/ 	.short	(.L_342 - .L_341)
.L_341:
        /*007c*/ 	.word	0x00000008
.L_342:


//--------------------- .nv.info._occa_Window_Hanning_0 --------------------------
	.section	.nv.info._occa_Window_Hanning_0,"",@"SHT_CUDA_INFO"
	.sectionflags	@""
	.align	4


	//----- nvinfo : EIATTR_CUDA_API_VERSION
	.align		4
        /*0000*/ 	.byte	0x04, 0x37
        /*0002*/ 	.short	(.L_344 - .L_343)
.L_343:
        /*0004*/ 	.word	0x00000082


	//----- nvinfo : EIATTR_KPARAM_INFO
	.align		4
.L_344:
        /*0008*/ 	.byte	0x04, 0x17
        /*000a*/ 	.short	(.L_346 - .L_345)
.L_345:
        /*000c*/ 	.word	0x00000000
        /*0010*/ 	.short	0x0002
        /*0012*/ 	.short	0x000c
        /*0014*/ 	.byte	0x00, 0xf0, 0x11, 0x00


	//----- nvinfo : EIATTR_KPARAM_INFO
	.align		4
.L_346:
        /*0018*/ 	.byte	0x04, 0x17
        /*001a*/ 	.short	(.L_348 - .L_347)
.L_347:
        /*001c*/ 	.word	0x00000000
        /*0020*/ 	.short	0x0001
        /*0022*/ 	.short	0x0008
        /*0024*/ 	.byte	0x00, 0xf0, 0x11, 0x00


	//----- nvinfo : EIATTR_KPARAM_INFO
	.align		4
.L_348:
        /*0028*/ 	.byte	0x04, 0x17
        /*002a*/ 	.short	(.L_350 - .L_349)
.L_349:
        /*002c*/ 	.word	0x00000000
        /*0030*/ 	.short	0x0000
        /*0032*/ 	.short	0x0000
        /*0034*/ 	.byte	0x00, 0xf5, 0x21, 0x00


	//----- nvinfo : EIATTR_SPARSE_MMA_MASK
	.align		4
.L_350:
        /*0038*/ 	.byte	0x03, 0x50
        /*003a*/ 	.short	0x0000


	//----- nvinfo : EIATTR_MAXREG_COUNT
	.align		4
        /*003c*/ 	.byte	0x03, 0x1b
        /*003e*/ 	.short	0x00ff


	//----- nvinfo : EIATTR_MERCURY_ISA_VERSION
	.align		4
        /*0040*/ 	.byte	0x03, 0x5f
        /*0042*/ 	.short	0x0101


	//----- nvinfo : EIATTR_VRC_CTA_INIT_COUNT
	.align		4
        /*0044*/ 	.byte	0x02, 0x4a
	.zero		1
	.zero		1


	//----- nvinfo : EIATTR_EXIT_INSTR_OFFSETS
	.align		4
        /*0048*/ 	.byte	0x04, 0x1c
        /*004a*/ 	.short	(.L_352 - .L_351)


	//   ....[0]....
.L_351:
        /*004c*/ 	.word	0x00000810


	//----- nvinfo : EIATTR_MAX_THREADS
	.align		4
.L_352:
        /*0050*/ 	.byte	0x04, 0x05
        /*0052*/ 	.short	(.L_354 - .L_353)
.L_353:
        /*0054*/ 	.word	0x00000040
        /*0058*/ 	.word	0x00000001
        /*005c*/ 	.word	0x00000001


	//----- nvinfo : EIATTR_CRS_STACK_SIZE
	.align		4
.L_354:
        /*0060*/ 	.byte	0x04, 0x1e
        /*0062*/ 	.short	(.L_356 - .L_355)
.L_355:
        /*0064*/ 	.word	0x00000000


	//----- nvinfo : EIATTR_CBANK_PARAM_SIZE
	.align		4
.L_356:
        /*0068*/ 	.byte	0x03, 0x19
        /*006a*/ 	.short	0x0010


	//----- nvinfo : EIATTR_PARAM_CBANK
	.align		4
        /*006c*/ 	.byte	0x04, 0x0a
        /*006e*/ 	.short	(.L_358 - .L_357)
	.align		4
.L_357:
        /*0070*/ 	.word	index@(.nv.constant0._occa_Window_Hanning_0)
        /*0074*/ 	.short	0x0380
        /*0076*/ 	.short	0x0010


	//----- nvinfo : EIATTR_SW_WAR
	.align		4
.L_358:
        /*0078*/ 	.byte	0x04, 0x36
        /*007a*/ 	.short	(.L_360 - .L_359)
.L_359:
        /*007c*/ 	.word	0x00000008
.L_360:


//--------------------- .nv.info._occa_Overlap_Common_0 --------------------------
	.section	.nv.info._occa_Overlap_Common_0,"",@"SHT_CUDA_INFO"
	.sectionflags	@""
	.align	4


	//----- nvinfo : EIATTR_CUDA_API_VERSION
	.align		4
        /*0000*/ 	.byte	0x04, 0x37
        /*0002*/ 	.short	(.L_362 - .L_361)
.L_361:
        /*0004*/ 	.word	0x00000082


	//----- nvinfo : EIATTR_KPARAM_INFO
	.align		4
.L_362:
        /*0008*/ 	.byte	0x04, 0x17
        /*000a*/ 	.short	(.L_364 - .L_363)
.L_363:
        /*000c*/ 	.word	0x00000000
        /*0010*/ 	.short	0x0005
        /*0012*/ 	.short	0x0018
        /*0014*/ 	.byte	0x00, 0xf5, 0x21, 0x00


	//----- nvinfo : EIATTR_KPARAM_INFO
	.align		4
.L_364:
        /*0018*/ 	.byte	0x04, 0x17
        /*001a*/ 	.short	(.L_366 - .L_365)
.L_365:
        /*001c*/ 	.word	0x00000000
        /*0020*/ 	.short	0x0004
        /*0022*/ 	.short	0x0014
        /*0024*/ 	.byte	0x00, 0xf0, 0x11, 0x00


	//----- nvinfo : EIATTR_KPARAM_INFO
	.align		4
.L_366:
        /*0028*/ 	.byte	0x04, 0x17
        /*002a*/ 	.short	(.L_368 - .L_367)
.L_367:
        /*002c*/ 	.word	0x00000000
        /*0030*/ 	.short	0x0003
        /*0032*/ 	.short	0x0010
        /*0034*/ 	.byte	0x00, 0xf0, 0x11, 0x00


	//----- nvinfo : EIATTR_KPARAM_INFO
	.align		4
.L_368:
        /*0038*/ 	.byte	0x04, 0x17
        /*003a*/ 	.short	(.L_370 - .L_369)
.L_369:
        /*003c*/ 	.word	0x00000000
        /*0040*/ 	.short	0x0002
        /*0042*/ 	.short	0x000c
        /*0044*/ 	.byte	0x00, 0xf0, 0x11, 0x00


	//----- nvinfo : EIATTR_KPARAM_INFO
	.align		4
.L_370:
        /*0048*/ 	.byte	0x04, 0x17
        /*004a*/ 	.short	(.L_372 - .L_371)
.L_371:
        /*004c*/ 	.word	0x00000000
        /*0050*/ 	.short	0x0001
        /*0052*/ 	.short	0x0008
        /*0054*/ 	.byte	0x00, 0xf0, 0x11, 0x00


	//----- nvinfo : EIATTR_KPARAM_INFO
	.align		4
.L_372:
        /*0058*/ 	.byte	0x04, 0x17
        /*005a*/ 	.short	(.L_374 - .L_373)
.L_373:
        /*005c*/ 	.word	0x00000000
        /*0060*/ 	.short	0x0000
        /*0062*/ 	.short	0x0000
        /*0064*/ 	.byte	0x00, 0xf5, 0x21, 0x00


	//----- nvinfo : EIATTR_SPARSE_MMA_MASK
	.align		4
.L_374:
        /*0068*/ 	.byte	0x03, 0x50
        /*006a*/ 	.short	0x0000


	//----- nvinfo : EIATTR_MAXREG_COUNT
	.align		4
        /*006c*/ 	.byte	0x03, 0x1b
        /*006e*/ 	.short	0x00ff


	//----- nvinfo : EIATTR_MERCURY_ISA_VERSION
	.align		4
        /*0070*/ 	.byte	0x03, 0x5f
        /*0072*/ 	.short	0x0101


	//----- nvinfo : EIATTR_VRC_CTA_INIT_COUNT
	.align		4
        /*0074*/ 	.byte	0x02, 0x4a
	.zero		1
	.zero		1


	//----- nvinfo : EIATTR_EXIT_INSTR_OFFSETS
	.align		4
        /*0078*/ 	.byte	0x04, 0x1c
        /*007a*/ 	.short	(.L_376 - .L_375)


	//   ....[0]....
.L_375:
        /*007c*/ 	.word	0x00000170


	//----- nvinfo : EIATTR_MAX_THREADS
	.align		4
.L_376:
        /*0080*/ 	.byte	0x04, 0x05
        /*0082*/ 	.short	(.L_378 - .L_377)
.L_377:
        /*0084*/ 	.word	0x00000040
        /*0088*/ 	.word	0x00000001
        /*008c*/ 	.word	0x00000001


	//----- nvinfo : EIATTR_CBANK_PARAM_SIZE
	.align		4
.L_378:
        /*0090*/ 	.byte	0x03, 0x19
        /*0092*/ 	.short	0x0020


	//----- nvinfo : EIATTR_PARAM_CBANK
	.align		4
        /*0094*/ 	.byte	0x04, 0x0a
        /*0096*/ 	.short	(.L_380 - .L_379)
	.align		4
.L_379:
        /*0098*/ 	.word	index@(.nv.constant0._occa_Overlap_Common_0)
        /*009c*/ 	.short	0x0380
        /*009e*/ 	.short	0x0020


	//----- nvinfo : EIATTR_SW_WAR
	.align		4
.L_380:
        /*00a0*/ 	.byte	0x04, 0x36
        /*00a2*/ 	.short	(.L_382 - .L_381)
.L_381:
        /*00a4*/ 	.word	0x00000008
.L_382:


//--------------------- .nv.info._occa_preprocessed_ODW11_STH_STFT_0 --------------------------
	.section	.nv.info._occa_preprocessed_ODW11_STH_STFT_0,"",@"SHT_CUDA_INFO"
	.sectionflags	@""
	.align	4


	//----- nvinfo : EIATTR_CUDA_API_VERSION
	.align		4
        /*0000*/ 	.byte	0x04, 0x37
        /*0002*/ 	.short	(.L_384 - .L_383)
.L_383:
        /*0004*/ 	.word	0x00000082


	//----- nvinfo : EIATTR_KPARAM_INFO
	.align		4
.L_384:
        /*0008*/ 	.byte	0x04, 0x17
        /*000a*/ 	.short	(.L_386 - .L_385)
.L_385:
        /*000c*/ 	.word	0x00000000
        /*0010*/ 	.short	0x0006
        /*0012*/ 	.short	0x0020
        /*0014*/ 	.byte	0x00, 0xf5, 0x21, 0x00


	//----- nvinfo : EIATTR_KPARAM_INFO
	.align		4
.L_386:
        /*0018*/ 	.byte	0x04, 0x17
        /*001a*/ 	.short	(.L_388 - .L_387)
.L_387:
        /*001c*/ 	.word	0x00000000
        /*0020*/ 	.short	0x0005
        /*0022*/ 	.short	0x0018
        /*0024*/ 	.byte	0x00, 0xf5, 0x21, 0x00


	//----- nvinfo : EIATTR_KPARAM_INFO
	.align		4
.L_388:
        /*0028*/ 	.byte	0x04, 0x17
        /*002a*/ 	.short	(.L_390 - .L_389)
.L_389:
        /*002c*/ 	.word	0x00000000
        /*0030*/ 	.short	0x0004
        /*0032*/ 	.short	0x0014
        /*0034*/ 	.byte	0x00, 0xf0, 0x11, 0x00


	//----- nvinfo : EIATTR_KPARAM_INFO
	.align		4
.L_390:
        /*0038*/ 	.byte	0x04, 0x17
        /*003a*/ 	.short	(.L_392 - .L_391)
.L_391:
        /*003c*/ 	.word	0x00000000
        /*0040*/ 	.short	0x0003
        /*0042*/ 	.short	0x0010
        /*0044*/ 	.byte	0x00, 0xf0, 0x11, 0x00


	//----- nvinfo : EIATTR_KPARAM_INFO
	.align		4
.L_392:
        /*0048*/ 	.byte	0x04, 0x17
        /*004a*/ 	.short	(.L_394 - .L_393)
.L_393:
        /*004c*/ 	.word	0x00000000
        /*0050*/ 	.short	0x0002
        /*0052*/ 	.short	0x000c
        /*0054*/ 	.byte	0x00, 0xf0, 0x11, 0x00


	//----- nvinfo : EIATTR_KPARAM_INFO
	.align		4
.L_394:
        /*0058*/ 	.byte	0x04, 0x17
        /*005a*/ 	.short	(.L_396 - .L_395)
.L_395:
        /*005c*/ 	.word	0x00000000
        /*0060*/ 	.short	0x0001
        /*0062*/ 	.short	0x0008
        /*0064*/ 	.byte	0x00, 0xf0, 0x11, 0x00


	//----- nvinfo : EIATTR_KPARAM_INFO
	.align		4
.L_396:
        /*0068*/ 	.byte	0x04, 0x17
        /*006a*/ 	.short	(.L_398 - .L_397)
.L_397:
        /*006c*/ 	.word	0x00000000
        /*0070*/ 	.short	0x0000
        /*0072*/ 	.short	0x0000
        /*0074*/ 	.byte	0x00, 0xf5, 0x21, 0x00


	//----- nvinfo : EIATTR_SPARSE_MMA_MASK
	.align		4
.L_398:
        /*0078*/ 	.byte	0x03, 0x50
        /*007a*/ 	.short	0x0000


	//----- nvinfo : EIATTR_MAXREG_COUNT
	.align		4
        /*007c*/ 	.byte	0x03, 0x1b
        /*007e*/ 	.short	0x0040


	//----- nvinfo : EIATTR_NUM_BARRIERS
	.align		4
        /*0080*/ 	.byte	0x02, 0x4c
        /*0082*/ 	.byte	0x01
	.zero		1


	//----- nvinfo : EIATTR_MERCURY_ISA_VERSION
	.align		4
        /*0084*/ 	.byte	0x03, 0x5f
        /*0086*/ 	.short	0x0101


	//----- nvinfo : EIATTR_VRC_CTA_INIT_COUNT
	.align		4
        /*0088*/ 	.byte	0x02, 0x4a
	.zero		1
	.zero		1


	//----- nvinfo : EIATTR_EXIT_INSTR_OFFSETS
	.align		4
        /*008c*/ 	.byte	0x04, 0x1c
        /*008e*/ 	.short	(.L_400 - .L_399)


	//   ....[0]....
.L_399:
        /*0090*/ 	.word	0x000092b0


	//----- nvinfo : EIATTR_MAX_THREADS
	.align		4
.L_400:
        /*0094*/ 	.byte	0x04, 0x05
        /*0096*/ 	.short	(.L_402 - .L_401)
.L_401:
        /*0098*/ 	.word	0x00000400
        /*009c*/ 	.word	0x00000001
        /*00a0*/ 	.word	0x00000001


	//----- nvinfo : EIATTR_CRS_STACK_SIZE
	.align		4
.L_402:
        /*00a4*/ 	.byte	0x04, 0x1e
        /*00a6*/ 	.short	(.L_404 - .L_403)
.L_403:
        /*00a8*/ 	.word	0x00000000


	//----- nvinfo : EIATTR_CBANK_PARAM_SIZE
	.align		4
.L_404:
        /*00ac*/ 	.byte	0x03, 0x19
        /*00ae*/ 	.short	0x0028


	//----- nvinfo : EIATTR_PARAM_CBANK
	.align		4
        /*00b0*/ 	.byte	0x04, 0x0a
        /*00b2*/ 	.short	(.L_406 - .L_405)
	.align		4
.L_405:
        /*00b4*/ 	.word	index@(.nv.constant0._occa_preprocessed_ODW11_STH_STFT_0)
        /*00b8*/ 	.short	0x0380
        /*00ba*/ 	.short	0x0028


	//----- nvinfo : EIATTR_SW_WAR
	.align		4
.L_406:
        /*00bc*/ 	.byte	0x04, 0x36
        /*00be*/ 	.short	(.L_408 - .L_407)
.L_407:
        /*00c0*/ 	.word	0x00000008
.L_408:


//--------------------- .nv.info._occa_Stockhoptimized11_0 --------------------------
	.section	.nv.info._occa_Stockhoptimized11_0,"",@"SHT_CUDA_INFO"
	.sectionflags	@""
	.align	4


	//----- nvinfo : EIATTR_CUDA_API_VERSION
	.align		4
        /*0000*/ 	.byte	0x04, 0x37
        /*0002*/ 	.short	(.L_410 - .L_409)
.L_409:
        /*0004*/ 	.word	0x00000082


	//----- nvinfo : EIATTR_KPARAM_INFO
	.align		4
.L_410:
        /*0008*/ 	.byte	0x04, 0x17
        /*000a*/ 	.short	(.L_412 - .L_411)
.L_411:
        /*000c*/ 	.word	0x00000000
        /*0010*/ 	.short	0x0002
        /*0012*/ 	.short	0x0010
        /*0014*/ 	.byte	0x00, 0xf0, 0x11, 0x00


	//----- nvinfo : EIATTR_KPARAM_INFO
	.align		4
.L_412:
        /*0018*/ 	.byte	0x04, 0x17
        /*001a*/ 	.short	(.L_414 - .L_413)
.L_413:
        /*001c*/ 	.word	0x00000000
        /*0020*/ 	.short	0x0001
        /*0022*/ 	.short	0x0008
        /*0024*/ 	.byte	0x00, 0xf5, 0x21, 0x00


	//----- nvinfo : EIATTR_KPARAM_INFO
	.align		4
.L_414:
        /*0028*/ 	.byte	0x04, 0x17
        /*002a*/ 	.short	(.L_416 - .L_415)
.L_415:
        /*002c*/ 	.word	0x00000000
        /*0030*/ 	.short	0x0000
        /*0032*/ 	.short	0x0000
        /*0034*/ 	.byte	0x00, 0xf5, 0x21, 0x00


	//----- nvinfo : EIATTR_SPARSE_MMA_MASK
	.align		4
.L_416:
        /*0038*/ 	.byte	0x03, 0x50
        /*003a*/ 	.short	0x0000


	//----- nvinfo : EIATTR_MAXREG_COUNT
	.align		4
        /*003c*/ 	.byte	0x03, 0x1b
        /*003e*/ 	.short	0x0040


	//----- nvinfo : EIATTR_NUM_BARRIERS
	.align		4
        /*0040*/ 	.byte	0x02, 0x4c
        /*0042*/ 	.byte	0x01
	.zero		1


	//----- nvinfo : EIATTR_MERCURY_ISA_VERSION
	.align		4
        /*0044*/ 	.byte	0x03, 0x5f
        /*0046*/ 	.short	0x0101


	//----- nvinfo : EIATTR_VRC_CTA_INIT_COUNT
	.align		4
        /*0048*/ 	.byte	0x02, 0x4a
	.zero		1
	.zero		1


	//----- nvinfo : EIATTR_EXIT_INSTR_OFFSETS
	.align		4
        /*004c*/ 	.byte	0x04, 0x1c
        /*004e*/ 	.short	(.L_418 - .L_417)


	//   ....[0]....
.L_417:
        /*0050*/ 	.word	0x0000a5f0


	//----- nvinfo : EIATTR_MAX_THREADS
	.align		4
.L_418:
        /*0054*/ 	.byte	0x04, 0x05
        /*0056*/ 	.short	(.L_420 - .L_419)
.L_419:
        /*0058*/ 	.word	0x00000400
        /*005c*/ 	.word	0x00000001
        /*0060*/ 	.word	0x00000001


	//----- nvinfo : EIATTR_CRS_STACK_SIZE
	.align		4
.L_420:
        /*0064*/ 	.byte	0x04, 0x1e
        /*0066*/ 	.short	(.L_422 - .L_421)
.L_421:
        /*0068*/ 	.word	0x00000000


	//----- nvinfo : EIATTR_CBANK_PARAM_SIZE
	.align		4
.L_422:
        /*006c*/ 	.byte	0x03, 0x19
        /*006e*/ 	.short	0x0014


	//----- nvinfo : EIATTR_PARAM_CBANK
	.align		4
        /*0070*/ 	.byte	0x04, 0x0a
        /*0072*/ 	.short	(.L_424 - .L_423)
	.align		4
.L_423:
        /*0074*/ 	.word	index@(.nv.constant0._occa_Stockhoptimized11_0)
        /*0078*/ 	.short	0x0380
        /*007a*/ 	.short	0x0014


	//----- nvinfo : EIATTR_SW_WAR
	.align		4
.L_424:
        /*007c*/ 	.byte	0x04, 0x36
        /*007e*/ 	.short	(.L_426 - .L_425)
.L_425:
        /*0080*/ 	.word	0x00000008
.L_426:


//--------------------- .nv.info._occa_preprocesses_ODW_11_0 --------------------------
	.section	.nv.info._occa_preprocesses_ODW_11_0,"",@"SHT_CUDA_INFO"
	.sectionflags	@""
	.align	4


	//----- nvinfo : EIATTR_CUDA_API_VERSION
	.align		4
        /*0000*/ 	.byte	0x04, 0x37
        /*0002*/ 	.short	(.L_428 - .L_427)
.L_427:
        /*0004*/ 	.word	0x00000082


	//----- nvinfo : EIATTR_KPARAM_INFO
	.align		4
.L_428:
        /*0008*/ 	.byte	0x04, 0x17
        /*000a*/ 	.short	(.L_430 - .L_429)
.L_429:
        /*000c*/ 	.word	0x00000000
        /*0010*/ 	.short	0x0004
        /*0012*/ 	.short	0x0018
        /*0014*/ 	.byte	0x00, 0xf5, 0x21, 0x00


	//----- nvinfo : EIATTR_KPARAM_INFO
	.align		4
.L_430:
        /*0018*/ 	.byte	0x04, 0x17
        /*001a*/ 	.short	(.L_432 - .L_431)
.L_431:
        /*001c*/ 	.word	0x00000000
        /*0020*/ 	.short	0x0003
        /*0022*/ 	.short	0x0010
        /*0024*/ 	.byte	0x00, 0xf0, 0x11, 0x00


	//----- nvinfo : EIATTR_KPARAM_INFO
	.align		4
.L_432:
        /*0028*/ 	.byte	0x04, 0x17
        /*002a*/ 	.short	(.L_434 - .L_433)
.L_433:
        /*002c*/ 	.word	0x00000000
        /*0030*/ 	.short	0x0002
        /*0032*/ 	.short	0x000c
        /*0034*/ 	.byte	0x00, 0xf0, 0x11, 0x00


	//----- nvinfo : EIATTR_KPARAM_INFO
	.align		4
.L_434:
        /*0038*/ 	.byte	0x04, 0x17
        /*003a*/ 	.short	(.L_436 - .L_435)
.L_435:
        /*003c*/ 	.word	0x00000000
        /*0040*/ 	.short	0x0001
        /*0042*/ 	.short	0x0008
        /*0044*/ 	.byte	0x00, 0xf0, 0x11, 0x00


	//----- nvinfo : EIATTR_KPARAM_INFO
	.align		4
.L_436:
        /*0048*/ 	.byte	0x04, 0x17
        /*004a*/ 	.short	(.L_438 - .L_437)
.L_437:
        /*004c*/ 	.word	0x00000000
        /*0050*/ 	.short	0x0000
        /*0052*/ 	.short	0x0000
        /*0054*/ 	.byte	0x00, 0xf5, 0x21, 0x00


	//----- nvinfo : EIATTR_SPARSE_MMA_MASK
	.align		4
.L_438:
        /*0058*/ 	.byte	0x03, 0x50
        /*005a*/ 	.short	0x0000


	//----- nvinfo : EIATTR_MAXREG_COUNT
	.align		4
        /*005c*/ 	.byte	0x03, 0x1b
        /*005e*/ 	.short	0x0040


	//----- nvinfo : EIATTR_NUM_BARRIERS
	.align		4
        /*0060*/ 	.byte	0x02, 0x4c
        /*0062*/ 	.byte	0x01
	.zero		1


	//----- nvinfo : EIATTR_MERCURY_ISA_VERSION
	.align		4
        /*0064*/ 	.byte	0x03, 0x5f
        /*0066*/ 	.short	0x0101


	//----- nvinfo : EIATTR_VRC_CTA_INIT_COUNT
	.align		4
        /*0068*/ 	.byte	0x02, 0x4a
	.zero		1
	.zero		1


	//----- nvinfo : EIATTR_EXIT_INSTR_OFFSETS
	.align		4
        /*006c*/ 	.byte	0x04, 0x1c
        /*006e*/ 	.short	(.L_440 - .L_439)


	//   ....[0]....
.L_439:
        /*0070*/ 	.word	0x000015b0


	//----- nvinfo : EIATTR_MAX_THREADS
	.align		4
.L_440:
        /*0074*/ 	.byte	0x04, 0x05
        /*0076*/ 	.short	(.L_442 - .L_441)
.L_441:
        /*0078*/ 	.word	0x00000400
        /*007c*/ 	.word	0x00000001
        /*0080*/ 	.word	0x00000001


	//----- nvinfo : EIATTR_CRS_STACK_SIZE
	.align		4
.L_442:
        /*0084*/ 	.byte	0x04, 0x1e
        /*0086*/ 	.short	(.L_444 - .L_443)
.L_443:
        /*0088*/ 	.word	0x00000000


	//----- nvinfo : EIATTR_CBANK_PARAM_SIZE
	.align		4
.L_444:
        /*008c*/ 	.byte	0x03, 0x19
        /*008e*/ 	.short	0x0020


	//----- nvinfo : EIATTR_PARAM_CBANK
	.align		4
        /*0090*/ 	.byte	0x04, 0x0a
        /*0092*/ 	.short	(.L_446 - .L_445)
	.align		4
.L_445:
        /*0094*/ 	.word	index@(.nv.constant0._occa_preprocesses_ODW_11_0)
        /*0098*/ 	.short	0x0380
        /*009a*/ 	.short	0x0020


	//----- nvinfo : EIATTR_SW_WAR
	.align		4
.L_446:
        /*009c*/ 	.byte	0x04, 0x36
        /*009e*/ 	.short	(.L_448 - .L_447)
.L_447:
        /*00a0*/ 	.word	0x00000008
.L_448:


//--------------------- .nv.info._occa_Stockhoptimized10_0 --------------------------
	.section	.nv.info._occa_Stockhoptimized10_0,"",@"SHT_CUDA_INFO"
	.sectionflags	@""
	.align	4


	//----- nvinfo : EIATTR_CUDA_API_VERSION
	.align		4
        /*0000*/ 	.byte	0x04, 0x37
        /*0002*/ 	.short	(.L_450 - .L_449)
.L_449:
        /*0004*/ 	.word	0x00000082


	//----- nvinfo : EIATTR_KPARAM_INFO
	.align		4
.L_450:
        /*0008*/ 	.byte	0x04, 0x17
        /*000a*/ 	.short	(.L_452 - .L_451)
.L_451:
        /*000c*/ 	.word	0x00000000
        /*0010*/ 	.short	0x0002
        /*0012*/ 	.short	0x0010
        /*0014*/ 	.byte	0x00, 0xf0, 0x11, 0x00


	//----- nvinfo : EIATTR_KPARAM_INFO
	.align		4
.L_452:
        /*0018*/ 	.byte	0x04, 0x17
        /*001a*/ 	.short	(.L_454 - .L_453)
.L_453:
        /*001c*/ 	.word	0x00000000
        /*0020*/ 	.short	0x0001
        /*0022*/ 	.short	0x0008
        /*0024*/ 	.byte	0x00, 0xf5, 0x21, 0x00


	//----- nvinfo : EIATTR_KPARAM_INFO
	.align		4
.L_454:
        /*0028*/ 	.byte	0x04, 0x17
        /*002a*/ 	.short	(.L_456 - .L_455)
.L_455:
        /*002c*/ 	.word	0x00000000
        /*0030*/ 	.short	0x0000
        /*0032*/ 	.short	0x0000
        /*0034*/ 	.byte	0x00, 0xf5, 0x21, 0x00


	//----- nvinfo : EIATTR_SPARSE_MMA_MASK
	.align		4
.L_456:
        /*0038*/ 	.byte	0x03, 0x50
        /*003a*/ 	.short	0x0000


	//----- nvinfo : EIATTR_MAXREG_COUNT
	.align		4
        /*003c*/ 	.byte	0x03, 0x1b
        /*003e*/ 	.short	0x0080


	//----- nvinfo : EIATTR_NUM_BARRIERS
	.align		4
        /*0040*/ 	.byte	0x02, 0x4c
        /*0042*/ 	.byte	0x01
	.zero		1


	//----- nvinfo : EIATTR_MERCURY_ISA_VERSION
	.align		4
        /*0044*/ 	.byte	0x03, 0x5f
        /*0046*/ 	.short	0x0101


	//----- nvinfo : EIATTR_VRC_CTA_INIT_COUNT
	.align		4
        /*0048*/ 	.byte	0x02, 0x4a
	.zero		1
	.zero		1


	//----- nvinfo : EIATTR_EXIT_INSTR_OFFSETS
	.align		4
        /*004c*/ 	.byte	0x04, 0x1c
        /*004e*/ 	.short	(.L_458 - .L_457)


	//   ....[0]....
.L_457:
        /*0050*/ 	.word	0x00009830


	//----- nvinfo : EIATTR_MAX_THREADS
	.align		4
.L_458:
        /*0054*/ 	.byte	0x04, 0x05
        /*0056*/ 	.short	(.L_460 - .L_459)
.L_459:
        /*0058*/ 	.word	0x00000200
        /*005c*/ 	.word	0x00000001
        /*0060*/ 	.word	0x00000001


	//----- nvinfo : EIATTR_CRS_STACK_SIZE
	.align		4
.L_460:
        /*0064*/ 	.byte	0x04, 0x1e
        /*0066*/ 	.short	(.L_462 - .L_461)
.L_461:
        /*0068*/ 	.word	0x00000000


	//----- nvinfo : EIATTR_CBANK_PARAM_SIZE
	.align		4
.L_462:
        /*006c*/ 	.byte	0x03, 0x19
        /*006e*/ 	.short	0x0014


	//----- nvinfo : EIATTR_PARAM_CBANK
	.align		4
        /*0070*/ 	.byte	0x04, 0x0a
        /*0072*/ 	.short	(.L_464 - .L_463)
	.align		4
.L_463:
        /*0074*/ 	.word	index@(.nv.constant0._occa_Stockhoptimized10_0)
        /*0078*/ 	.short	0x0380
        /*007a*/ 	.short	0x0014


	//----- nvinfo : EIATTR_SW_WAR
	.align		4
.L_464:
        /*007c*/ 	.byte	0x04, 0x36
        /*007e*/ 	.short	(.L_466 - .L_465)
.L_465:
        /*0080*/ 	.word	0x00000008
.L_466:


//--------------------- .nv.info._occa_preprocesses_ODW_10_0 --------------------------
	.section	.nv.info._occa_preprocesses_ODW_10_0,"",@"SHT_CUDA_INFO"
	.sectionflags	@""
	.align	4


	//----- nvinfo : EIATTR_CUDA_API_VERSION
	.align		4
        /*0000*/ 	.byte	0x04, 0x37
        /*0002*/ 	.short	(.L_468 - .L_467)
.L_467:
        /*0004*/ 	.word	0x00000082


	//----- nvinfo : EIATTR_KPARAM_INFO
	.align		4
.L_468:
        /*0008*/ 	.byte	0x04, 0x17
        /*000a*/ 	.short	(.L_470 - .L_469)
.L_469:
        /*000c*/ 	.word	0x00000000
        /*0010*/ 	.short	0x0004
        /*0012*/ 	.short	0x0018
        /*0014*/ 	.byte	0x00, 0xf5, 0x21, 0x00


	//----- nvinfo : EIATTR_KPARAM_INFO
	.align		4
.L_470:
        /*0018*/ 	.byte	0x04, 0x17
        /*001a*/ 	.short	(.L_472 - .L_471)
.L_471:
        /*001c*/ 	.word	0x00000000
        /*0020*/ 	.short	0x0003
        /*0022*/ 	.short	0x0010
        /*0024*/ 	.byte	0x00, 0xf0, 0x11, 0x00


	//----- nvinfo : EIATTR_KPARAM_INFO
	.align		4
.L_472:
        /*0028*/ 	.byte	0x04, 0x17
        /*002a*/ 	.short	(.L_474 - .L_473)
.L_473:
        /*002c*/ 	.word	0x00000000
        /*0030*/ 	.short	0x0002
        /*0032*/ 	.short	0x000c
        /*0034*/ 	.byte	0x00, 0xf0, 0x11, 0x00


	//----- nvinfo : EIATTR_KPARAM_INFO
	.align		4
.L_474:
        /*0038*/ 	.byte	0x04, 0x17
        /*003a*/ 	.short	(.L_476 - .L_475)
.L_475:
        /*003c*/ 	.word	0x00000000
        /*0040*/ 	.short	0x0001
        /*0042*/ 	.short	0x0008
        /*0044*/ 	.byte	0x00, 0xf0, 0x11, 0x00


	//----- nvinfo : EIATTR_KPARAM_INFO
	.align		4
.L_476:
        /*0048*/ 	.byte	0x04, 0x17
        /*004a*/ 	.short	(.L_478 - .L_477)
.L_477:
        /*004c*/ 	.word	0x00000000
        /*0050*/ 	.short	0x0000
        /*0052*/ 	.short	0x0000
        /*0054*/ 	.byte	0x00, 0xf5, 0x21, 0x00


	//----- nvinfo : EIATTR_SPARSE_MMA_MASK
	.align		4
.L_478:
        /*0058*/ 	.byte	0x03, 0x50
        /*005a*/ 	.short	0x0000


	//----- nvinfo : EIATTR_MAXREG_COUNT
	.align		4
        /*005c*/ 	.byte	0x03, 0x1b
        /*005e*/ 	.short	0x0080


	//----- nvinfo : EIATTR_NUM_BARRIERS
	.align		4
        /*0060*/ 	.byte	0x02, 0x4c
        /*0062*/ 	.byte	0x01
	.zero		1


	//----- nvinfo : EIATTR_MERCURY_ISA_VERSION
	.align		4
        /*0064*/ 	.byte	0x03, 0x5f
        /*0066*/ 	.short	0x0101


	//----- nvinfo : EIATTR_VRC_CTA_INIT_COUNT
	.align		4
        /*0068*/ 	.byte	0x02, 0x4a
	.zero		1
	.zero		1


	//----- nvinfo : EIATTR_EXIT_INSTR_OFFSETS
	.align		4
        /*006c*/ 	.byte	0x04, 0x1c
        /*006e*/ 	.short	(.L_480 - .L_479)


	//   ....[0]....
.L_479:
        /*0070*/ 	.word	0x00001620


	//----- nvinfo : EIATTR_MAX_THREADS
	.align		4
.L_480:
        /*0074*/ 	.byte	0x04, 0x05
        /*0076*/ 	.short	(.L_482 - .L_481)
.L_481:
        /*0078*/ 	.word	0x00000200
        /*007c*/ 	.word	0x00000001
        /*0080*/ 	.word	0x00000001


	//----- nvinfo : EIATTR_CRS_STACK_SIZE
	.align		4
.L_482:
        /*0084*/ 	.byte	0x04, 0x1e
        /*0086*/ 	.short	(.L_484 - .L_483)
.L_483:
        /*0088*/ 	.word	0x00000000


	//----- nvinfo : EIATTR_CBANK_PARAM_SIZE
	.align		4
.L_484:
        /*008c*/ 	.byte	0x03, 0x19
        /*008e*/ 	.short	0x0020


	//----- nvinfo : EIATTR_PARAM_CBANK
	.align		4
        /*0090*/ 	.byte	0x04, 0x0a
        /*0092*/ 	.short	(.L_486 - .L_485)
	.align		4
.L_485:
        /*0094*/ 	.word	index@(.nv.constant0._occa_preprocesses_ODW_10_0)
        /*0098*/ 	.short	0x0380
        /*009a*/ 	.short	0x0020


	//----- nvinfo : EIATTR_SW_WAR
	.align		4
.L_486:
        /*009c*/ 	.byte	0x04, 0x36
        /*009e*/ 	.short	(.L_488 - .L_487)
.L_487:
        /*00a0*/ 	.word	0x00000008
.L_488:


//--------------------- .nv.info._occa_preprocessed_ODW10_STH_STFT_0 --------------------------
	.section	.nv.info._occa_preprocessed_ODW10_STH_STFT_0,"",@"SHT_CUDA_INFO"
	.sectionflags	@""
	.align	4


	//----- nvinfo : EIATTR_CUDA_API_VERSION
	.align		4
        /*0000*/ 	.byte	0x04, 0x37
        /*0002*/ 	.short	(.L_490 - .L_489)
.L_489:
        /*0004*/ 	.word	0x00000082


	//----- nvinfo : EIATTR_KPARAM_INFO
	.align		4
.L_490:
        /*0008*/ 	.byte	0x04, 0x17
        /*000a*/ 	.short	(.L_492 - .L_491)
.L_491:
        /*000c*/ 	.word	0x00000000
        /*0010*/ 	.short	0x0006
        /*0012*/ 	.short	0x0020
        /*0014*/ 	.byte	0x00, 0xf5, 0x21, 0x00


	//----- nvinfo : EIATTR_KPARAM_INFO
	.align		4
.L_492:
        /*0018*/ 	.byte	0x04, 0x17
        /*001a*/ 	.short	(.L_494 - .L_493)
.L_493:
        /*001c*/ 	.word	0x00000000
        /*0020*/ 	.short	0x0005
        /*0022*/ 	.short	0x0018
        /*0024*/ 	.byte	0x00, 0xf5, 0x21, 0x00


	//----- nvinfo : EIATTR_KPARAM_INFO
	.align		4
.L_494:
        /*0028*/ 	.byte	0x04, 0x17
        /*002a*/ 	.short	(.L_496 - .L_495)
.L_495:
        /*002c*/ 	.word	0x00000000
        /*0030*/ 	.short	0x0004
        /*0032*/ 	.short	0x0014
        /*0034*/ 	.byte	0x00, 0xf0, 0x11, 0x00


	//----- nvinfo : EIATTR_KPARAM_INFO
	.align		4
.L_496:
        /*0038*/ 	.byte	0x04, 0x17
        /*003a*/ 	.short	(.L_498 - .L_497)
.L_497:
        /*003c*/ 	.word	0x00000000
        /*0040*/ 	.short	0x0003
        /*0042*/ 	.short	0x0010
        /*0044*/ 	.byte	0x00, 0xf0, 0x11, 0x00


	//----- nvinfo : EIATTR_KPARAM_INFO
	.align		4
.L_498:
        /*0048*/ 	.byte	0x04, 0x17
        /*004a*/ 	.short	(.L_500 - .L_499)
.L_499:
        /*004c*/ 	.word	0x00000000
        /*0050*/ 	.short	0x0002
        /*0052*/ 	.short	0x000c
        /*0054*/ 	.byte	0x00, 0xf0, 0x11, 0x00


	//----- nvinfo : EIATTR_KPARAM_INFO
	.align		4
.L_500:
        /*0058*/ 	.byte	0x04, 0x17
        /*005a*/ 	.short	(.L_502 - .L_501)
.L_501:
        /*005c*/ 	.word	0x00000000
        /*0060*/ 	.short	0x0001
        /*0062*/ 	.short	0x0008
        /*0064*/ 	.byte	0x00, 0xf0, 0x11, 0x00


	//----- nvinfo : EIATTR_KPARAM_INFO
	.align		4
.L_502:
        /*0068*/ 	.byte	0x04, 0x17
        /*006a*/ 	.short	(.L_504 - .L_503)
.L_503:
        /*006c*/ 	.word	0x00000000
        /*0070*/ 	.short	0x0000
        /*0072*/ 	.short	0x0000
        /*0074*/ 	.byte	0x00, 0xf5, 0x21, 0x00


	//----- nvinfo : EIATTR_SPARSE_MMA_MASK
	.align		4
.L_504:
        /*0078*/ 	.byte	0x03, 0x50
        /*007a*/ 	.short	0x0000


	//----- nvinfo : EIATTR_MAXREG_COUNT
	.align		4
        /*007c*/ 	.byte	0x03, 0x1b
        /*007e*/ 	.short	0x0080


	//----- nvinfo : EIATTR_NUM_BARRIERS
	.align		4
        /*0080*/ 	.byte	0x02, 0x4c
        /*0082*/ 	.byte	0x01
	.zero		1


	//----- nvinfo : EIATTR_MERCURY_ISA_VERSION
	.align		4
        /*0084*/ 	.byte	0x03, 0x5f
        /*0086*/ 	.short	0x0101


	//----- nvinfo : EIATTR_VRC_CTA_INIT_COUNT
	.align		4
        /*0088*/ 	.byte	0x02, 0x4a
	.zero		1
	.zero		1


	//----- nvinfo : EIATTR_EXIT_INSTR_OFFSETS
	.align		4
        /*008c*/ 	.byte	0x04, 0x1c
        /*008e*/ 	.short	(.L_506 - .L_505)


	//   ....[0]....
.L_505:
        /*0090*/ 	.word	0x000085a0


	//----- nvinfo : EIATTR_MAX_THREADS
	.align		4
.L_506:
        /*0094*/ 	.byte	0x04, 0x05
        /*0096*/ 	.short	(.L_508 - .L_507)
.L_507:
        /*0098*/ 	.word	0x00000200
        /*009c*/ 	.word	0x00000001
        /*00a0*/ 	.word	0x00000001


	//----- nvinfo : EIATTR_CRS_STACK_SIZE
	.align		4
.L_508:
        /*00a4*/ 	.byte	0x04, 0x1e
        /*00a6*/ 	.short	(.L_510 - .L_509)
.L_509:
        /*00a8*/ 	.word	0x00000000


	//----- nvinfo : EIATTR_CBANK_PARAM_SIZE
	.align		4
.L_510:
        /*00ac*/ 	.byte	0x03, 0x19
        /*00ae*/ 	.short	0x0028


	//----- nvinfo : EIATTR_PARAM_CBANK
	.align		4
        /*00b0*/ 	.byte	0x04, 0x0a
        /*00b2*/ 	.short	(.L_512 - .L_511)
	.align		4
.L_511:
        /*00b4*/ 	.word	index@(.nv.constant0._occa_preprocessed_ODW10_STH_STFT_0)
        /*00b8*/ 	.short	0x0380
        /*00ba*/ 	.short	0x0028


	//----- nvinfo : EIATTR_SW_WAR
	.align		4
.L_512:
        /*00bc*/ 	.byte	0x04, 0x36
        /*00be*/ 	.short	(.L_514 - .L_513)
.L_513:
        /*00c0*/ 	.word	0x00000008
.L_514:


//--------------------- .nv.info._occa_Stockhoptimized9_0 --------------------------
	.section	.nv.info._occa_Stockhoptimized9_0,"",@"SHT_CUDA_INFO"
	.sectionflags	@""
	.align	4


	//----- nvinfo : EIATTR_CUDA_API_VERSION
	.align		4
        /*0000*/ 	.byte	0x04, 0x37
        /*0002*/ 	.short	(.L_516 - .L_515)
.L_515:
        /*0004*/ 	.word	0x00000082


	//----- nvinfo : EIATTR_KPARAM_INFO
	.align		4
.L_516:
        /*0008*/ 	.byte	0x04, 0x17
        /*000a*/ 	.short	(.L_518 - .L_517)
.L_517:
        /*000c*/ 	.word	0x00000000
        /*0010*/ 	.short	0x0002
        /*0012*/ 	.short	0x0010
        /*0014*/ 	.byte	0x00, 0xf0, 0x11, 0x00


	//----- nvinfo : EIATTR_KPARAM_INFO
	.align		4
.L_518:
        /*0018*/ 	.byte	0x04, 0x17
        /*001a*/ 	.short	(.L_520 - .L_519)
.L_519:
        /*001c*/ 	.word	0x00000000
        /*0020*/ 	.short	0x0001
        /*0022*/ 	.short	0x0008
        /*0024*/ 	.byte	0x00, 0xf5, 0x21, 0x00


	//----- nvinfo : EIATTR_KPARAM_INFO
	.align		4
.L_520:
        /*0028*/ 	.byte	0x04, 0x17
        /*002a*/ 	.short	(.L_522 - .L_521)
.L_521:
        /*002c*/ 	.word	0x00000000
        /*0030*/ 	.short	0x0000
        /*0032*/ 	.short	0x0000
        /*0034*/ 	.byte	0x00, 0xf5, 0x21, 0x00


	//----- nvinfo : EIATTR_SPARSE_MMA_MASK
	.align		4
.L_522:
        /*0038*/ 	.byte	0x03, 0x50
        /*003a*/ 	.short	0x0000


	//----- nvinfo : EIATTR_MAXREG_COUNT
	.align		4
        /*003c*/ 	.byte	0x03, 0x1b
        /*003e*/ 	.short	0x00ff


	//----- nvinfo : EIATTR_NUM_BARRIERS
	.align		4
        /*0040*/ 	.byte	0x02, 0x4c
        /*0042*/ 	.byte	0x01
	.zero		1


	//----- nvinfo : EIATTR_MERCURY_ISA_VERSION
	.align		4
        /*0044*/ 	.byte	0x03, 0x5f
        /*0046*/ 	.short	0x0101


	//----- nvinfo : EIATTR_VRC_CTA_INIT_COUNT
	.align		4
        /*0048*/ 	.byte	0x02, 0x4a
	.zero		1
	.zero		1


	//----- nvinfo : EIATTR_EXIT_INSTR_OFFSETS
	.align		4
        /*004c*/ 	.byte	0x04, 0x1c
        /*004e*/ 	.short	(.L_524 - .L_523)


	//   ....[0]....
.L_523:
        /*0050*/ 	.word	0x000087f0


	//----- nvinfo : EIATTR_MAX_THREADS
	.align		4
.L_524:
        /*0054*/ 	.byte	0x04, 0x05
        /*0056*/ 	.short	(.L_526 - .L_525)
.L_525:
        /*0058*/ 	.word	0x00000100
        /*005c*/ 	.word	0x00000001
        /*0060*/ 	.word	0x00000001


	//----- nvinfo : EIATTR_CRS_STACK_SIZE
	.align		4
.L_526:
        /*0064*/ 	.byte	0x04, 0x1e
        /*0066*/ 	.short	(.L_528 - .L_527)
.L_527:
        /*0068*/ 	.word	0x00000000


	//----- nvinfo : EIATTR_CBANK_PARAM_SIZE
	.align		4
.L_528:
        /*006c*/ 	.byte	0x03, 0x19
        /*006e*/ 	.short	0x0014


	//----- nvinfo : EIATTR_PARAM_CBANK
	.align		4
        /*0070*/ 	.byte	0x04, 0x0a
        /*0072*/ 	.short	(.L_530 - .L_529)
	.align		4
.L_529:
        /*0074*/ 	.word	index@(.nv.constant0._occa_Stockhoptimized9_0)
        /*0078*/ 	.short	0x0380
        /*007a*/ 	.short	0x0014


	//----- nvinfo : EIATTR_SW_WAR
	.align		4
.L_530:
        /*007c*/ 	.byte	0x04, 0x36
        /*007e*/ 	.short	(.L_532 - .L_531)
.L_531:
        /*0080*/ 	.word	0x00000008
.L_532:


//--------------------- .nv.info._occa_Stockhoptimized8_0 --------------------------
	.section	.nv.info._occa_Stockhoptimized8_0,"",@"SHT_CUDA_INFO"
	.sectionflags	@""
	.align	4


	//----- nvinfo : EIATTR_CUDA_API_VERSION
	.align		4
        /*0000*/ 	.byte	0x04, 0x37
        /*0002*/ 	.short	(.L_534 - .L_533)
.L_533:
        /*0004*/ 	.word	0x00000082


	//----- nvinfo : EIATTR_KPARAM_INFO
	.align		4
.L_534:
        /*0008*/ 	.byte	0x04, 0x17
        /*000a*/ 	.short	(.L_536 - .L_535)
.L_535:
        /*000c*/ 	.word	0x00000000
        /*0010*/ 	.short	0x0002
        /*0012*/ 	.short	0x0010
        /*0014*/ 	.byte	0x00, 0xf0, 0x11, 0x00


	//----- nvinfo : EIATTR_KPARAM_INFO
	.align		4
.L_536:
        /*0018*/ 	.byte	0x04, 0x17
        /*001a*/ 	.short	(.L_538 - .L_537)
.L_537:
        /*001c*/ 	.word	0x00000000
        /*0020*/ 	.short	0x0001
        /*0022*/ 	.short	0x0008
        /*0024*/ 	.byte	0x00, 0xf5, 0x21, 0x00


	//----- nvinfo : EIATTR_KPARAM_INFO
	.align		4
.L_538:
        /*0028*/ 	.byte	0x04, 0x17
        /*002a*/ 	.short	(.L_540 - .L_539)
.L_539:
        /*002c*/ 	.word	0x00000000
        /*0030*/ 	.short	0x0000
        /*0032*/ 	.short	0x0000
        /*0034*/ 	.byte	0x00, 0xf5, 0x21, 0x00


	//----- nvinfo : EIATTR_SPARSE_MMA_MASK
	.align		4
.L_540:
        /*0038*/ 	.byte	0x03, 0x50
        /*003a*/ 	.short	0x0000


	//----- nvinfo : EIATTR_MAXREG_COUNT
	.align		4
        /*003c*/ 	.byte	0x03, 0x1b
        /*003e*/ 	.short	0x00ff


	//----- nvinfo : EIATTR_NUM_BARRIERS
	.align		4
        /*0040*/ 	.byte	0x02, 0x4c
        /*0042*/ 	.byte	0x01
	.zero		1


	//----- nvinfo : EIATTR_MERCURY_ISA_VERSION
	.align		4
        /*0044*/ 	.byte	0x03, 0x5f
        /*0046*/ 	.short	0x0101


	//----- nvinfo : EIATTR_VRC_CTA_INIT_COUNT
	.align		4
        /*0048*/ 	.byte	0x02, 0x4a
	.zero		1
	.zero		1


	//----- nvinfo : EIATTR_EXIT_INSTR_OFFSETS
	.align		4
        /*004c*/ 	.byte	0x04, 0x1c
        /*004e*/ 	.short	(.L_542 - .L_541)


	//   ....[0]....
.L_541:
        /*0050*/ 	.word	0x000076b0


	//----- nvinfo : EIATTR_MAX_THREADS
	.align		4
.L_542:
        /*0054*/ 	.byte	0x04, 0x05
        /*0056*/ 	.short	(.L_544 - .L_543)
.L_543:
        /*0058*/ 	.word	0x00000080
        /*005c*/ 	.word	0x00000001
        /*0060*/ 	.word	0x00000001


	//----- nvinfo : EIATTR_CRS_STACK_SIZE
	.align		4
.L_544:
        /*0064*/ 	.byte	0x04, 0x1e
        /*0066*/ 	.short	(.L_546 - .L_545)
.L_545:
        /*0068*/ 	.word	0x00000000


	//----- nvinfo : EIATTR_CBANK_PARAM_SIZE
	.align		4
.L_546:
        /*006c*/ 	.byte	0x03, 0x19
        /*006e*/ 	.short	0x0014


	//----- nvinfo : EIATTR_PARAM_CBANK
	.align		4
        /*0070*/ 	.byte	0x04, 0x0a
        /*0072*/ 	.short	(.L_548 - .L_547)
	.align		4
.L_547:
        /*0074*/ 	.word	index@(.nv.constant0._occa_Stockhoptimized8_0)
        /*0078*/ 	.short	0x0380
        /*007a*/ 	.short	0x0014


	//----- nvinfo : EIATTR_SW_WAR
	.align		4
.L_548:
        /*007c*/ 	.byte	0x04, 0x36
        /*007e*/ 	.short	(.L_550 - .L_549)
.L_549:
        /*0080*/ 	.word	0x00000008
.L_550:


//--------------------- .nv.info._occa_Stockhoptimized7_0 --------------------------
	.section	.nv.info._occa_Stockhoptimized7_0,"",@"SHT_CUDA_INFO"
	.sectionflags	@""
	.align	4


	//----- nvinfo : EIATTR_CUDA_API_VERSION
	.align		4
        /*0000*/ 	.byte	0x04, 0x37
        /*0002*/ 	.short	(.L_552 - .L_551)
.L_551:
        /*0004*/ 	.word	0x00000082


	//----- nvinfo : EIATTR_KPARAM_INFO
	.align		4
.L_552:
        /*0008*/ 	.byte	0x04, 0x17
        /*000a*/ 	.short	(.L_554 - .L_553)
.L_553:
        /*000c*/ 	.word	0x00000000
        /*0010*/ 	.short	0x0002
        /*0012*/ 	.short	0x0010
        /*0014*/ 	.byte	0x00, 0xf0, 0x11, 0x00


	//----- nvinfo : EIATTR_KPARAM_INFO
	.align		4
.L_554:
        /*0018*/ 	.byte	0x04, 0x17
        /*001a*/ 	.short	(.L_556 - .L_555)
.L_555:
        /*001c*/ 	.word	0x00000000
        /*0020*/ 	.short	0x0001
        /*0022*/ 	.short	0x0008
        /*0024*/ 	.byte	0x00, 0xf5, 0x21, 0x00


	//----- nvinfo : EIATTR_KPARAM_INFO
	.align		4
.L_556:
        /*0028*/ 	.byte	0x04, 0x17
        /*002a*/ 	.short	(.L_558 - .L_557)
.L_557:
        /*002c*/ 	.word	0x00000000
        /*0030*/ 	.short	0x0000
        /*0032*/ 	.short	0x0000
        /*0034*/ 	.byte	0x00, 0xf5, 0x21, 0x00


	//----- nvinfo : EIATTR_SPARSE_MMA_MASK
	.align		4
.L_558:
        /*0038*/ 	.byte	0x03, 0x50
        /*003a*/ 	.short	0x0000


	//----- nvinfo : EIATTR_MAXREG_COUNT
	.align		4
        /*003c*/ 	.byte	0x03, 0x1b
        /*003e*/ 	.short	0x00ff


	//----- nvinfo : EIATTR_NUM_BARRIERS
	.align		4
        /*0040*/ 	.byte	0x02, 0x4c
        /*0042*/ 	.byte	0x01
	.zero		1


	//----- nvinfo : EIATTR_MERCURY_ISA_VERSION
	.align		4
        /*0044*/ 	.byte	0x03, 0x5f
        /*0046*/ 	.short	0x0101


	//----- nvinfo : EIATTR_VRC_CTA_INIT_COUNT
	.align		4
        /*0048*/ 	.byte	0x02, 0x4a
	.zero		1
	.zero		1


	//----- nvinfo : EIATTR_EXIT_INSTR_OFFSETS
	.align		4
        /*004c*/ 	.byte	0x04, 0x1c
        /*004e*/ 	.short	(.L_560 - .L_559)


	//   ....[0]....
.L_559:
        /*0050*/ 	.word	0x00006600


	//----- nvinfo : EIATTR_MAX_THREADS
	.align		4
.L_560:
        /*0054*/ 	.byte	0x04, 0x05
        /*0056*/ 	.short	(.L_562 - .L_561)
.L_561:
        /*0058*/ 	.word	0x00000040
        /*005c*/ 	.word	0x00000001
        /*0060*/ 	.word	0x00000001


	//----- nvinfo : EIATTR_CRS_STACK_SIZE
	.align		4
.L_562:
        /*0064*/ 	.byte	0x04, 0x1e
        /*0066*/ 	.short	(.L_564 - .L_563)
.L_563:
        /*0068*/ 	.word	0x00000000


	//----- nvinfo : EIATTR_CBANK_PARAM_SIZE
	.align		4
.L_564:
        /*006c*/ 	.byte	0x03, 0x19
        /*006e*/ 	.short	0x0014


	//----- nvinfo : EIATTR_PARAM_CBANK
	.align		4
        /*0070*/ 	.byte	0x04, 0x0a
        /*0072*/ 	.short	(.L_566 - .L_565)
	.align		4
.L_565:
        /*0074*/ 	.word	index@(.nv.constant0._occa_Stockhoptimized7_0)
        /*0078*/ 	.short	0x0380
        /*007a*/ 	.short	0x0014


	//----- nvinfo : EIATTR_SW_WAR
	.align		4
.L_566:
        /*007c*/ 	.byte	0x04, 0x36
        /*007e*/ 	.short	(.L_568 - .L_567)
.L_567:
        /*0080*/ 	.word	0x00000008
.L_568:


//--------------------- .nv.info._occa_Stockhoptimized6_0 --------------------------
	.section	.nv.info._occa_Stockhoptimized6_0,"",@"SHT_CUDA_INFO"
	.sectionflags	@""
	.align	4


	//----- nvinfo : EIATTR_CUDA_API_VERSION
	.align		4
        /*0000*/ 	.byte	0x04, 0x37
        /*0002*/ 	.short	(.L_570 - .L_569)
.L_569:
        /*0004*/ 	.word	0x00000082


	//----- nvinfo : EIATTR_KPARAM_INFO
	.align		4
.L_570:
        /*0008*/ 	.byte	0x04, 0x17
        /*000a*/ 	.short	(.L_572 - .L_571)
.L_571:
        /*000c*/ 	.word	0x00000000
        /*0010*/ 	.short	0x0002
        /*0012*/ 	.short	0x0010
        /*0014*/ 	.byte	0x00, 0xf0, 0x11, 0x00


	//----- nvinfo : EIATTR_KPARAM_INFO
	.align		4
.L_572:
        /*0018*/ 	.byte	0x04, 0x17
        /*001a*/ 	.short	(.L_574 - .L_573)
.L_573:
        /*001c*/ 	.word	0x00000000
        /*0020*/ 	.short	0x0001
        /*0022*/ 	.short	0x0008
        /*0024*/ 	.byte	0x00, 0xf5, 0x21, 0x00


	//----- nvinfo : EIATTR_KPARAM_INFO
	.align		4
.L_574:
        /*0028*/ 	.byte	0x04, 0x17
        /*002a*/ 	.short	(.L_576 - .L_575)
.L_575:
        /*002c*/ 	.word	0x00000000
        /*0030*/ 	.short	0x0000
        /*0032*/ 	.short	0x0000
        /*0034*/ 	.byte	0x00, 0xf5, 0x21, 0x00


	//----- nvinfo : EIATTR_SPARSE_MMA_MASK
	.align		4
.L_576:
        /*0038*/ 	.byte	0x03, 0x50
        /*003a*/ 	.short	0x0000


	//----- nvinfo : EIATTR_MAXREG_COUNT
	.align		4
        /*003c*/ 	.byte	0x03, 0x1b
        /*003e*/ 	.short	0x00ff


	//----- nvinfo : EIATTR_NUM_BARRIERS
	.align		4
        /*0040*/ 	.byte	0x02, 0x4c
        /*0042*/ 	.byte	0x01
	.zero		1


	//----- nvinfo : EIATTR_MERCURY_ISA_VERSION
	.align		4
        /*0044*/ 	.byte	0x03, 0x5f
        /*0046*/ 	.short	0x0101


	//----- nvinfo : EIATTR_VRC_CTA_INIT_COUNT
	.align		4
        /*0048*/ 	.byte	0x02, 0x4a
	.zero		1
	.zero		1


	//----- nvinfo : EIATTR_EXIT_INSTR_OFFSETS
	.align		4
        /*004c*/ 	.byte	0x04, 0x1c
        /*004e*/ 	.short	(.L_578 - .L_577)


	//   ....[0]....
.L_577:
        /*0050*/ 	.word	0x00005380


	//----- nvinfo : EIATTR_MAX_THREADS
	.align		4
.L_578:
        /*0054*/ 	.byte	0x04, 0x05
        /*0056*/ 	.short	(.L_580 - .L_579)
.L_579:
        /*0058*/ 	.word	0x00000020
        /*005c*/ 	.word	0x00000001
        /*0060*/ 	.word	0x00000001


	//----- nvinfo : EIATTR_CRS_STACK_SIZE
	.align		4
.L_580:
        /*0064*/ 	.byte	0x04, 0x1e
        /*0066*/ 	.short	(.L_582 - .L_581)
.L_581:
        /*0068*/ 	.word	0x00000000


	//----- nvinfo : EIATTR_CBANK_PARAM_SIZE
	.align		4
.L_582:
        /*006c*/ 	.byte	0x03, 0x19
        /*006e*/ 	.short	0x0014


	//----- nvinfo : EIATTR_PARAM_CBANK
	.align		4
        /*0070*/ 	.byte	0x04, 0x0a
        /*0072*/ 	.short	(.L_584 - .L_583)
	.align		4
.L_583:
        /*0074*/ 	.word	index@(.nv.constant0._occa_Stockhoptimized6_0)
        /*0078*/ 	.short	0x0380
        /*007a*/ 	.short	0x0014


	//----- nvinfo : EIATTR_SW_WAR
	.align		4
.L_584:
        /*007c*/ 	.byte	0x04, 0x36
        /*007e*/ 	.short	(.L_586 - .L_585)
.L_585:
        /*0080*/ 	.word	0x00000008
.L_586:


//--------------------- .nv.info._occa_toHalfComplexFormat_0 --------------------------
	.section	.nv.info._occa_toHalfComplexFormat_0,"",@"SHT_CUDA_INFO"
	.sectionflags	@""
	.align	4


	//----- nvinfo : EIATTR_CUDA_API_VERSION
	.align		4
        /*0000*/ 	.byte	0x04, 0x37
        /*0002*/ 	.short	(.L_588 - .L_587)
.L_587:
        /*0004*/ 	.word	0x00000082


	//----- nvinfo : EIATTR_KPARAM_INFO
	.align		4
.L_588:
        /*0008*/ 	.byte	0x04, 0x17
        /*000a*/ 	.short	(.L_590 - .L_589)
.L_589:
        /*000c*/ 	.word	0x00000000
        /*0010*/ 	.short	0x0004
        /*0012*/ 	.short	0x001c
        /*0014*/ 	.byte	0x00, 0xf0, 0x11, 0x00


	//----- nvinfo : EIATTR_KPARAM_INFO
	.align		4
.L_590:
        /*0018*/ 	.byte	0x04, 0x17
        /*001a*/ 	.short	(.L_592 - .L_591)
.L_591:
        /*001c*/ 	.word	0x00000000
        /*0020*/ 	.short	0x0003
        /*0022*/ 	.short	0x0018
        /*0024*/ 	.byte	0x00, 0xf0, 0x11, 0x00


	//----- nvinfo : EIATTR_KPARAM_INFO
	.align		4
.L_592:
        /*0028*/ 	.byte	0x04, 0x17
        /*002a*/ 	.short	(.L_594 - .L_593)
.L_593:
        /*002c*/ 	.word	0x00000000
        /*0030*/ 	.short	0x0002
        /*0032*/ 	.short	0x0010
        /*0034*/ 	.byte	0x00, 0xf5, 0x21, 0x00


	//----- nvinfo : EIATTR_KPARAM_INFO
	.align		4
.L_594:
        /*0038*/ 	.byte	0x04, 0x17
        /*003a*/ 	.short	(.L_596 - .L_595)
.L_595:
        /*003c*/ 	.word	0x00000000
        /*0040*/ 	.short	0x0001
        /*0042*/ 	.short	0x0008
        /*0044*/ 	.byte	0x00, 0xf5, 0x21, 0x00


	//----- nvinfo : EIATTR_KPARAM_INFO
	.align		4
.L_596:
        /*0048*/ 	.byte	0x04, 0x17
        /*004a*/ 	.short	(.L_598 - .L_597)
.L_597:
        /*004c*/ 	.word	0x00000000
        /*0050*/ 	.short	0x0000
        /*0052*/ 	.short	0x0000
        /*0054*/ 	.byte	0x00, 0xf5, 0x21, 0x00


	//----- nvinfo : EIATTR_SPARSE_MMA_MASK
	.align		4
.L_598:
        /*0058*/ 	.byte	0x03, 0x50
        /*005a*/ 	.short	0x0000


	//----- nvinfo : EIATTR_MAXREG_COUNT
	.align		4
        /*005c*/ 	.byte	0x03, 0x1b
        /*005e*/ 	.short	0x00ff


	//----- nvinfo : EIATTR_MERCURY_ISA_VERSION
	.align		4
        /*0060*/ 	.byte	0x03, 0x5f
        /*0062*/ 	.short	0x0101


	//----- nvinfo : EIATTR_VRC_CTA_INIT_COUNT
	.align		4
        /*0064*/ 	.byte	0x02, 0x4a
	.zero		1
	.zero		1


	//----- nvinfo : EIATTR_EXIT_INSTR_OFFSETS
	.align		4
        /*0068*/ 	.byte	0x04, 0x1c
        /*006a*/ 	.short	(.L_600 - .L_599)


	//   ....[0]....
.L_599:
        /*006c*/ 	.word	0x00000150


	//----- nvinfo : EIATTR_MAX_THREADS
	.align		4
.L_600:
        /*0070*/ 	.byte	0x04, 0x05
        /*0072*/ 	.short	(.L_602 - .L_601)
.L_601:
        /*0074*/ 	.word	0x00000020
        /*0078*/ 	.word	0x00000001
        /*007c*/ 	.word	0x00000001


	//----- nvinfo : EIATTR_CBANK_PARAM_SIZE
	.align		4
.L_602:
        /*0080*/ 	.byte	0x03, 0x19
        /*0082*/ 	.short	0x0020


	//----- nvinfo : EIATTR_PARAM_CBANK
	.align		4
        /*0084*/ 	.byte	0x04, 0x0a
        /*0086*/ 	.short	(.L_604 - .L_603)
	.align		4
.L_603:
        /*0088*/ 	.word	index@(.nv.constant0._occa_toHalfComplexFormat_0)
        /*008c*/ 	.short	0x0380
        /*008e*/ 	.short	0x0020


	//----- nvinfo : EIATTR_SW_WAR
	.align		4
.L_604:
        /*0090*/ 	.byte	0x04, 0x36
        /*0092*/ 	.short	(.L_606 - .L_605)
.L_605:
        /*0094*/ 	.word	0x00000008
.L_606:


//--------------------- .nv.info._occa_toPower_0  --------------------------
	.section	.nv.info._occa_toPower_0,"",@"SHT_CUDA_INFO"
	.sectionflags	@""
	.align	4


	//----- nvinfo : EIATTR_CUDA_API_VERSION
	.align		4
        /*0000*/ 	.byte	0x04, 0x37
        /*0002*/ 	.short	(.L_608 - .L_607)
.L_607:
        /*0004*/ 	.word	0x00000082


	//----- nvinfo : EIATTR_KPARAM_INFO
	.align		4
.L_608:
        /*0008*/ 	.byte	0x04, 0x17
        /*000a*/ 	.short	(.L_610 - .L_609)
.L_609:
        /*000c*/ 	.word	0x00000000
        /*0010*/ 	.short	0x0003
        /*0012*/ 	.short	0x0018
        /*0014*/ 	.byte	0x00, 0xf0, 0x11, 0x00


	//----- nvinfo : EIATTR_KPARAM_INFO
	.align		4
.L_610:
        /*0018*/ 	.byte	0x04, 0x17
        /*001a*/ 	.short	(.L_612 - .L_611)
.L_611:
        /*001c*/ 	.word	0x00000000
        /*0020*/ 	.short	0x0002
        /*0022*/ 	.short	0x0010
        /*0024*/ 	.byte	0x00, 0xf5, 0x21, 0x00


	//----- nvinfo : EIATTR_KPARAM_INFO
	.align		4
.L_612:
        /*0028*/ 	.byte	0x04, 0x17
        /*002a*/ 	.short	(.L_614 - .L_613)
.L_613:
        /*002c*/ 	.word	0x00000000
        /*0030*/ 	.short	0x0001
        /*0032*/ 	.short	0x0008
        /*0034*/ 	.byte	0x00, 0xf5, 0x21, 0x00


	//----- nvinfo : EIATTR_KPARAM_INFO
	.align		4
.L_614:
        /*0038*/ 	.byte	0x04, 0x17
        /*003a*/ 	.short	(.L_616 - .L_615)
.L_615:
        /*003c*/ 	.word	0x00000000
        /*0040*/ 	.short	0x0000
        /*0042*/ 	.short	0x0000
        /*0044*/ 	.byte	0x00, 0xf5, 0x21, 0x00


	//----- nvinfo : EIATTR_SPARSE_MMA_MASK
	.align		4
.L_616:
        /*0048*/ 	.byte	0x03, 0x50
        /*004a*/ 	.short	0x0000


	//----- nvinfo : EIATTR_MAXREG_COUNT
	.align		4
        /*004c*/ 	.byte	0x03, 0x1b
        /*004e*/ 	.short	0x00ff


	//----- nvinfo : EIATTR_MERCURY_ISA_VERSION
	.align		4
        /*0050*/ 	.byte	0x03, 0x5f
        /*0052*/ 	.short	0x0101


	//----- nvinfo : EIATTR_VRC_CTA_INIT_COUNT
	.align		4
        /*0054*/ 	.byte	0x02, 0x4a
	.zero		1
	.zero		1


	//----- nvinfo : EIATTR_EXIT_INSTR_OFFSETS
	.align		4
        /*0058*/ 	.byte	0x04, 0x1c
        /*005a*/ 	.short	(.L_618 - .L_617)


	//   ....[0]....
.L_617:
        /*005c*/ 	.word	0x000001f0


	//----- nvinfo : EIATTR_MAX_THREADS
	.align		4
.L_618:
        /*0060*/ 	.byte	0x04, 0x05
        /*0062*/ 	.short	(.L_620 - .L_619)
.L_619:
        /*0064*/ 	.word	0x00000040
        /*0068*/ 	.word	0x00000001
        /*006c*/ 	.word	0x00000001


	//----- nvinfo : EIATTR_CRS_STACK_SIZE
	.align		4
.L_620:
        /*0070*/ 	.byte	0x04, 0x1e
        /*0072*/ 	.short	(.L_622 - .L_621)
.L_621:
        /*0074*/ 	.word	0x00000000


	//----- nvinfo : EIATTR_CBANK_PARAM_SIZE
	.align		4
.L_622:
        /*0078*/ 	.byte	0x03, 0x19
        /*007a*/ 	.short	0x001c


	//----- nvinfo : EIATTR_PARAM_CBANK
	.align		4
        /*007c*/ 	.byte	0x04, 0x0a
        /*007e*/ 	.short	(.L_624 - .L_623)
	.align		4
.L_623:
        /*0080*/ 	.word	index@(.nv.constant0._occa_toPower_0)
        /*0084*/ 	.short	0x0380
        /*0086*/ 	.short	0x001c


	//----- nvinfo : EIATTR_SW_WAR
	.align		4
.L_624:
        /*0088*/ 	.byte	0x04, 0x36
        /*008a*/ 	.short	(.L_626 - .L_625)
.L_625:
        /*008c*/ 	.word	0x00000008
.L_626:


//--------------------- .nv.callgraph             --------------------------
	.section	.nv.callgraph,"",@"SHT_CUDA_CALLGRAPH"
	.align	4
	.sectionentsize	8
	.align		4
        /*0000*/ 	.word	0x00000000
	.align		4
        /*0004*/ 	.word	0xffffffff
	.align		4
        /*0008*/ 	.word	0x00000000
	.align		4
        /*000c*/ 	.word	0xfffffffe
	.align		4
        /*0010*/ 	.word	0x00000000
	.align		4
        /*0014*/ 	.word	0xfffffffd
	.align		4
        /*0018*/ 	.word	0x00000000
	.align		4
        /*001c*/ 	.word	0xfffffffc


//--------------------- .nv.constant4             --------------------------
	.section	.nv.constant4,"a",@progbits
	.align	8
	.align		8
.nv.constant4:
        /*0000*/ 	.dword	__cudart_i2opi_f


//--------------------- .text._occa_StockHamCommon_0 --------------------------
	.section	.text._occa_StockHamCommon_0,"ax",@progbits
	.align	128
        .global         _occa_StockHamCommon_0
        .type           _occa_StockHamCommon_0,@function
        .size           _occa_StockHamCommon_0,(.L_x_839 - _occa_StockHamCommon_0)
        .other          _occa_StockHamCommon_0,@"STO_CUDA_ENTRY STV_DEFAULT"
_occa_StockHamCommon_0:
.text._occa_StockHamCommon_0:
[----:B------:R-:W0:Y:S01]  /*0000*/  LDC R1, c[0x0][0x37c] ;  /* 0x0000df00ff017b82 */ /* 0x000e220000000800 */
[----:B------:R-:W1:Y:S07]  /*0010*/  S2R R2, SR_TID.X ;  /* 0x0000000000027919 */ /* 0x000e6e0000002100 */
[----:B------:R-:W2:Y:S01]  /*0020*/  S2UR UR4, SR_CTAID.X ;  /* 0x00000000000479c3 */ /* 0x000ea20000002500 */
[----:B------:R-:W3:Y:S01]  /*0030*/  LDCU UR5, c[0x0][0x3ac] ;  /* 0x00007580ff0577ac */ /* 0x000ee20008000800 */
[----:B0-----:R-:W-:Y:S01]  /*0040*/  VIADD R1, R1, 0xffffffe0 ;  /* 0xffffffe001017836 */ /* 0x001fe20000000000 */
[----:B------:R-:W0:Y:S05]  /*0050*/  LDCU.64 UR10, c[0x0][0x3a0] ;  /* 0x00007400ff0a77ac */ /* 0x000e2a0008000a00 */
[----:B------:R-:W4:Y:S01]  /*0060*/  LDC.64 R6, c[0x0][0x380] ;  /* 0x0000e000ff067b82 */ /* 0x000f220000000a00 */
[----:B------:R-:W4:Y:S07]  /*0070*/  LDCU.64 UR8, c[0x0][0x358] ;  /* 0x00006b00ff0877ac */ /* 0x000f2e0008000a00 */
[----:B------:R-:W4:Y:S01]  /*0080*/  LDC.64 R16, c[0x0][0x388] ;  /* 0x0000e200ff107b82 */ /* 0x000f220000000a00 */
[----:B---3--:R-:W-:-:S02]  /*0090*/  UIADD3 UR5, UPT, UPT, UR5, -0x1, URZ ;  /* 0xffffffff05057890 */ /* 0x008fc4000fffe0ff */
[----:B0-----:R-:W-:Y:S02]  /*00a0*/  UIADD3 UR7, UPT, UPT, UR10, -0x1, URZ ;  /* 0xffffffff0a077890 */ /* 0x001fe4000fffe0ff */
[----:B--2---:R-:W-:Y:S02]  /*00b0*/  USHF.L.U32 UR4, UR4, 0x8, URZ ;  /* 0x0000000804047899 */ /* 0x004fe400080006ff */
[----:B------:R-:W-:-:S04]  /*00c0*/  USHF.L.U32 UR6, UR10, 0x1, URZ ;  /* 0x000000010a067899 */ /* 0x000fc800080006ff */
[----:B-1----:R-:W-:-:S04]  /*00d0*/  LOP3.LUT R2, R2, UR4, RZ, 0xfc, !PT ;  /* 0x0000000402027c12 */ /* 0x002fc8000f8efcff */
[----:B------:R-:W-:Y:S02]  /*00e0*/  SHF.R.U32.HI R11, RZ, UR5, R2 ;  /* 0x00000005ff0b7c19 */ /* 0x000fe40008011602 */
[----:B------:R-:W-:Y:S01]  /*00f0*/  LOP3.LUT R2, R2, UR7, RZ, 0xc0, !PT ;  /* 0x0000000702027c12 */ /* 0x000fe2000f8ec0ff */
[----:B------:R-:W-:-:S04]  /*0100*/  IMAD.MOV.U32 R10, RZ, RZ, 0x1 ;  /* 0x00000001ff0a7424 */ /* 0x000fc800078e00ff */
[----:B------:R-:W-:Y:S01]  /*0110*/  IMAD R0, R11, UR6, R2 ;  /* 0x000000060b007c24 */ /* 0x000fe2000f8e0202 */
[----:B------:R-:W-:-:S03]  /*0120*/  SHF.L.U32 R10, R10, UR11, RZ ;  /* 0x0000000b0a0a7c19 */ /* 0x000fc600080006ff */
[C---:B------:R-:W-:Y:S02]  /*0130*/  VIADD R3, R0.reuse, UR10 ;  /* 0x0000000a00037c36 */ /* 0x040fe40008000000 */
[----:B----4-:R-:W-:-:S04]  /*0140*/  IMAD.WIDE.U32 R4, R0, 0x4, R6 ;  /* 0x0000000400047825 */ /* 0x010fc800078e0006 */
[C---:B------:R-:W-:Y:S02]  /*0150*/  IMAD.WIDE.U32 R14, R0.reuse, 0x4, R16 ;  /* 0x00000004000e7825 */ /* 0x040fe400078e0010 */
[----:B------:R-:W5:Y:S02]  /*0160*/  LDG.E R5, desc[UR8][R4.64] ;  /* 0x0000000804057981 */ /* 0x000f64000c1e1900 */
[C---:B------:R-:W-:Y:S02]  /*0170*/  IMAD.WIDE.U32 R6, R3.reuse, 0x4, R6 ;  /* 0x0000000403067825 */ /* 0x040fe400078e0006 */
[----:B------:R-:W5:Y:S02]  /*0180*/  LDG.E R8, desc[UR8][R14.64] ;  /* 0x000000080e087981 */ /* 0x000f64000c1e1900 */
[----:B------:R-:W-:Y:S01]  /*0190*/  IMAD.WIDE.U32 R16, R3, 0x4, R16 ;  /* 0x0000000403107825 */ /* 0x000fe200078e0010 */
[----:B------:R-:W-:Y:S01]  /*01a0*/  IABS R3, R10 ;  /* 0x0000000a00037213 */ /* 0x000fe20000000000 */
[----:B------:R0:W5:Y:S03]  /*01b0*/  LDG.E R7, desc[UR8][R6.64] ;  /* 0x0000000806077981 */ /* 0x000166000c1e1900 */
[----:B------:R-:W1:Y:S01]  /*01c0*/  I2F.RP R18, R3 ;  /* 0x0000000300127306 */ /* 0x000e620000209400 */
[----:B------:R-:W-:Y:S01]  /*01d0*/  ISETP.GE.AND P1, PT, R0, RZ, PT ;  /* 0x000000ff0000720c */ /* 0x000fe20003f26270 */
[----:B------:R2:W5:Y:S06]  /*01e0*/  LDG.E R9, desc[UR8][R16.64] ;  /* 0x0000000810097981 */ /* 0x00056c000c1e1900 */
[----:B-1----:R-:W1:Y:S02]  /*01f0*/  MUFU.RCP R18, R18 ;  /* 0x0000001200127308 */ /* 0x002e640000001000 */
[----:B-1----:R-:W-:-:S06]  /*0200*/  VIADD R12, R18, 0xffffffe ;  /* 0x0ffffffe120c7836 */ /* 0x002fcc0000000000 */
[----:B------:R1:W3:Y:S01]  /*0210*/  F2I.FTZ.U32.TRUNC.NTZ R13, R12 ;  /* 0x0000000c000d7305 */ /* 0x0002e2000021f000 */
[----:B0-----:R-:W-:Y:S01]  /*0220*/  IABS R6, R0 ;  /* 0x0000000000067213 */ /* 0x001fe20000000000 */
[----:B-1----:R-:W-:Y:S02]  /*0230*/  IMAD.MOV.U32 R12, RZ, RZ, RZ ;  /* 0x000000ffff0c7224 */ /* 0x002fe400078e00ff */
[----:B---3--:R-:W-:-:S04]  /*0240*/  IMAD.MOV R4, RZ, RZ, -R13 ;  /* 0x000000ffff047224 */ /* 0x008fc800078e0a0d */
[----:B------:R-:W-:Y:S01]  /*0250*/  IMAD R15, R4, R3, RZ ;  /* 0x00000003040f7224 */ /* 0x000fe200078e02ff */
[----:B------:R-:W-:-:S03]  /*0260*/  IABS R4, R10 ;  /* 0x0000000a00047213 */ /* 0x000fc60000000000 */
[----:B------:R-:W-:-:S04]  /*0270*/  IMAD.HI.U32 R13, R13, R15, R12 ;  /* 0x0000000f0d0d7227 */ /* 0x000fc800078e000c */
[----:B------:R-:W-:Y:S02]  /*0280*/  IMAD.MOV R19, RZ, RZ, -R4 ;  /* 0x000000ffff137224 */ /* 0x000fe400078e0a04 */
[----:B------:R-:W-:-:S04]  /*0290*/  IMAD.HI.U32 R4, R13, R6, RZ ;  /* 0x000000060d047227 */ /* 0x000fc800078e00ff */
[----:B------:R-:W-:-:S05]  /*02a0*/  IMAD R4, R4, R19, R6 ;  /* 0x0000001304047224 */ /* 0x000fca00078e0206 */
[----:B------:R-:W-:-:S13]  /*02b0*/  ISETP.GT.U32.AND P0, PT, R3, R4, PT ;  /* 0x000000040300720c */ /* 0x000fda0003f04070 */
[----:B------:R-:W-:-:S05]  /*02c0*/  @!P0 IMAD.IADD R4, R4, 0x1, -R3 ;  /* 0x0000000104048824 */ /* 0x000fca00078e0a03 */
[----:B------:R-:W-:Y:S02]  /*02d0*/  ISETP.GT.U32.AND P0, PT, R3, R4, PT ;  /* 0x000000040300720c */ /* 0x000fe40003f04070 */
[----:B------:R-:W-:-:S11]  /*02e0*/  LOP3.LUT R15, RZ, R10, RZ, 0x33, !PT ;  /* 0x0000000aff0f7212 */ /* 0x000fd600078e33ff */
[----:B------:R-:W-:Y:S01]  /*02f0*/  @!P0 IMAD.IADD R4, R4, 0x1, -R3 ;  /* 0x0000000104048824 */ /* 0x000fe200078e0a03 */
[----:B------:R-:W-:-:S03]  /*0300*/  ISETP.NE.AND P0, PT, R10, RZ, PT ;  /* 0x000000ff0a00720c */ /* 0x000fc60003f05270 */
[----:B------:R-:W-:-:S05]  /*0310*/  @!P1 IMAD.MOV R4, RZ, RZ, -R4 ;  /* 0x000000ffff049224 */ /* 0x000fca00078e0a04 */
[----:B------:R-:W-:-:S05]  /*0320*/  SEL R4, R15, R4, !P0 ;  /* 0x000000040f047207 */ /* 0x000fca0004000000 */
[----:B--2---:R-:W-:-:S05]  /*0330*/  IMAD R17, R4, UR10, RZ ;  /* 0x0000000a04117c24 */ /* 0x004fca000f8e02ff */
[----:B------:R-:W-:-:S05]  /*0340*/  IABS R0, R17 ;  /* 0x0000001100007213 */ /* 0x000fca0000000000 */
[----:B------:R-:W-:-:S04]  /*0350*/  IMAD.HI.U32 R13, R13, R0, RZ ;  /* 0x000000000d0d7227 */ /* 0x000fc800078e00ff */
[----:B------:R-:W-:-:S05]  /*0360*/  IMAD R0, R13, R19, R0 ;  /* 0x000000130d007224 */ /* 0x000fca00078e0200 */
[----:B------:R-:W-:Y:S02]  /*0370*/  ISETP.GT.U32.AND P2, PT, R3, R0, PT ;  /* 0x000000000300720c */ /* 0x000fe40003f44070 */
[----:B------:R-:W-:-:S11]  /*0380*/  LOP3.LUT R17, R17, R10, RZ, 0x3c, !PT ;  /* 0x0000000a11117212 */ /* 0x000fd600078e3cff */
[----:B------:R-:W-:Y:S01]  /*0390*/  @!P2 IMAD.IADD R0, R0, 0x1, -R3 ;  /* 0x000000010000a824 */ /* 0x000fe200078e0a03 */
[----:B------:R-:W-:-:S04]  /*03a0*/  ISETP.GE.AND P3, PT, R17, RZ, PT ;  /* 0x000000ff1100720c */ /* 0x000fc80003f66270 */
[----:B------:R-:W-:Y:S01]  /*03b0*/  ISETP.GE.U32.AND P1, PT, R0, R3, PT ;  /* 0x000000030000720c */ /* 0x000fe20003f26070 */
[----:B------:R-:W-:Y:S01]  /*03c0*/  @!P2 VIADD R13, R13, 0x1 ;  /* 0x000000010d0da836 */ /* 0x000fe20000000000 */
[----:B------:R-:W-:-:S04]  /*03d0*/  I2FP.F32.S32 R3, UR6 ;  /* 0x0000000600037c45 */ /* 0x000fc80008201400 */
[----:B------:R-:W0:Y:S07]  /*03e0*/  MUFU.RCP R4, R3 ;  /* 0x0000000300047308 */ /* 0x000e2e0000001000 */
[----:B------:R-:W-:-:S04]  /*03f0*/  @P1 VIADD R13, R13, 0x1 ;  /* 0x000000010d0d1836 */ /* 0x000fc80000000000 */
[----:B------:R-:W-:-:S05]  /*0400*/  @!P3 IMAD.MOV R13, RZ, RZ, -R13 ;  /* 0x000000ffff0db224 */ /* 0x000fca00078e0a0d */
[----:B------:R-:W-:Y:S01]  /*0410*/  SEL R0, R15, R13, !P0 ;  /* 0x0000000d0f007207 */ /* 0x000fe20004000000 */
[----:B------:R-:W-:-:S03]  /*0420*/  VIADD R13, R10, 0xffffffff ;  /* 0xffffffff0a0d7836 */ /* 0x000fc60000000000 */
[----:B------:R-:W-:Y:S01]  /*0430*/  I2FP.F32.S32 R0, R0 ;  /* 0x0000000000007245 */ /* 0x000fe20000201400 */
[----:B0-----:R-:W-:Y:S01]  /*0440*/  FFMA R17, -R3, R4, 1 ;  /* 0x3f80000003117423 */ /* 0x001fe20000000104 */
[----:B------:R-:W-:Y:S02]  /*0450*/  UMOV UR4, 0x2 ;  /* 0x0000000200047882 */ /* 0x000fe40000000000 */
[----:B------:R-:W0:Y:S01]  /*0460*/  FCHK P0, R0, R3 ;  /* 0x0000000300007302 */ /* 0x000e220000000000 */
[----:B------:R-:W-:Y:S01]  /*0470*/  USHF.L.U32 UR4, UR4, UR11, URZ ;  /* 0x0000000b04047299 */ /* 0x000fe200080006ff */
[----:B------:R-:W-:Y:S01]  /*0480*/  LOP3.LUT R13, R13, R2, RZ, 0xc0, !PT ;  /* 0x000000020d0d7212 */ /* 0x000fe200078ec0ff */
[----:B------:R-:W-:Y:S01]  /*0490*/  FFMA R17, R4, R17, R4 ;  /* 0x0000001104117223 */ /* 0x000fe20000000004 */
[----:B------:R-:W-:-:S03]  /*04a0*/  SHF.R.U32.HI R2, RZ, UR11, R2 ;  /* 0x0000000bff027c19 */ /* 0x000fc60008011602 */
[----:B------:R-:W-:Y:S02]  /*04b0*/  FFMA R4, R0, R17, RZ ;  /* 0x0000001100047223 */ /* 0x000fe400000000ff */
[----:B------:R-:W-:Y:S01]  /*04c0*/  IMAD R2, R2, UR4, R13 ;  /* 0x0000000402027c24 */ /* 0x000fe2000f8e020d */
[----:B------:R-:W-:Y:S01]  /*04d0*/  BSSY.RECONVERGENT B0, `(.L_x_0) ;  /* 0x0000008000007945 */ /* 0x000fe20003800200 */
[----:B------:R-:W-:Y:S02]  /*04e0*/  FFMA R6, -R3, R4, R0 ;  /* 0x0000000403067223 */ /* 0x000fe40000000100 */
[----:B------:R-:W-:Y:S02]  /*04f0*/  IMAD R11, R11, UR6, R2 ;  /* 0x000000060b0b7c24 */ /* 0x000fe4000f8e0202 */
[----:B------:R-:W-:Y:S01]  /*0500*/  FFMA R4, R17, R6, R4 ;  /* 0x0000000611047223 */ /* 0x000fe20000000004 */
[----:B0-----:R-:W-:Y:S06]  /*0510*/  @!P0 BRA `(.L_x_1) ;  /* 0x00000000000c8947 */ /* 0x001fec0003800000 */
[----:B------:R-:W-:-:S07]  /*0520*/  MOV R2, 0x540 ;  /* 0x0000054000027802 */ /* 0x000fce0000000f00 */
[----:B-----5:R-:W-:Y:S05]  /*0530*/  CALL.REL.NOINC `($__internal_0_$__cuda_sm3x_div_rn_noftz_f32_slowpath) ;  /* 0x0000000800ec7944 */ /* 0x020fea0003c00000 */
[----:B------:R-:W-:-:S07]  /*0540*/  IMAD.MOV.U32 R4, RZ, RZ, R0 ;  /* 0x000000ffff047224 */ /* 0x000fce00078e0000 */
.L_x_1:
[----:B------:R-:W-:Y:S05]  /*0550*/  BSYNC.RECONVERGENT B0 ;  /* 0x0000000000007941 */ /* 0x000fea0003800200 */
.L_x_0:
[----:B------:R-:W0:Y:S01]  /*0560*/  F2F.F64.F32 R2, R4 ;  /* 0x0000000400027310 */ /* 0x000e220000201800 */
[----:B------:R-:W-:Y:S01]  /*0570*/  UMOV UR4, 0x54442d18 ;  /* 0x54442d1800047882 */ /* 0x000fe20000000000 */
[----:B------:R-:W-:Y:S01]  /*0580*/  UMOV UR5, 0x401921fb ;  /* 0x401921fb00057882 */ /* 0x000fe20000000000 */
[----:B------:R-:W-:Y:S01]  /*0590*/  BSSY.RECONVERGENT B0, `(.L_x_2) ;  /* 0x0000044000007945 */ /* 0x000fe20003800200 */
[----:B0-----:R-:W-:-:S06]  /*05a0*/  DMUL R2, R2, -UR4 ;  /* 0x8000000402027c28 */ /* 0x001fcc0008000000 */
[----:B------:R-:W0:Y:S02]  /*05b0*/  F2F.F32.F64 R15, R2 ;  /* 0x00000002000f7310 */ /* 0x000e240000301000 */
[C---:B0-----:R-:W-:Y:S01]  /*05c0*/  FMUL R0, R15.reuse, 0.63661974668502807617 ;  /* 0x3f22f9830f007820 */ /* 0x041fe20000400000 */
[----:B------:R-:W-:-:S05]  /*05d0*/  FSETP.GE.AND P0, PT, |R15|, 105615, PT ;  /* 0x47ce47800f00780b */ /* 0x000fca0003f06200 */
[----:B------:R-:W0:Y:S02]  /*05e0*/  F2I.NTZ R0, R0 ;  /* 0x0000000000007305 */ /* 0x000e240000203100 */
[----:B0-----:R-:W-:Y:S01]  /*05f0*/  I2FP.F32.S32 R16, R0 ;  /* 0x0000000000107245 */ /* 0x001fe20000201400 */
[----:B------:R-:W-:-:S04]  /*0600*/  IMAD.MOV.U32 R17, RZ, RZ, R0 ;  /* 0x000000ffff117224 */ /* 0x000fc800078e0000 */
[----:B------:R-:W-:-:S04]  /*0610*/  FFMA R13, R16, -1.5707962512969970703, R15 ;  /* 0xbfc90fda100d7823 */ /* 0x000fc8000000000f */
[----:B------:R-:W-:-:S04]  /*0620*/  FFMA R13, R16, -7.5497894158615963534e-08, R13 ;  /* 0xb3a22168100d7823 */ /* 0x000fc8000000000d */
[----:B------:R-:W-:-:S04]  /*0630*/  FFMA R16, R16, -5.3903029534742383927e-15, R13 ;  /* 0xa7c234c510107823 */ /* 0x000fc8000000000d */
[----:B------:R-:W-:Y:S01]  /*0640*/  IMAD.MOV.U32 R4, RZ, RZ, R16 ;  /* 0x000000ffff047224 */ /* 0x000fe200078e0010 */
[----:B------:R-:W-:Y:S06]  /*0650*/  @!P0 BRA `(.L_x_3) ;  /* 0x0000000000dc8947 */ /* 0x000fec0003800000 */
[----:B------:R-:W-:-:S13]  /*0660*/  FSETP.NEU.AND P0, PT, |R15|, +INF , PT ;  /* 0x7f8000000f00780b */ /* 0x000fda0003f0d200 */
[----:B------:R-:W-:Y:S01]  /*0670*/  @!P0 FMUL R4, RZ, R15 ;  /* 0x0000000fff048220 */ /* 0x000fe20000400000 */
[----:B------:R-:W-:Y:S01]  /*0680*/  @!P0 IMAD.MOV.U32 R0, RZ, RZ, RZ ;  /* 0x000000ffff008224 */ /* 0x000fe200078e00ff */
[----:B------:R-:W-:Y:S06]  /*0690*/  @!P0 BRA `(.L_x_3) ;  /* 0x0000000000cc8947 */ /* 0x000fec0003800000 */
[----:B------:R-:W-:Y:S01]  /*06a0*/  IMAD.SHL.U32 R2, R15, 0x100, RZ ;  /* 0x000001000f027824 */ /* 0x000fe200078e00ff */
[----:B------:R-:W-:Y:S01]  /*06b0*/  MOV R0, R1 ;  /* 0x0000000100007202 */ /* 0x000fe20000000f00 */
[----:B------:R-:W-:Y:S01]  /*06c0*/  IMAD.MOV.U32 R6, RZ, RZ, RZ ;  /* 0x000000ffff067224 */ /* 0x000fe200078e00ff */
[----:B------:R-:W0:Y:S02]  /*06d0*/  LDCU.64 UR6, c[0x4][URZ] ;  /* 0x01000000ff0677ac */ /* 0x000e240008000a00 */
[----:B------:R-:W-:Y:S01]  /*06e0*/  LOP3.LUT R21, R2, 0x80000000, RZ, 0xfc, !PT ;  /* 0x8000000002157812 */ /* 0x000fe200078efcff */
[----:B------:R-:W-:Y:S01]  /*06f0*/  UMOV UR5, URZ ;  /* 0x000000ff00057c82 */ /* 0x000fe20008000000 */
[----:B------:R-:W-:-:S05]  /*0700*/  UMOV UR4, URZ ;  /* 0x000000ff00047c82 */ /* 0x000fca0008000000 */
.L_x_4:
[----:B0-----:R-:W-:Y:S02]  /*0710*/  IMAD.U32 R12, RZ, RZ, UR6 ;  /* 0x00000006ff0c7e24 */ /* 0x001fe4000f8e00ff */
[----:B------:R-:W-:-:S05]  /*0720*/  IMAD.U32 R13, RZ, RZ, UR7 ;  /* 0x00000007ff0d7e24 */ /* 0x000fca000f8e00ff */
[----:B------:R-:W2:Y:S01]  /*0730*/  LDG.E.CONSTANT R2, desc[UR8][R12.64] ;  /* 0x000000080c027981 */ /* 0x000ea2000c1e9900 */
[----:B------:R-:W-:Y:S02]  /*0740*/  UIADD3 UR6, UP0, UPT, UR6, 0x4, URZ ;  /* 0x0000000406067890 */ /* 0x000fe4000ff1e0ff */
[----:B------:R-:W-:Y:S02]  /*0750*/  UIADD3 UR4, UPT, UPT, UR4, 0x1, URZ ;  /* 0x0000000104047890 */ /* 0x000fe4000fffe0ff */
[----:B------:R-:W-:Y:S02]  /*0760*/  UIADD3.X UR7, UPT, UPT, URZ, UR7, URZ, UP0, !UPT ;  /* 0x00000007ff077290 */ /* 0x000fe400087fe4ff */
[----:B------:R-:W-:Y:S01]  /*0770*/  UISETP.NE.AND UP0, UPT, UR4, 0x6, UPT ;  /* 0x000000060400788c */ /* 0x000fe2000bf05270 */
[----:B--2---:R-:W-:-:S03]  /*0780*/  IMAD.WIDE.U32 R2, R2, R21, RZ ;  /* 0x0000001502027225 */ /* 0x004fc600078e00ff */
[----:B------:R-:W-:-:S04]  /*0790*/  IADD3 R19, P0, PT, R2, R6, RZ ;  /* 0x0000000602137210 */ /* 0x000fc80007f1e0ff */
[----:B------:R-:W-:Y:S01]  /*07a0*/  IADD3.X R6, PT, PT, R3, UR5, RZ, P0, !PT ;  /* 0x0000000503067c10 */ /* 0x000fe200087fe4ff */
[----:B------:R0:W-:Y:S02]  /*07b0*/  STL [R0], R19 ;  /* 0x0000001300007387 */ /* 0x0001e40000100800 */
[----:B0-----:R-:W-:Y:S01]  /*07c0*/  VIADD R0, R0, 0x4 ;  /* 0x0000000400007836 */ /* 0x001fe20000000000 */
[----:B------:R-:W-:Y:S06]  /*07d0*/  BRA.U UP0, `(.L_x_4) ;  /* 0xfffffffd00cc7547 */ /* 0x000fec000b83ffff */
[----:B------:R-:W-:Y:S01]  /*07e0*/  SHF.R.U32.HI R4, RZ, 0x17, R15 ;  /* 0x00000017ff047819 */ /* 0x000fe2000001160f */
[----:B------:R0:W-:Y:S03]  /*07f0*/  STL [R1+0x18], R6 ;  /* 0x0000180601007387 */ /* 0x0001e60000100800 */
[C---:B------:R-:W-:Y:S02]  /*0800*/  LOP3.LUT R0, R4.reuse, 0xe0, RZ, 0xc0, !PT ;  /* 0x000000e004007812 */ /* 0x040fe400078ec0ff */
[----:B------:R-:W-:-:S03]  /*0810*/  LOP3.LUT P0, RZ, R4, 0x1f, RZ, 0xc0, !PT ;  /* 0x0000001f04ff7812 */ /* 0x000fc6000780c0ff */
[----:B------:R-:W-:-:S05]  /*0820*/  VIADD R0, R0, 0xffffff80 ;  /* 0xffffff8000007836 */ /* 0x000fca0000000000 */
[----:B------:R-:W-:-:S05]  /*0830*/  SHF.R.U32.HI R0, RZ, 0x5, R0 ;  /* 0x00000005ff007819 */ /* 0x000fca0000011600 */
[----:B------:R-:W-:-:S05]  /*0840*/  IMAD R14, R0, -0x4, R1 ;  /* 0xfffffffc000e7824 */ /* 0x000fca00078e0201 */
[----:B------:R-:W2:Y:S04]  /*0850*/  LDL R0, [R14+0x18] ;  /* 0x000018000e007983 */ /* 0x000ea80000100800 */
[----:B------:R-:W2:Y:S04]  /*0860*/  LDL R3, [R14+0x14] ;  /* 0x000014000e037983 */ /* 0x000ea80000100800 */
[----:B------:R-:W3:Y:S01]  /*0870*/  @P0 LDL R2, [R14+0x10] ;  /* 0x000010000e020983 */ /* 0x000ee20000100800 */
[----:B------:R-:W-:Y:S01]  /*0880*/  LOP3.LUT R4, R4, 0x1f, RZ, 0xc0, !PT ;  /* 0x0000001f04047812 */ /* 0x000fe200078ec0ff */
[----:B------:R-:W-:Y:S01]  /*0890*/  UMOV UR4, 0x54442d19 ;  /* 0x54442d1900047882 */ /* 0x000fe20000000000 */
[----:B------:R-:W-:-:S02]  /*08a0*/  UMOV UR5, 0x3bf921fb ;  /* 0x3bf921fb00057882 */ /* 0x000fc40000000000 */
[-C--:B--2---:R-:W-:Y:S02]  /*08b0*/  @P0 SHF.L.W.U32.HI R0, R3, R4.reuse, R0 ;  /* 0x0000000403000219 */ /* 0x084fe40000010e00 */
[----:B---3--:R-:W-:Y:S02]  /*08c0*/  @P0 SHF.L.W.U32.HI R3, R2, R4, R3 ;  /* 0x0000000402030219 */ /* 0x008fe40000010e03 */
[----:B------:R-:W-:Y:S02]  /*08d0*/  ISETP.GE.AND P0, PT, R15, RZ, PT ;  /* 0x000000ff0f00720c */ /* 0x000fe40003f06270 */
[C---:B------:R-:W-:Y:S01]  /*08e0*/  SHF.L.W.U32.HI R2, R3.reuse, 0x2, R0 ;  /* 0x0000000203027819 */ /* 0x040fe20000010e00 */
[----:B------:R-:W-:-:S03]  /*08f0*/  IMAD.SHL.U32 R3, R3, 0x4, RZ ;  /* 0x0000000403037824 */ /* 0x000fc600078e00ff */
[----:B------:R-:W-:-:S04]  /*0900*/  SHF.R.S32.HI R4, RZ, 0x1f, R2 ;  /* 0x0000001fff047819 */ /* 0x000fc80000011402 */
[C---:B------:R-:W-:Y:S02]  /*0910*/  LOP3.LUT R12, R4.reuse, R3, RZ, 0x3c, !PT ;  /* 0x00000003040c7212 */ /* 0x040fe400078e3cff */
[----:B------:R-:W-:Y:S02]  /*0920*/  LOP3.LUT R13, R4, R2, RZ, 0x3c, !PT ;  /* 0x00000002040d7212 */ /* 0x000fe400078e3cff */
[----:B------:R-:W-:Y:S02]  /*0930*/  SHF.R.U32.HI R3, RZ, 0x1e, R0 ;  /* 0x0000001eff037819 */ /* 0x000fe40000011600 */
[C---:B------:R-:W-:Y:S02]  /*0940*/  LOP3.LUT R4, R2.reuse, R15, RZ, 0x3c, !PT ;  /* 0x0000000f02047212 */ /* 0x040fe400078e3cff */
[----:B------:R-:W1:Y:S01]  /*0950*/  I2F.F64.S64 R12, R12 ;  /* 0x0000000c000c7312 */ /* 0x000e620000301c00 */
[----:B------:R-:W-:Y:S02]  /*0960*/  LEA.HI R0, R2, R3, RZ, 0x1 ;  /* 0x0000000302007211 */ /* 0x000fe400078f08ff */
[----:B------:R-:W-:-:S03]  /*0970*/  ISETP.GE.AND P1, PT, R4, RZ, PT ;  /* 0x000000ff0400720c */ /* 0x000fc60003f26270 */
[----:B------:R-:W-:-:S04]  /*0980*/  IMAD.MOV R2, RZ, RZ, -R0 ;  /* 0x000000ffff027224 */ /* 0x000fc800078e0a00 */
[----:B------:R-:W-:Y:S01]  /*0990*/  @!P0 IMAD.MOV.U32 R0, RZ, RZ, R2 ;  /* 0x000000ffff008224 */ /* 0x000fe200078e0002 */
[----:B-1----:R-:W-:-:S10]  /*09a0*/  DMUL R18, R12, UR4 ;  /* 0x000000040c127c28 */ /* 0x002fd40008000000 */
[----:B------:R-:W1:Y:S02]  /*09b0*/  F2F.F32.F64 R18, R18 ;  /* 0x0000001200127310 */ /* 0x000e640000301000 */
[----:B01----:R-:W-:-:S07]  /*09c0*/  FSEL R4, -R18, R18, !P1 ;  /* 0x0000001212047208 */ /* 0x003fce0004800100 */
.L_x_3:
[----:B------:R-:W-:Y:S05]  /*09d0*/  BSYNC.RECONVERGENT B0 ;  /* 0x0000000000007941 */ /* 0x000fea0003800200 */
.L_x_2:
[----:B------:R-:W-:Y:S01]  /*09e0*/  LOP3.LUT R6, R0, 0x1, RZ, 0xc0, !PT ;  /* 0x0000000100067812 */ /* 0x000fe200078ec0ff */
[----:B------:R-:W-:Y:S02]  /*09f0*/  IMAD.MOV.U32 R18, RZ, RZ, 0x37cbac00 ;  /* 0x37cbac00ff127424 */ /* 0x000fe400078e00ff */
[----:B------:R-:W-:Y:S01]  /*0a00*/  FMUL R3, R4, R4 ;  /* 0x0000000404037220 */ /* 0x000fe20000400000 */
[----:B------:R-:W-:Y:S01]  /*0a10*/  VIADD R0, R0, 0x1 ;  /* 0x0000000100007836 */ /* 0x000fe20000000000 */
[----:B------:R-:W-:Y:S01]  /*0a20*/  ISETP.NE.U32.AND P0, PT, R6, 0x1, PT ;  /* 0x000000010600780c */ /* 0x000fe20003f05070 */
[----:B------:R-:W-:Y:S02]  /*0a30*/  IMAD.MOV.U32 R6, RZ, RZ, 0x3c0885e4 ;  /* 0x3c0885e4ff067424 */ /* 0x000fe400078e00ff */
[----:B------:R-:W-:Y:S01]  /*0a40*/  FFMA R2, R3, R18, -0.0013887860113754868507 ;  /* 0xbab607ed03027423 */ /* 0x000fe20000000012 */
[----:B------:R-:W-:Y:S01]  /*0a50*/  IMAD.MOV.U32 R19, RZ, RZ, 0x3e2aaaa8 ;  /* 0x3e2aaaa8ff137424 */ /* 0x000fe200078e00ff */
[----:B------:R-:W-:Y:S01]  /*0a60*/  LOP3.LUT P1, RZ, R0, 0x2, RZ, 0xc0, !PT ;  /* 0x0000000200ff7812 */ /* 0x000fe2000782c0ff */
[----:B------:R-:W-:Y:S01]  /*0a70*/  BSSY.RECONVERGENT B0, `(.L_x_5) ;  /* 0x0000043000007945 */ /* 0x000fe20003800200 */
[----:B------:R-:W-:-:S02]  /*0a80*/  FSEL R6, R6, 0.041666727513074874878, !P0 ;  /* 0x3d2aaabb06067808 */ /* 0x000fc40004000000 */
[----:B------:R-:W-:Y:S02]  /*0a90*/  FSEL R2, R2, -0.00019574658654164522886, P0 ;  /* 0xb94d415302027808 */ /* 0x000fe40000000000 */
[----:B------:R-:W-:Y:S02]  /*0aa0*/  FSEL R0, R4, 1, !P0 ;  /* 0x3f80000004007808 */ /* 0x000fe40004000000 */
[----:B------:R-:W-:Y:S01]  /*0ab0*/  FSEL R19, -R19, -0.4999999701976776123, !P0 ;  /* 0xbeffffff13137808 */ /* 0x000fe20004000100 */
[----:B------:R-:W-:Y:S01]  /*0ac0*/  FFMA R2, R3, R2, R6 ;  /* 0x0000000203027223 */ /* 0x000fe20000000006 */
[----:B------:R-:W-:Y:S01]  /*0ad0*/  FSETP.GE.AND P0, PT, |R15|, 105615, PT ;  /* 0x47ce47800f00780b */ /* 0x000fe20003f06200 */
[C---:B------:R-:W-:Y:S02]  /*0ae0*/  FFMA R13, R3.reuse, R0, RZ ;  /* 0x00000000030d7223 */ /* 0x040fe400000000ff */
[----:B------:R-:W-:-:S04]  /*0af0*/  FFMA R2, R3, R2, R19 ;  /* 0x0000000203027223 */ /* 0x000fc80000000013 */
[----:B------:R-:W-:-:S04]  /*0b00*/  FFMA R14, R13, R2, R0 ;  /* 0x000000020d0e7223 */ /* 0x000fc80000000000 */
[----:B------:R-:W-:Y:S02]  /*0b10*/  @P1 FADD R14, RZ, -R14 ;  /* 0x8000000eff0e1221 */ /* 0x000fe40000000000 */
[----:B------:R-:W-:Y:S05]  /*0b20*/  @!P0 BRA `(.L_x_6) ;  /* 0x0000000000dc8947 */ /* 0x000fea0003800000 */
        /* <DEDUP_REMOVED lines=11> */
.L_x_7:
        /* <DEDUP_REMOVED lines=25> */
[----:B------:R-:W-:Y:S01]  /*0d70*/  UMOV UR5, 0x3bf921fb ;  /* 0x3bf921fb00057882 */ /* 0x000fe20000000000 */
[----:B------:R-:W-:-:S02]  /*0d80*/  ISETP.GE.AND P1, PT, R15, RZ, PT ;  /* 0x000000ff0f00720c */ /* 0x000fc40003f26270 */
[-C--:B--2---:R-:W-:Y:S02]  /*0d90*/  @P0 SHF.L.W.U32.HI R0, R3, R4.reuse, R0 ;  /* 0x0000000403000219 */ /* 0x084fe40000010e00 */
[----:B---3--:R-:W-:Y:S02]  /*0da0*/  @P0 SHF.L.W.U32.HI R3, R2, R4, R3 ;  /* 0x0000000402030219 */ /* 0x008fe40000010e03 */
[--C-:B------:R-:W-:Y:S02]  /*0db0*/  SHF.R.U32.HI R17, RZ, 0x1e, R0.reuse ;  /* 0x0000001eff117819 */ /* 0x100fe40000011600 */
[C---:B------:R-:W-:Y:S01]  /*0dc0*/  SHF.L.W.U32.HI R2, R3.reuse, 0x2, R0 ;  /* 0x0000000203027819 */ /* 0x040fe20000010e00 */
[----:B------:R-:W-:-:S03]  /*0dd0*/  IMAD.SHL.U32 R3, R3, 0x4, RZ ;  /* 0x0000000403037824 */ /* 0x000fc600078e00ff */
[----:B------:R-:W-:Y:S02]  /*0de0*/  SHF.R.S32.HI R4, RZ, 0x1f, R2 ;  /* 0x0000001fff047819 */ /* 0x000fe40000011402 */
[----:B------:R-:W-:Y:S02]  /*0df0*/  LEA.HI R17, R2, R17, RZ, 0x1 ;  /* 0x0000001102117211 */ /* 0x000fe400078f08ff */
[C---:B------:R-:W-:Y:S02]  /*0e00*/  LOP3.LUT R12, R4.reuse, R3, RZ, 0x3c, !PT ;  /* 0x00000003040c7212 */ /* 0x040fe400078e3cff */
[----:B------:R-:W-:Y:S01]  /*0e10*/  LOP3.LUT R13, R4, R2, RZ, 0x3c, !PT ;  /* 0x00000002040d7212 */ /* 0x000fe200078e3cff */
[----:B------:R-:W-:Y:S01]  /*0e20*/  IMAD.MOV R0, RZ, RZ, -R17 ;  /* 0x000000ffff007224 */ /* 0x000fe200078e0a11 */
[----:B------:R-:W-:-:S03]  /*0e30*/  LOP3.LUT R15, R2, R15, RZ, 0x3c, !PT ;  /* 0x0000000f020f7212 */ /* 0x000fc600078e3cff */
[----:B------:R-:W-:Y:S01]  /*0e40*/  @!P1 IMAD.MOV.U32 R17, RZ, RZ, R0 ;  /* 0x000000ffff119224 */ /* 0x000fe200078e0000 */
[----:B------:R-:W1:Y:S01]  /*0e50*/  I2F.F64.S64 R12, R12 ;  /* 0x0000000c000c7312 */ /* 0x000e620000301c00 */
[----:B------:R-:W-:Y:S01]  /*0e60*/  ISETP.GE.AND P0, PT, R15, RZ, PT ;  /* 0x000000ff0f00720c */ /* 0x000fe20003f06270 */
[----:B-1----:R-:W-:-:S10]  /*0e70*/  DMUL R20, R12, UR4 ;  /* 0x000000040c147c28 */ /* 0x002fd40008000000 */
[----:B------:R-:W1:Y:S02]  /*0e80*/  F2F.F32.F64 R20, R20 ;  /* 0x0000001400147310 */ /* 0x000e640000301000 */
[----:B01----:R-:W-:-:S07]  /*0e90*/  FSEL R16, -R20, R20, !P0 ;  /* 0x0000001414107208 */ /* 0x003fce0004000100 */
.L_x_6:
[----:B------:R-:W-:Y:S05]  /*0ea0*/  BSYNC.RECONVERGENT B0 ;  /* 0x0000000000007941 */ /* 0x000fea0003800200 */
.L_x_5:
[----:B------:R-:W-:Y:S01]  /*0eb0*/  FMUL R3, R16, R16 ;  /* 0x0000001010037220 */ /* 0x000fe20000400000 */
[C---:B------:R-:W-:Y:S01]  /*0ec0*/  LOP3.LUT R0, R17.reuse, 0x1, RZ, 0xc0, !PT ;  /* 0x0000000111007812 */ /* 0x040fe200078ec0ff */
[----:B------:R-:W-:Y:S01]  /*0ed0*/  IMAD.MOV.U32 R2, RZ, RZ, 0x3d2aaabb ;  /* 0x3d2aaabbff027424 */ /* 0x000fe200078e00ff */
[----:B------:R-:W-:Y:S01]  /*0ee0*/  LOP3.LUT P1, RZ, R17, 0x2, RZ, 0xc0, !PT ;  /* 0x0000000211ff7812 */ /* 0x000fe2000782c0ff */
[----:B------:R-:W-:Y:S01]  /*0ef0*/  FFMA R18, R3, R18, -0.0013887860113754868507 ;  /* 0xbab607ed03127423 */ /* 0x000fe20000000012 */
[----:B------:R-:W-:Y:S01]  /*0f00*/  ISETP.NE.U32.AND P0, PT, R0, 0x1, PT ;  /* 0x000000010000780c */ /* 0x000fe20003f05070 */
[----:B------:R-:W-:Y:S02]  /*0f10*/  IMAD.MOV.U32 R13, RZ, RZ, 0x3effffff ;  /* 0x3effffffff0d7424 */ /* 0x000fe400078e00ff */
[----:B------:R-:W-:Y:S01]  /*0f20*/  IMAD.IADD R21, R10, 0x1, R11 ;  /* 0x000000010a157824 */ /* 0x000fe200078e020b */
[----:B------:R-:W-:Y:S02]  /*0f30*/  FSEL R18, R18, -0.00019574658654164522886, !P0 ;  /* 0xb94d415312127808 */ /* 0x000fe40004000000 */
[----:B------:R-:W-:-:S02]  /*0f40*/  FSEL R2, R2, 0.0083327032625675201416, !P0 ;  /* 0x3c0885e402027808 */ /* 0x000fc40004000000 */
[----:B------:R-:W-:Y:S02]  /*0f50*/  FSEL R13, -R13, -0.16666662693023681641, !P0 ;  /* 0xbe2aaaa80d0d7808 */ /* 0x000fe40004000100 */
[----:B------:R-:W-:Y:S01]  /*0f60*/  FSEL R0, R16, 1, P0 ;  /* 0x3f80000010007808 */ /* 0x000fe20000000000 */
[----:B------:R-:W-:-:S04]  /*0f70*/  FFMA R2, R3, R18, R2 ;  /* 0x0000001203027223 */ /* 0x000fc80000000002 */
[C---:B------:R-:W-:Y:S01]  /*0f80*/  FFMA R4, R3.reuse, R2, R13 ;  /* 0x0000000203047223 */ /* 0x040fe2000000000d */
[----:B------:R-:W-:Y:S01]  /*0f90*/  FFMA R15, R3, R0, RZ ;  /* 0x00000000030f7223 */ /* 0x000fe200000000ff */
[----:B------:R-:W0:Y:S03]  /*0fa0*/  LDC.64 R12, c[0x0][0x390] ;  /* 0x0000e400ff0c7b82 */ /* 0x000e260000000a00 */
[----:B------:R-:W-:-:S04]  /*0fb0*/  FFMA R0, R15, R4, R0 ;  /* 0x000000040f007223 */ /* 0x000fc80000000000 */
[----:B------:R-:W-:Y:S01]  /*0fc0*/  @P1 FADD R0, RZ, -R0 ;  /* 0x80000000ff001221 */ /* 0x000fe20000000000 */
[----:B------:R-:W1:Y:S03]  /*0fd0*/  LDC.64 R2, c[0x0][0x398] ;  /* 0x0000e600ff027b82 */ /* 0x000e660000000a00 */
[-C--:B-----5:R-:W-:Y:S01]  /*0fe0*/  FMUL R4, R9, R0.reuse ;  /* 0x0000000009047220 */ /* 0x0a0fe20000400000 */
[----:B------:R-:W-:-:S03]  /*0ff0*/  FMUL R0, R7, R0 ;  /* 0x0000000007007220 */ /* 0x000fc60000400000 */
[-C--:B------:R-:W-:Y:S01]  /*1000*/  FFMA R4, R7, R14.reuse, -R4 ;  /* 0x0000000e07047223 */ /* 0x080fe20000000804 */
[----:B------:R-:W-:-:S03]  /*1010*/  FFMA R9, R9, R14, R0 ;  /* 0x0000000e09097223 */ /* 0x000fc60000000000 */
[C-C-:B------:R-:W-:Y:S01]  /*1020*/  FADD R15, R5.reuse, R4.reuse ;  /* 0x00000004050f7221 */ /* 0x140fe20000000000 */
[----:B------:R-:W-:Y:S01]  /*1030*/  FADD R19, R5, -R4 ;  /* 0x8000000405137221 */ /* 0x000fe20000000000 */
[C-C-:B------:R-:W-:Y:S01]  /*1040*/  FADD R17, R8.reuse, R9.reuse ;  /* 0x0000000908117221 */ /* 0x140fe20000000000 */
[----:B------:R-:W-:Y:S01]  /*1050*/  FADD R9, R8, -R9 ;  /* 0x8000000908097221 */ /* 0x000fe20000000000 */
[----:B0-----:R-:W-:-:S04]  /*1060*/  IMAD.WIDE.U32 R4, R11, 0x4, R12 ;  /* 0x000000040b047825 */ /* 0x001fc800078e000c */
[----:B------:R-:W-:Y:S01]  /*1070*/  IMAD.WIDE.U32 R12, R21, 0x4, R12 ;  /* 0x00000004150c7825 */ /* 0x000fe200078e000c */
[----:B------:R-:W-:Y:S03]  /*1080*/  STG.E desc[UR8][R4.64], R15 ;  /* 0x0000000f04007986 */ /* 0x000fe6000c101908 */
[----:B-1----:R-:W-:-:S04]  /*1090*/  IMAD.WIDE.U32 R6, R11, 0x4, R2 ;  /* 0x000000040b067825 */ /* 0x002fc800078e0002 */
[----:B------:R-:W-:Y:S01]  /*10a0*/  IMAD.WIDE.U32 R2, R21, 0x4, R2 ;  /* 0x0000000415027825 */ /* 0x000fe200078e0002 */
[----:B------:R-:W-:Y:S04]  /*10b0*/  STG.E desc[UR8][R6.64], R17 ;  /* 0x0000001106007986 */ /* 0x000fe8000c101908 */
[----:B------:R-:W-:Y:S04]  /*10c0*/  STG.E desc[UR8][R12.64], R19 ;  /* 0x000000130c007986 */ /* 0x000fe8000c101908 */
[----:B------:R-:W-:Y:S01]  /*10d0*/  STG.E desc[UR8][R2.64], R9 ;  /* 0x0000000902007986 */ /* 0x000fe2000c101908 */
[----:B------:R-:W-:Y:S05]  /*10e0*/  EXIT ;  /* 0x000000000000794d */ /* 0x000fea0003800000 */
        .weak           $__internal_0_$__cuda_sm3x_div_rn_noftz_f32_slowpath
        .type           $__internal_0_$__cuda_sm3x_div_rn_noftz_f32_slowpath,@function
        .size           $__internal_0_$__cuda_sm3x_div_rn_noftz_f32_slowpath,(.L_x_839 - $__internal_0_$__cuda_sm3x_div_rn_noftz_f32_slowpath)
$__internal_0_$__cuda_sm3x_div_rn_noftz_f32_slowpath:
[--C-:B------:R-:W-:Y:S01]  /*10f0*/  SHF.R.U32.HI R6, RZ, 0x17, R3.reuse ;  /* 0x00000017ff067819 */ /* 0x100fe20000011603 */
[----:B------:R-:W-:Y:S01]  /*1100*/  BSSY.RECONVERGENT B1, `(.L_x_8) ;  /* 0x0000064000017945 */ /* 0x000fe20003800200 */
[--C-:B------:R-:W-:Y:S01]  /*1110*/  SHF.R.U32.HI R4, RZ, 0x17, R0.reuse ;  /* 0x00000017ff047819 */ /* 0x100fe20000011600 */
[----:B------:R-:W-:Y:S01]  /*1120*/  IMAD.MOV.U32 R12, RZ, RZ, R0 ;  /* 0x000000ffff0c7224 */ /* 0x000fe200078e0000 */
[----:B------:R-:W-:Y:S01]  /*1130*/  LOP3.LUT R6, R6, 0xff, RZ, 0xc0, !PT ;  /* 0x000000ff06067812 */ /* 0x000fe200078ec0ff */
[----:B------:R-:W-:Y:S01]  /*1140*/  IMAD.MOV.U32 R13, RZ, RZ, R3 ;  /* 0x000000ffff0d7224 */ /* 0x000fe200078e0003 */
[----:B------:R-:W-:-:S03]  /*1150*/  LOP3.LUT R16, R4, 0xff, RZ, 0xc0, !PT ;  /* 0x000000ff04107812 */ /* 0x000fc600078ec0ff */
[----:B------:R-:W-:Y:S02]  /*1160*/  VIADD R14, R6, 0xffffffff ;  /* 0xffffffff060e7836 */ /* 0x000fe40000000000 */
[----:B------:R-:W-:-:S03]  /*1170*/  VIADD R15, R16, 0xffffffff ;  /* 0xffffffff100f7836 */ /* 0x000fc60000000000 */
[----:B------:R-:W-:-:S04]  /*1180*/  ISETP.GT.U32.AND P0, PT, R14, 0xfd, PT ;  /* 0x000000fd0e00780c */ /* 0x000fc80003f04070 */
[----:B------:R-:W-:-:S13]  /*1190*/  ISETP.GT.U32.OR P0, PT, R15, 0xfd, P0 ;  /* 0x000000fd0f00780c */ /* 0x000fda0000704470 */
[----:B------:R-:W-:Y:S01]  /*11a0*/  @!P0 MOV R4, RZ ;  /* 0x000000ff00048202 */ /* 0x000fe20000000f00 */
[----:B------:R-:W-:Y:S06]  /*11b0*/  @!P0 BRA `(.L_x_9) ;  /* 0x00000000005c8947 */ /* 0x000fec0003800000 */
[----:B------:R-:W-:Y:S02]  /*11c0*/  FSETP.GTU.FTZ.AND P0, PT, |R0|, +INF , PT ;  /* 0x7f8000000000780b */ /* 0x000fe40003f1c200 */
[----:B------:R-:W-:-:S04]  /*11d0*/  FSETP.GTU.FTZ.AND P1, PT, |R3|, +INF , PT ;  /* 0x7f8000000300780b */ /* 0x000fc80003f3c200 */
[----:B------:R-:W-:-:S13]  /*11e0*/  PLOP3.LUT P0, PT, P0, P1, PT, 0xf8, 0x8f ;  /* 0x00000000008f781c */ /* 0x000fda0000703f70 */
[----:B------:R-:W-:Y:S05]  /*11f0*/  @P0 BRA `(.L_x_10) ;  /* 0x00000004004c0947 */ /* 0x000fea0003800000 */
[----:B------:R-:W-:-:S13]  /*1200*/  LOP3.LUT P0, RZ, R13, 0x7fffffff, R12, 0xc8, !PT ;  /* 0x7fffffff0dff7812 */ /* 0x000fda000780c80c */
[----:B------:R-:W-:Y:S05]  /*1210*/  @!P0 BRA `(.L_x_11) ;  /* 0x00000004003c8947 */ /* 0x000fea0003800000 */
[C---:B------:R-:W-:Y:S02]  /*1220*/  FSETP.NEU.FTZ.AND P2, PT, |R0|.reuse, +INF , PT ;  /* 0x7f8000000000780b */ /* 0x040fe40003f5d200 */
[----:B------:R-:W-:Y:S02]  /*1230*/  FSETP.NEU.FTZ.AND P1, PT, |R3|, +INF , PT ;  /* 0x7f8000000300780b */ /* 0x000fe40003f3d200 */
[----:B------:R-:W-:-:S11]  /*1240*/  FSETP.NEU.FTZ.AND P0, PT, |R0|, +INF , PT ;  /* 0x7f8000000000780b */ /* 0x000fd60003f1d200 */
[----:B------:R-:W-:Y:S05]  /*1250*/  @!P1 BRA !P2, `(.L_x_11) ;  /* 0x00000004002c9947 */ /* 0x000fea0005000000 */
[----:B------:R-:W-:-:S04]  /*1260*/  LOP3.LUT P2, RZ, R12, 0x7fffffff, RZ, 0xc0, !PT ;  /* 0x7fffffff0cff7812 */ /* 0x000fc8000784c0ff */
[----:B------:R-:W-:-:S13]  /*1270*/  PLOP3.LUT P1, PT, P1, P2, PT, 0x2f, 0xf2 ;  /* 0x0000000000f2781c */ /* 0x000fda0000f24577 */
[----:B------:R-:W-:Y:S05]  /*1280*/  @P1 BRA `(.L_x_12) ;  /* 0x0000000400181947 */ /* 0x000fea0003800000 */
[----:B------:R-:W-:-:S04]  /*1290*/  LOP3.LUT P1, RZ, R13, 0x7fffffff, RZ, 0xc0, !PT ;  /* 0x7fffffff0dff7812 */ /* 0x000fc8000782c0ff */
[----:B------:R-:W-:-:S13]  /*12a0*/  PLOP3.LUT P0, PT, P0, P1, PT, 0x2f, 0xf2 ;  /* 0x0000000000f2781c */ /* 0x000fda0000702577 */
[----:B------:R-:W-:Y:S05]  /*12b0*/  @P0 BRA `(.L_x_13) ;  /* 0x0000000400000947 */ /* 0x000fea0003800000 */
[----:B------:R-:W-:Y:S02]  /*12c0*/  ISETP.GE.AND P0, PT, R15, RZ, PT ;  /* 0x000000ff0f00720c */ /* 0x000fe40003f06270 */
[----:B------:R-:W-:-:S11]  /*12d0*/  ISETP.GE.AND P1, PT, R14, RZ, PT ;  /* 0x000000ff0e00720c */ /* 0x000fd60003f26270 */
[----:B------:R-:W-:Y:S02]  /*12e0*/  @P0 IMAD.MOV.U32 R4, RZ, RZ, RZ ;  /* 0x000000ffff040224 */ /* 0x000fe400078e00ff */
[----:B------:R-:W-:Y:S01]  /*12f0*/  @!P0 FFMA R12, R0, 1.84467440737095516160e+19, RZ ;  /* 0x5f800000000c8823 */ /* 0x000fe200000000ff */
[----:B------:R-:W-:Y:S02]  /*1300*/  @!P0 IMAD.MOV.U32 R4, RZ, RZ, -0x40 ;  /* 0xffffffc0ff048424 */ /* 0x000fe400078e00ff */
[----:B------:R-:W-:Y:S02]  /*1310*/  @!P1 FFMA R13, R3, 1.84467440737095516160e+19, RZ ;  /* 0x5f800000030d9823 */ /* 0x000fe400000000ff */
[----:B------:R-:W-:-:S07]  /*1320*/  @!P1 VIADD R4, R4, 0x40 ;  /* 0x0000004004049836 */ /* 0x000fce0000000000 */
.L_x_9:
[----:B------:R-:W-:Y:S01]  /*1330*/  LEA R0, R6, 0xc0800000, 0x17 ;  /* 0xc080000006007811 */ /* 0x000fe200078eb8ff */
[----:B------:R-:W-:Y:S01]  /*1340*/  VIADD R3, R16, 0xffffff81 ;  /* 0xffffff8110037836 */ /* 0x000fe20000000000 */
[----:B------:R-:W-:Y:S03]  /*1350*/  BSSY.RECONVERGENT B2, `(.L_x_14) ;  /* 0x0000035000027945 */ /* 0x000fe60003800200 */
[----:B------:R-:W-:Y:S02]  /*1360*/  IMAD.IADD R13, R13, 0x1, -R0 ;  /* 0x000000010d0d7824 */ /* 0x000fe400078e0a00 */
[----:B------:R-:W-:Y:S02]  /*1370*/  IMAD R0, R3, -0x800000, R12 ;  /* 0xff80000003007824 */ /* 0x000fe400078e020c */
[----:B------:R0:W1:Y:S01]  /*1380*/  MUFU.RCP R14, R13 ;  /* 0x0000000d000e7308 */ /* 0x0000620000001000 */
[----:B------:R-:W-:Y:S01]  /*1390*/  FADD.FTZ R15, -R13, -RZ ;  /* 0x800000ff0d0f7221 */ /* 0x000fe20000010100 */
[----:B0-----:R-:W-:-:S05]  /*13a0*/  IADD3 R13, PT, PT, R3, 0x7f, -R6 ;  /* 0x0000007f030d7810 */ /* 0x001fca0007ffe806 */
[----:B------:R-:W-:Y:S02]  /*13b0*/  IMAD.IADD R13, R13, 0x1, R4 ;  /* 0x000000010d0d7824 */ /* 0x000fe400078e0204 */
[----:B-1----:R-:W-:-:S04]  /*13c0*/  FFMA R17, R14, R15, 1 ;  /* 0x3f8000000e117423 */ /* 0x002fc8000000000f */
[----:B------:R-:W-:-:S04]  /*13d0*/  FFMA R19, R14, R17, R14 ;  /* 0x000000110e137223 */ /* 0x000fc8000000000e */
[----:B------:R-:W-:-:S04]  /*13e0*/  FFMA R12, R0, R19, RZ ;  /* 0x00000013000c7223 */ /* 0x000fc800000000ff */
[----:B------:R-:W-:-:S04]  /*13f0*/  FFMA R17, R15, R12, R0 ;  /* 0x0000000c0f117223 */ /* 0x000fc80000000000 */
[----:B------:R-:W-:-:S04]  /*1400*/  FFMA R12, R19, R17, R12 ;  /* 0x00000011130c7223 */ /* 0x000fc8000000000c */
[----:B------:R-:W-:-:S04]  /*1410*/  FFMA R15, R15, R12, R0 ;  /* 0x0000000c0f0f7223 */ /* 0x000fc80000000000 */
[----:B------:R-:W-:-:S05]  /*1420*/  FFMA R0, R19, R15, R12 ;  /* 0x0000000f13007223 */ /* 0x000fca000000000c */
[----:B------:R-:W-:-:S04]  /*1430*/  SHF.R.U32.HI R3, RZ, 0x17, R0 ;  /* 0x00000017ff037819 */ /* 0x000fc80000011600 */
[----:B------:R-:W-:-:S05]  /*1440*/  LOP3.LUT R3, R3, 0xff, RZ, 0xc0, !PT ;  /* 0x000000ff03037812 */ /* 0x000fca00078ec0ff */
[----:B------:R-:W-:-:S04]  /*1450*/  IMAD.IADD R14, R3, 0x1, R13 ;  /* 0x00000001030e7824 */ /* 0x000fc800078e020d */
[----:B------:R-:W-:-:S05]  /*1460*/  VIADD R3, R14, 0xffffffff ;  /* 0xffffffff0e037836 */ /* 0x000fca0000000000 */
[----:B------:R-:W-:-:S13]  /*1470*/  ISETP.GE.U32.AND P0, PT, R3, 0xfe, PT ;  /* 0x000000fe0300780c */ /* 0x000fda0003f06070 */
[----:B------:R-:W-:Y:S05]  /*1480*/  @!P0 BRA `(.L_x_15) ;  /* 0x0000000000808947 */ /* 0x000fea0003800000 */
[----:B------:R-:W-:-:S13]  /*1490*/  ISETP.GT.AND P0, PT, R14, 0xfe, PT ;  /* 0x000000fe0e00780c */ /* 0x000fda0003f04270 */
[----:B------:R-:W-:Y:S05]  /*14a0*/  @P0 BRA `(.L_x_16) ;  /* 0x00000000006c0947 */ /* 0x000fea0003800000 */
[----:B------:R-:W-:-:S13]  /*14b0*/  ISETP.GE.AND P0, PT, R14, 0x1, PT ;  /* 0x000000010e00780c */ /* 0x000fda0003f06270 */
[----:B------:R-:W-:Y:S05]  /*14c0*/  @P0 BRA `(.L_x_17) ;  /* 0x0000000000740947 */ /* 0x000fea0003800000 */
[----:B------:R-:W-:Y:S02]  /*14d0*/  ISETP.GE.AND P0, PT, R14, -0x18, PT ;  /* 0xffffffe80e00780c */ /* 0x000fe40003f06270 */
[----:B------:R-:W-:-:S11]  /*14e0*/  LOP3.LUT R0, R0, 0x80000000, RZ, 0xc0, !PT ;  /* 0x8000000000007812 */ /* 0x000fd600078ec0ff */
[----:B------:R-:W-:Y:S05]  /*14f0*/  @!P0 BRA `(.L_x_17) ;  /* 0x0000000000688947 */ /* 0x000fea0003800000 */
[CCC-:B------:R-:W-:Y:S01]  /*1500*/  FFMA.RZ R3, R19.reuse, R15.reuse, R12.reuse ;  /* 0x0000000f13037223 */ /* 0x1c0fe2000000c00c */
[C---:B------:R-:W-:Y:S02]  /*1510*/  VIADD R13, R14.reuse, 0x20 ;  /* 0x000000200e0d7836 */ /* 0x040fe40000000000 */
[-CC-:B------:R-:W-:Y:S01]  /*1520*/  FFMA.RM R4, R19, R15.reuse, R12.reuse ;  /* 0x0000000f13047223 */ /* 0x180fe2000000400c */
[C---:B------:R-:W-:Y:S02]  /*1530*/  ISETP.NE.AND P2, PT, R14.reuse, RZ, PT ;  /* 0x000000ff0e00720c */ /* 0x040fe40003f45270 */
[----:B------:R-:W-:Y:S01]  /*1540*/  LOP3.LUT R6, R3, 0x7fffff, RZ, 0xc0, !PT ;  /* 0x007fffff03067812 */ /* 0x000fe200078ec0ff */
[----:B------:R-:W-:Y:S01]  /*1550*/  FFMA.RP R3, R19, R15, R12 ;  /* 0x0000000f13037223 */ /* 0x000fe2000000800c */
[----:B------:R-:W-:Y:S01]  /*1560*/  IMAD.MOV R12, RZ, RZ, -R14 ;  /* 0x000000ffff0c7224 */ /* 0x000fe200078e0a0e */
[----:B------:R-:W-:Y:S02]  /*1570*/  ISETP.NE.AND P1, PT, R14, RZ, PT ;  /* 0x000000ff0e00720c */ /* 0x000fe40003f25270 */
[----:B------:R-:W-:-:S02]  /*1580*/  LOP3.LUT R6, R6, 0x800000, RZ, 0xfc, !PT ;  /* 0x0080000006067812 */ /* 0x000fc400078efcff */
[----:B------:R-:W-:Y:S02]  /*1590*/  FSETP.NEU.FTZ.AND P0, PT, R3, R4, PT ;  /* 0x000000040300720b */ /* 0x000fe40003f1d000 */
[----:B------:R-:W-:Y:S02]  /*15a0*/  SHF.L.U32 R13, R6, R13, RZ ;  /* 0x0000000d060d7219 */ /* 0x000fe400000006ff */
[----:B------:R-:W-:Y:S02]  /*15b0*/  SEL R3, R12, RZ, P2 ;  /* 0x000000ff0c037207 */ /* 0x000fe40001000000 */
[----:B------:R-:W-:Y:S02]  /*15c0*/  ISETP.NE.AND P1, PT, R13, RZ, P1 ;  /* 0x000000ff0d00720c */ /* 0x000fe40000f25270 */
[----:B------:R-:W-:Y:S02]  /*15d0*/  SHF.R.U32.HI R3, RZ, R3, R6 ;  /* 0x00000003ff037219 */ /* 0x000fe40000011606 */
[----:B------:R-:W-:-:S02]  /*15e0*/  PLOP3.LUT P0, PT, P0, P1, PT, 0xf8, 0x8f ;  /* 0x00000000008f781c */ /* 0x000fc40000703f70 */
[----:B------:R-:W-:Y:S02]  /*15f0*/  SHF.R.U32.HI R13, RZ, 0x1, R3 ;  /* 0x00000001ff0d7819 */ /* 0x000fe40000011603 */
[----:B------:R-:W-:-:S04]  /*1600*/  SEL R4, RZ, 0x1, !P0 ;  /* 0x00000001ff047807 */ /* 0x000fc80004000000 */
[----:B------:R-:W-:-:S04]  /*1610*/  LOP3.LUT R4, R4, 0x1, R13, 0xf8, !PT ;  /* 0x0000000104047812 */ /* 0x000fc800078ef80d */
[----:B------:R-:W-:-:S05]  /*1620*/  LOP3.LUT R4, R4, R3, RZ, 0xc0, !PT ;  /* 0x0000000304047212 */ /* 0x000fca00078ec0ff */
[----:B------:R-:W-:-:S05]  /*1630*/  IMAD.IADD R13, R13, 0x1, R4 ;  /* 0x000000010d0d7824 */ /* 0x000fca00078e0204 */
[----:B------:R-:W-:Y:S01]  /*1640*/  LOP3.LUT R0, R13, R0, RZ, 0xfc, !PT ;  /* 0x000000000d007212 */ /* 0x000fe200078efcff */
[----:B------:R-:W-:Y:S06]  /*1650*/  BRA `(.L_x_17) ;  /* 0x0000000000107947 */ /* 0x000fec0003800000 */
.L_x_16:
[----:B------:R-:W-:-:S04]  /*1660*/  LOP3.LUT R0, R0, 0x80000000, RZ, 0xc0, !PT ;  /* 0x8000000000007812 */ /* 0x000fc800078ec0ff */
[----:B------:R-:W-:Y:S01]  /*1670*/  LOP3.LUT R0, R0, 0x7f800000, RZ, 0xfc, !PT ;  /* 0x7f80000000007812 */ /* 0x000fe200078efcff */
[----:B------:R-:W-:Y:S06]  /*1680*/  BRA `(.L_x_17) ;  /* 0x0000000000047947 */ /* 0x000fec0003800000 */
.L_x_15:
[----:B------:R-:W-:-:S07]  /*1690*/  IMAD R0, R13, 0x800000, R0 ;  /* 0x008000000d007824 */ /* 0x000fce00078e0200 */
.L_x_17:
[----:B------:R-:W-:Y:S05]  /*16a0*/  BSYNC.RECONVERGENT B2 ;  /* 0x0000000000027941 */ /* 0x000fea0003800200 */
.L_x_14:
[----:B------:R-:W-:Y:S05]  /*16b0*/  BRA `(.L_x_18) ;  /* 0x0000000000207947 */ /* 0x000fea0003800000 */
.L_x_13:
[----:B------:R-:W-:-:S04]  /*16c0*/  LOP3.LUT R0, R13, 0x80000000, R12, 0x48, !PT ;  /* 0x800000000d007812 */ /* 0x000fc800078e480c */
[----:B------:R-:W-:Y:S01]  /*16d0*/  LOP3.LUT R0, R0, 0x7f800000, RZ, 0xfc, !PT ;  /* 0x7f80000000007812 */ /* 0x000fe200078efcff */
[----:B------:R-:W-:Y:S06]  /*16e0*/  BRA `(.L_x_18) ;  /* 0x0000000000147947 */ /* 0x000fec0003800000 */
.L_x_12:
[----:B------:R-:W-:Y:S01]  /*16f0*/  LOP3.LUT R0, R13, 0x80000000, R12, 0x48, !PT ;  /* 0x800000000d007812 */ /* 0x000fe200078e480c */
[----:B------:R-:W-:Y:S06]  /*1700*/  BRA `(.L_x_18) ;  /* 0x00000000000c7947 */ /* 0x000fec0003800000 */
.L_x_11:
[----:B------:R-:W0:Y:S01]  /*1710*/  MUFU.RSQ R0, -QNAN ;  /* 0xffc0000000007908 */ /* 0x000e220000001400 */
[----:B------:R-:W-:Y:S05]  /*1720*/  BRA `(.L_x_18) ;  /* 0x0000000000047947 */ /* 0x000fea0003800000 */
.L_x_10:
[----:B------:R-:W-:-:S07]  /*1730*/  FADD.FTZ R0, R0, R3 ;  /* 0x0000000300007221 */ /* 0x000fce0000010000 */
.L_x_18:
[----:B------:R-:W-:Y:S05]  /*1740*/  BSYNC.RECONVERGENT B1 ;  /* 0x0000000000017941 */ /* 0x000fea0003800200 */
.L_x_8:
[----:B------:R-:W-:-:S04]  /*1750*/  IMAD.MOV.U32 R3, RZ, RZ, 0x0 ;  /* 0x00000000ff037424 */ /* 0x000fc800078e00ff */
[----:B0-----:R-:W-:Y:S05]  /*1760*/  RET.REL.NODEC R2 `(_occa_StockHamCommon_0) ;  /* 0xffffffe802247950 */ /* 0x001fea0003c3ffff */
.L_x_19:
[----:B------:R-:W-:-:S00]  /*1770*/  BRA `(.L_x_19) ;  /* 0xfffffffc00fc7947 */ /* 0x000fc0000383ffff */
[----:B------:R-:W-:-:S00]  /*1780*/  NOP ;  /* 0x0000000000007918 */ /* 0x000fc00000000000 */
[----:B------:R-:W-:-:S00]  /*1790*/  NOP ;  /* 0x0000000000007918 */ /* 0x000fc00000000000 */
[----:B------:R-:W-:-:S00]  /*17a0*/  NOP ;  /* 0x0000000000007918 */ /* 0x000fc00000000000 */
[----:B------:R-:W-:-:S00]  /*17b0*/  NOP ;  /* 0x0000000000007918 */ /* 0x000fc00000000000 */
[----:B------:R-:W-:-:S00]  /*17c0*/  NOP ;  /* 0x0000000000007918 */ /* 0x000fc00000000000 */
[----:B------:R-:W-:-:S00]  /*17d0*/  NOP ;  /* 0x0000000000007918 */ /* 0x000fc00000000000 */
[----:B------:R-:W-:-:S00]  /*17e0*/  NOP ;  /* 0x0000000000007918 */ /* 0x000fc00000000000 */
[----:B------:R-:W-:-:S00]  /*17f0*/  NOP ;  /* 0x0000000000007918 */ /* 0x000fc00000000000 */
.L_x_839:


//--------------------- .text._occa_DCRemove_Common_0 --------------------------
	.section	.text._occa_DCRemove_Common_0,"ax",@progbits
	.align	128
        .global         _occa_DCRemove_Common_0
        .type           _occa_DCRemove_Common_0,@function
        .size           _occa_DCRemove_Common_0,(.L_x_840 - _occa_DCRemove_Common_0)
        .other          _occa_DCRemove_Common_0,@"STO_CUDA_ENTRY STV_DEFAULT"
_occa_DCRemove_Common_0:
.text._occa_DCRemove_Common_0:
[----:B------:R-:W-:Y:S01]  /*0000*/  LDC R1, c[0x0][0x37c] ;  /* 0x0000df00ff017b82 */ /* 0x000fe20000000800 */
[----:B------:R-:W0:Y:S07]  /*0010*/  S2R R0, SR_TID.X ;  /* 0x0000000000007919 */ /* 0x000e2e0000002100 */
[----:B------:R-:W1:Y:S01]  /*0020*/  S2UR UR5, SR_CgaCtaId ;  /* 0x00000000000579c3 */ /* 0x000e620000008800 */
[----:B------:R-:W-:Y:S01]  /*0030*/  UMOV UR4, 0x400 ;  /* 0x0000040000047882 */ /* 0x000fe20000000000 */
[----:B------:R-:W2:Y:S06]  /*0040*/  LDCU.64 UR8, c[0x0][0x358] ;  /* 0x00006b00ff0877ac */ /* 0x000eac0008000a00 */
[----:B------:R-:W3:Y:S01]  /*0050*/  LDC R5, c[0x0][0x38c] ;  /* 0x0000e300ff057b82 */ /* 0x000ee20000000800 */
[----:B-1----:R-:W-:-:S07]  /*0060*/  ULEA UR4, UR5, UR4, 0x18 ;  /* 0x0000000405047291 */ /* 0x002fce000f8ec0ff */
[----:B------:R-:W1:Y:S01]  /*0070*/  S2UR UR5, SR_CTAID.X ;  /* 0x00000000000579c3 */ /* 0x000e620000002500 */
[----:B0-----:R-:W-:Y:S02]  /*0080*/  LEA R4, R0, UR4, 0x2 ;  /* 0x0000000400047c11 */ /* 0x001fe4000f8e10ff */
[----:B---3--:R-:W-:-:S03]  /*0090*/  ISETP.NE.AND P0, PT, R5, RZ, PT ;  /* 0x000000ff0500720c */ /* 0x008fc60003f05270 */
[----:B------:R0:W-:Y:S02]  /*00a0*/  STS [R4], RZ ;  /* 0x000000ff04007388 */ /* 0x0001e40000000800 */
[----:B------:R-:W-:Y:S08]  /*00b0*/  BAR.SYNC.DEFER_BLOCKING 0x0 ;  /* 0x0000000000007b1d */ /* 0x000ff00000010000 */
[----:B012---:R-:W-:Y:S05]  /*00c0*/  @!P0 BRA `(.L_x_20) ;  /* 0x0000000800d88947 */ /* 0x007fea0003800000 */
[C---:B------:R-:W-:Y:S01]  /*00d0*/  ISETP.GE.U32.AND P0, PT, R5.reuse, 0x1c1, PT ;  /* 0x000001c10500780c */ /* 0x040fe20003f06070 */
[----:B------:R-:W-:Y:S01]  /*00e0*/  UMOV UR4, URZ ;  /* 0x000000ff00047c82 */ /* 0x000fe20008000000 */
[C---:B------:R-:W-:Y:S01]  /*00f0*/  IADD3 R9, PT, PT, R5.reuse, -0x1, RZ ;  /* 0xffffffff05097810 */ /* 0x040fe20007ffe0ff */
[----:B------:R-:W-:-:S03]  /*0100*/  IMAD R5, R5, UR5, R0 ;  /* 0x0000000505057c24 */ /* 0x000fc6000f8e0200 */
[----:B------:R-:W-:-:S04]  /*0110*/  LEA.HI R6, R9, 0x1, RZ, 0x1a ;  /* 0x0000000109067811 */ /* 0x000fc800078fd0ff */
[----:B------:R-:W-:-:S03]  /*0120*/  LOP3.LUT R14, R6, 0x7, RZ, 0xc0, !PT ;  /* 0x00000007060e7812 */ /* 0x000fc600078ec0ff */
[----:B------:R-:W-:Y:S05]  /*0130*/  @!P0 BRA `(.L_x_21) ;  /* 0x0000000400688947 */ /* 0x000fea0003800000 */
[----:B------:R-:W0:Y:S01]  /*0140*/  LDC.64 R2, c[0x0][0x380] ;  /* 0x0000e000ff027b82 */ /* 0x000e220000000a00 */
[----:B------:R-:W-:Y:S01]  /*0150*/  LOP3.LUT R8, R6, 0x7fffff8, RZ, 0xc0, !PT ;  /* 0x07fffff806087812 */ /* 0x000fe200078ec0ff */
[----:B------:R-:W-:Y:S01]  /*0160*/  UMOV UR4, 0x100 ;  /* 0x0000010000047882 */ /* 0x000fe20000000000 */
[----:B------:R-:W-:Y:S02]  /*0170*/  MOV R7, R5 ;  /* 0x0000000500077202 */ /* 0x000fe40000000f00 */
[----:B------:R-:W-:-:S07]  /*0180*/  IADD3 R8, PT, PT, -R8, RZ, RZ ;  /* 0x000000ff08087210 */ /* 0x000fce0007ffe1ff */
.L_x_22:
[----:B01----:R-:W-:-:S06]  /*0190*/  IMAD.WIDE.U32 R10, R7, 0x4, R2 ;  /* 0x00000004070a7825 */ /* 0x003fcc00078e0002 */
[----:B------:R-:W2:Y:S01]  /*01a0*/  LDG.E R11, desc[UR8][R10.64] ;  /* 0x000000080a0b7981 */ /* 0x000ea2000c1e1900 */
[----:B------:R-:W-:-:S03]  /*01b0*/  IADD3 R17, PT, PT, R7, 0x40, RZ ;  /* 0x0000004007117810 */ /* 0x000fc60007ffe0ff */
[----:B--2---:R-:W-:Y:S01]  /*01c0*/  STS [R4+0x100], R11 ;  /* 0x0001000b04007388 */ /* 0x004fe20000000800 */
[----:B------:R-:W-:Y:S06]  /*01d0*/  BAR.SYNC.DEFER_BLOCKING 0x0 ;  /* 0x0000000000007b1d */ /* 0x000fec0000010000 */
[----:B------:R-:W-:Y:S04]  /*01e0*/  LDS R12, [R4+0x100] ;  /* 0x00010000040c7984 */ /* 0x000fe80000000800 */
[----:B------:R-:W0:Y:S02]  /*01f0*/  LDS R13, [R4] ;  /* 0x00000000040d7984 */ /* 0x000e240000000800 */
[----:B0-----:R-:W-:Y:S01]  /*0200*/  FADD R15, R12, R13 ;  /* 0x0000000d0c0f7221 */ /* 0x001fe20000000000 */
[----:B------:R-:W-:-:S04]  /*0210*/  IMAD.WIDE.U32 R12, R17, 0x4, R2 ;  /* 0x00000004110c7825 */ /* 0x000fc800078e0002 */
[----:B------:R-:W-:Y:S01]  /*0220*/  STS [R4], R15 ;  /* 0x0000000f04007388 */ /* 0x000fe20000000800 */
[----:B------:R-:W-:Y:S06]  /*0230*/  BAR.SYNC.DEFER_BLOCKING 0x0 ;  /* 0x0000000000007b1d */ /* 0x000fec0000010000 */
        /* <DEDUP_REMOVED lines=61> */
[----:B------:R-:W-:Y:S01]  /*0610*/  IADD3 R8, PT, PT, R8, 0x8, RZ ;  /* 0x0000000808087810 */ /* 0x000fe20007ffe0ff */
[----:B------:R-:W-:Y:S01]  /*0620*/  UIADD3 UR4, UPT, UPT, UR4, 0x200, URZ ;  /* 0x0000020004047890 */ /* 0x000fe2000fffe0ff */
[----:B------:R-:W-:-:S02]  /*0630*/  IADD3 R7, PT, PT, R7, 0x200, RZ ;  /* 0x0000020007077810 */ /* 0x000fc40007ffe0ff */
[----:B------:R-:W-:Y:S01]  /*0640*/  ISETP.NE.AND P0, PT, R8, RZ, PT ;  /* 0x000000ff0800720c */ /* 0x000fe20003f05270 */
[----:B--2---:R-:W-:Y:S01]  /*0650*/  STS [R4+0x100], R13 ;  /* 0x0001000d04007388 */ /* 0x004fe20000000800 */
[----:B------:R-:W-:Y:S06]  /*0660*/  BAR.SYNC.DEFER_BLOCKING 0x0 ;  /* 0x0000000000007b1d */ /* 0x000fec0000010000 */
[----:B------:R-:W-:Y:S04]  /*0670*/  LDS R10, [R4+0x100] ;  /* 0x00010000040a7984 */ /* 0x000fe80000000800 */
[----:B------:R-:W0:Y:S02]  /*0680*/  LDS R11, [R4] ;  /* 0x00000000040b7984 */ /* 0x000e240000000800 */
[----:B0-----:R-:W-:-:S05]  /*0690*/  FADD R11, R10, R11 ;  /* 0x0000000b0a0b7221 */ /* 0x001fca0000000000 */
[----:B------:R1:W-:Y:S01]  /*06a0*/  STS [R4], R11 ;  /* 0x0000000b04007388 */ /* 0x0003e20000000800 */
[----:B------:R-:W-:Y:S06]  /*06b0*/  BAR.SYNC.DEFER_BLOCKING 0x0 ;  /* 0x0000000000007b1d */ /* 0x000fec0000010000 */
[----:B------:R-:W-:Y:S05]  /*06c0*/  @P0 BRA `(.L_x_22) ;  /* 0xfffffff800b00947 */ /* 0x000fea000383ffff */
[----:B------:R-:W-:-:S12]  /*06d0*/  UIADD3 UR4, UPT, UPT, UR4, -0x100, URZ ;  /* 0xffffff0004047890 */ /* 0x000fd8000fffe0ff */
.L_x_21:
[----:B------:R-:W-:-:S13]  /*06e0*/  ISETP.NE.AND P0, PT, R14, RZ, PT ;  /* 0x000000ff0e00720c */ /* 0x000fda0003f05270 */
[----:B------:R-:W-:Y:S05]  /*06f0*/  @!P0 BRA `(.L_x_20) ;  /* 0x00000004004c8947 */ /* 0x000fea0003800000 */
[----:B------:R-:W-:Y:S02]  /*0700*/  ISETP.GE.U32.AND P0, PT, R14, 0x4, PT ;  /* 0x000000040e00780c */ /* 0x000fe40003f06070 */
[----:B------:R-:W-:-:S11]  /*0710*/  LOP3.LUT P1, R6, R6, 0x3, RZ, 0xc0, !PT ;  /* 0x0000000306067812 */ /* 0x000fd6000782c0ff */
[----:B------:R-:W-:Y:S05]  /*0720*/  @!P0 BRA `(.L_x_23) ;  /* 0x0000000000a88947 */ /* 0x000fea0003800000 */
[----:B------:R-:W1:Y:S01]  /*0730*/  LDC.64 R2, c[0x0][0x380] ;  /* 0x0000e000ff027b82 */ /* 0x000e620000000a00 */
[----:B------:R-:W-:-:S05]  /*0740*/  IADD3 R7, PT, PT, R5, UR4, RZ ;  /* 0x0000000405077c10 */ /* 0x000fca000fffe0ff */
[----:B-1----:R-:W-:-:S06]  /*0750*/  IMAD.WIDE.U32 R10, R7, 0x4, R2 ;  /* 0x00000004070a7825 */ /* 0x002fcc00078e0002 */
        /* <DEDUP_REMOVED lines=21> */
[----:B------:R-:W-:-:S05]  /*08b0*/  IADD3 R7, PT, PT, R7, 0xc0, RZ ;  /* 0x000000c007077810 */ /* 0x000fca0007ffe0ff */
[----:B------:R-:W-:Y:S01]  /*08c0*/  IMAD.WIDE.U32 R2, R7, 0x4, R2 ;  /* 0x0000000407027825 */ /* 0x000fe200078e0002 */
[----:B--2---:R-:W-:Y:S01]  /*08d0*/  STS [R4+0x100], R11 ;  /* 0x0001000b04007388 */ /* 0x004fe20000000800 */
[----:B------:R-:W-:Y:S06]  /*08e0*/  BAR.SYNC.DEFER_BLOCKING 0x0 ;  /* 0x0000000000007b1d */ /* 0x000fec0000010000 */
[----:B------:R-:W-:Y:S04]  /*08f0*/  LDS R8, [R4+0x100] ;  /* 0x0001000004087984 */ /* 0x000fe80000000800 */
[----:B------:R-:W0:Y:S02]  /*0900*/  LDS R13, [R4] ;  /* 0x00000000040d7984 */ /* 0x000e240000000800 */
[----:B0-----:R-:W-:-:S05]  /*0910*/  FADD R13, R8, R13 ;  /* 0x0000000d080d7221 */ /* 0x001fca0000000000 */
[----:B------:R-:W-:Y:S01]  /*0920*/  STS [R4], R13 ;  /* 0x0000000d04007388 */ /* 0x000fe20000000800 */
[----:B------:R-:W-:Y:S06]  /*0930*/  BAR.SYNC.DEFER_BLOCKING 0x0 ;  /* 0x0000000000007b1d */ /* 0x000fec0000010000 */
[----:B------:R-:W2:Y:S01]  /*0940*/  LDG.E R3, desc[UR8][R2.64] ;  /* 0x0000000802037981 */ /* 0x000ea2000c1e1900 */
[----:B------:R-:W-:-:S03]  /*0950*/  UIADD3 UR4, UPT, UPT, UR4, 0x100, URZ ;  /* 0x0000010004047890 */ /* 0x000fc6000fffe0ff */
[----:B--2---:R-:W-:Y:S01]  /*0960*/  STS [R4+0x100], R3 ;  /* 0x0001000304007388 */ /* 0x004fe20000000800 */
[----:B------:R-:W-:Y:S06]  /*0970*/  BAR.SYNC.DEFER_BLOCKING 0x0 ;  /* 0x0000000000007b1d */ /* 0x000fec0000010000 */
[----:B------:R-:W-:Y:S04]  /*0980*/  LDS R7, [R4+0x100] ;  /* 0x0001000004077984 */ /* 0x000fe80000000800 */
[----:B------:R-:W0:Y:S02]  /*0990*/  LDS R8, [R4] ;  /* 0x0000000004087984 */ /* 0x000e240000000800 */
[----:B0-----:R-:W-:-:S05]  /*09a0*/  FADD R7, R7, R8 ;  /* 0x0000000807077221 */ /* 0x001fca0000000000 */
[----:B------:R0:W-:Y:S01]  /*09b0*/  STS [R4], R7 ;  /* 0x0000000704007388 */ /* 0x0001e20000000800 */
[----:B------:R-:W-:Y:S06]  /*09c0*/  BAR.SYNC.DEFER_BLOCKING 0x0 ;  /* 0x0000000000007b1d */ /* 0x000fec0000010000 */
.L_x_23:
[----:B------:R-:W-:Y:S05]  /*09d0*/  @!P1 BRA `(.L_x_20) ;  /* 0x0000000000949947 */ /* 0x000fea0003800000 */
[----:B------:R-:W-:Y:S02]  /*09e0*/  ISETP.NE.AND P1, PT, R6, 0x1, PT ;  /* 0x000000010600780c */ /* 0x000fe40003f25270 */
[----:B------:R-:W-:-:S11]  /*09f0*/  LOP3.LUT P0, RZ, R9, 0x40, RZ, 0xc0, !PT ;  /* 0x0000004009ff7812 */ /* 0x000fd6000780c0ff */
[----:B------:R-:W-:Y:S05]  /*0a00*/  @!P1 BRA `(.L_x_24) ;  /* 0x0000000000589947 */ /* 0x000fea0003800000 */
[----:B------:R-:W0:Y:S01]  /*0a10*/  LDC.64 R2, c[0x0][0x380] ;  /* 0x0000e000ff027b82 */ /* 0x000e220000000a00 */
[----:B-1----:R-:W-:-:S05]  /*0a20*/  IADD3 R11, PT, PT, R5, UR4, RZ ;  /* 0x00000004050b7c10 */ /* 0x002fca000fffe0ff */
[----:B0-----:R-:W-:-:S06]  /*0a30*/  IMAD.WIDE.U32 R6, R11, 0x4, R2 ;  /* 0x000000040b067825 */ /* 0x001fcc00078e0002 */
        /* <DEDUP_REMOVED lines=19> */
.L_x_24:
[----:B------:R-:W-:Y:S05]  /*0b70*/  @P0 BRA `(.L_x_20) ;  /* 0x00000000002c0947 */ /* 0x000fea0003800000 */
[----:B------:R-:W3:Y:S01]  /*0b80*/  LDC.64 R2, c[0x0][0x380] ;  /* 0x0000e000ff027b82 */ /* 0x000ee20000000a00 */
[----:B------:R-:W-:-:S05]  /*0b90*/  IADD3 R5, PT, PT, R5, UR4, RZ ;  /* 0x0000000405057c10 */ /* 0x000fca000fffe0ff */
[----:B---3--:R-:W-:-:S06]  /*0ba0*/  IMAD.WIDE.U32 R2, R5, 0x4, R2 ;  /* 0x0000000405027825 */ /* 0x008fcc00078e0002 */
[----:B------:R-:W3:Y:S04]  /*0bb0*/  LDG.E R3, desc[UR8][R2.64] ;  /* 0x0000000802037981 */ /* 0x000ee8000c1e1900 */
[----:B---3--:R-:W-:Y:S01]  /*0bc0*/  STS [R4+0x100], R3 ;  /* 0x0001000304007388 */ /* 0x008fe20000000800 */
[----:B------:R-:W-:Y:S06]  /*0bd0*/  BAR.SYNC.DEFER_BLOCKING 0x0 ;  /* 0x0000000000007b1d */ /* 0x000fec0000010000 */
[----:B------:R-:W-:Y:S04]  /*0be0*/  LDS R5, [R4+0x100] ;  /* 0x0001000004057984 */ /* 0x000fe80000000800 */
[----:B------:R-:W3:Y:S02]  /*0bf0*/  LDS R6, [R4] ;  /* 0x0000000004067984 */ /* 0x000ee40000000800 */
[----:B---3--:R-:W-:-:S05]  /*0c00*/  FADD R5, R5, R6 ;  /* 0x0000000605057221 */ /* 0x008fca0000000000 */
[----:B------:R3:W-:Y:S01]  /*0c10*/  STS [R4], R5 ;  /* 0x0000000504007388 */ /* 0x0007e20000000800 */
[----:B------:R-:W-:Y:S06]  /*0c20*/  BAR.SYNC.DEFER_BLOCKING 0x0 ;  /* 0x0000000000007b1d */ /* 0x000fec0000010000 */
.L_x_20:
[----:B------:R-:W-:Y:S01]  /*0c30*/  LDS R2, [R4] ;  /* 0x0000000004027984 */ /* 0x000fe20000000800 */
[C---:B------:R-:W-:Y:S01]  /*0c40*/  ISETP.GE.U32.AND P0, PT, R0.reuse, 0x20, PT ;  /* 0x000000200000780c */ /* 0x040fe20003f06070 */
[----:B-1----:R-:W1:Y:S02]  /*0c50*/  LDC R11, c[0x0][0x38c] ;  /* 0x0000e300ff0b7b82 */ /* 0x002e640000000800 */
[----:B------:R-:W4:Y:S01]  /*0c60*/  LDS R3, [R4+0x80] ;  /* 0x0000800004037984 */ /* 0x000f220000000800 */
[----:B---3--:R-:W-:Y:S02]  /*0c70*/  FSEL R5, RZ, 1, P0 ;  /* 0x3f800000ff057808 */ /* 0x008fe40000000000 */
[----:B------:R-:W-:-:S04]  /*0c80*/  ISETP.GE.U32.AND P0, PT, R0, 0x10, PT ;  /* 0x000000100000780c */ /* 0x000fc80003f06070 */
[----:B0-2---:R-:W-:Y:S02]  /*0c90*/  FSEL R7, RZ, 1, P0 ;  /* 0x3f800000ff077808 */ /* 0x005fe40000000000 */
[----:B------:R-:W-:Y:S01]  /*0ca0*/  ISETP.GE.U32.AND P0, PT, R0, 0x8, PT ;  /* 0x000000080000780c */ /* 0x000fe20003f06070 */
[----:B----4-:R-:W-:-:S04]  /*0cb0*/  FADD R2, R2, R3 ;  /* 0x0000000302027221 */ /* 0x010fc80000000000 */
[----:B------:R-:W-:-:S05]  /*0cc0*/  FMUL R5, R2, R5 ;  /* 0x0000000502057220 */ /* 0x000fca0000400000 */
[----:B------:R0:W-:Y:S01]  /*0cd0*/  STS [R4], R5 ;  /* 0x0000000504007388 */ /* 0x0001e20000000800 */
[----:B------:R-:W-:Y:S01]  /*0ce0*/  BAR.SYNC.DEFER_BLOCKING 0x0 ;  /* 0x0000000000007b1d */ /* 0x000fe20000010000 */
[----:B0-----:R-:W-:Y:S02]  /*0cf0*/  FSEL R5, RZ, 1, P0 ;  /* 0x3f800000ff057808 */ /* 0x001fe40000000000 */
[----:B------:R-:W-:-:S03]  /*0d00*/  ISETP.GE.U32.AND P0, PT, R0, 0x4, PT ;  /* 0x000000040000780c */ /* 0x000fc60003f06070 */
[----:B------:R-:W-:Y:S04]  /*0d10*/  LDS R2, [R4] ;  /* 0x0000000004027984 */ /* 0x000fe80000000800 */
[----:B------:R-:W0:Y:S02]  /*0d20*/  LDS R3, [R4+0x40] ;  /* 0x0000400004037984 */ /* 0x000e240000000800 */
[----:B0-----:R-:W-:-:S04]  /*0d30*/  FADD R2, R2, R3 ;  /* 0x0000000302027221 */ /* 0x001fc80000000000 */
        /* <DEDUP_REMOVED lines=12> */
[----:B------:R-:W-:-:S03]  /*0e00*/  ISETP.NE.AND P0, PT, R0, RZ, PT ;  /* 0x000000ff0000720c */ /* 0x000fc60003f05270 */
[----:B------:R-:W-:Y:S04]  /*0e10*/  LDS R2, [R4] ;  /* 0x0000000004027984 */ /* 0x000fe80000000800 */
[----:B------:R-:W0:Y:S02]  /*0e20*/  LDS R3, [R4+0x10] ;  /* 0x0000100004037984 */ /* 0x000e240000000800 */
[----:B0-----:R-:W-:-:S04]  /*0e30*/  FADD R2, R2, R3 ;  /* 0x0000000302027221 */ /* 0x001fc80000000000 */
[----:B------:R-:W-:-:S05]  /*0e40*/  FMUL R7, R2, R7 ;  /* 0x0000000702077220 */ /* 0x000fca0000400000 */
[----:B------:R0:W-:Y:S01]  /*0e50*/  STS [R4], R7 ;  /* 0x0000000704007388 */ /* 0x0001e20000000800 */
[----:B------:R-:W-:Y:S01]  /*0e60*/  BAR.SYNC.DEFER_BLOCKING 0x0 ;  /* 0x0000000000007b1d */ /* 0x000fe20000010000 */
[----:B0-----:R-:W-:Y:S02]  /*0e70*/  FSEL R7, RZ, 1, P0 ;  /* 0x3f800000ff077808 */ /* 0x001fe40000000000 */
[----:B-1----:R-:W-:-:S03]  /*0e80*/  ISETP.NE.AND P0, PT, R11, RZ, PT ;  /* 0x000000ff0b00720c */ /* 0x002fc60003f05270 */
[----:B------:R-:W-:Y:S04]  /*0e90*/  LDS R2, [R4] ;  /* 0x0000000004027984 */ /* 0x000fe80000000800 */
[----:B------:R-:W0:Y:S02]  /*0ea0*/  LDS R3, [R4+0x8] ;  /* 0x0000080004037984 */ /* 0x000e240000000800 */
[----:B0-----:R-:W-:-:S04]  /*0eb0*/  FADD R2, R2, R3 ;  /* 0x0000000302027221 */ /* 0x001fc80000000000 */
[----:B------:R-:W-:-:S05]  /*0ec0*/  FMUL R5, R2, R5 ;  /* 0x0000000502057220 */ /* 0x000fca0000400000 */
[----:B------:R-:W-:Y:S01]  /*0ed0*/  STS [R4], R5 ;  /* 0x0000000504007388 */ /* 0x000fe20000000800 */
[----:B------:R-:W-:Y:S06]  /*0ee0*/  BAR.SYNC.DEFER_BLOCKING 0x0 ;  /* 0x0000000000007b1d */ /* 0x000fec0000010000 */
[----:B------:R-:W-:Y:S04]  /*0ef0*/  LDS R2, [R4] ;  /* 0x0000000004027984 */ /* 0x000fe80000000800 */
[----:B------:R-:W0:Y:S02]  /*0f00*/  LDS R3, [R4+0x4] ;  /* 0x0000040004037984 */ /* 0x000e240000000800 */
[----:B0-----:R-:W-:-:S04]  /*0f10*/  FADD R2, R2, R3 ;  /* 0x0000000302027221 */ /* 0x001fc80000000000 */
[----:B------:R-:W-:-:S05]  /*0f20*/  FMUL R7, R2, R7 ;  /* 0x0000000702077220 */ /* 0x000fca0000400000 */
[----:B------:R0:W-:Y:S01]  /*0f30*/  STS [R4], R7 ;  /* 0x0000000704007388 */ /* 0x0001e20000000800 */
[----:B------:R-:W-:Y:S06]  /*0f40*/  BAR.SYNC.DEFER_BLOCKING 0x0 ;  /* 0x0000000000007b1d */ /* 0x000fec0000010000 */
[----:B------:R-:W-:Y:S05]  /*0f50*/  @!P0 EXIT ;  /* 0x000000000000894d */ /* 0x000fea0003800000 */
[C---:B------:R-:W-:Y:S01]  /*0f60*/  ISETP.GE.U32.AND P0, PT, R11.reuse, 0x1c1, PT ;  /* 0x000001c10b00780c */ /* 0x040fe20003f06070 */
[C---:B------:R-:W-:Y:S01]  /*0f70*/  IMAD R2, R11.reuse, UR5, R0 ;  /* 0x000000050b027c24 */ /* 0x040fe2000f8e0200 */
[----:B------:R-:W-:Y:S01]  /*0f80*/  IADD3 R9, PT, PT, R11, -0x1, RZ ;  /* 0xffffffff0b097810 */ /* 0x000fe20007ffe0ff */
[----:B------:R-:W-:Y:S01]  /*0f90*/  UMOV UR4, URZ ;  /* 0x000000ff00047c82 */ /* 0x000fe20008000000 */
[----:B------:R-:W-:Y:S02]  /*0fa0*/  I2FP.F32.U32 R3, R11 ;  /* 0x0000000b00037245 */ /* 0x000fe40000201000 */
[----:B------:R-:W-:-:S04]  /*0fb0*/  LEA.HI R6, R9, 0x1, RZ, 0x1a ;  /* 0x0000000109067811 */ /* 0x000fc800078fd0ff */
[----:B------:R-:W-:-:S03]  /*0fc0*/  LOP3.LUT R15, R6, 0x7, RZ, 0xc0, !PT ;  /* 0x00000007060f7812 */ /* 0x000fc600078ec0ff */
[----:B------:R-:W-:Y:S05]  /*0fd0*/  @!P0 BRA `(.L_x_25) ;  /* 0x0000000800c88947 */ /* 0x000fea0003800000 */
[----:B0-----:R-:W0:Y:S01]  /*0fe0*/  LDC.64 R4, c[0x0][0x380] ;  /* 0x0000e000ff047b82 */ /* 0x001e220000000a00 */
[----:B------:R-:W-:Y:S01]  /*0ff0*/  LOP3.LUT R8, R6, 0x7fffff8, RZ, 0xc0, !PT ;  /* 0x07fffff806087812 */ /* 0x000fe200078ec0ff */
[----:B------:R-:W-:Y:S01]  /*1000*/  UMOV UR4, 0x100 ;  /* 0x0000010000047882 */ /* 0x000fe20000000000 */
[----:B------:R-:W-:Y:S02]  /*1010*/  MOV R7, R2 ;  /* 0x0000000200077202 */ /* 0x000fe40000000f00 */
[----:B------:R-:W-:-:S07]  /*1020*/  IADD3 R8, PT, PT, -R8, RZ, RZ ;  /* 0x000000ff08087210 */ /* 0x000fce0007ffe1ff */
.L_x_34:
[----:B-1----:R-:W1:Y:S01]  /*1030*/  S2UR UR6, SR_CgaCtaId ;  /* 0x00000000000679c3 */ /* 0x002e620000008800 */
[----:B------:R-:W-:Y:S01]  /*1040*/  UMOV UR5, 0x400 ;  /* 0x0000040000057882 */ /* 0x000fe20000000000 */
[----:B------:R-:W2:Y:S02]  /*1050*/  MUFU.RCP R10, R3 ;  /* 0x00000003000a7308 */ /* 0x000ea40000001000 */
[----:B--2---:R-:W-:-:S04]  /*1060*/  FFMA R11, -R3, R10, 1 ;  /* 0x3f800000030b7423 */ /* 0x004fc8000000010a */
[----:B------:R-:W-:Y:S01]  /*1070*/  FFMA R11, R10, R11, R10 ;  /* 0x0000000b0a0b7223 */ /* 0x000fe2000000000a */
[----:B-1----:R-:W-:-:S09]  /*1080*/  ULEA UR5, UR6, UR5, 0x18 ;  /* 0x0000000506057291 */ /* 0x002fd2000f8ec0ff */
[----:B------:R-:W1:Y:S02]  /*1090*/  LDS R0, [UR5] ;  /* 0x00000005ff007984 */ /* 0x000e640008000800 */
[----:B-1----:R-:W1:Y:S01]  /*10a0*/  FCHK P0, R0, R3 ;  /* 0x0000000300007302 */ /* 0x002e620000000000 */
[----:B------:R-:W-:-:S04]  /*10b0*/  FFMA R10, R0, R11, RZ ;  /* 0x0000000b000a7223 */ /* 0x000fc800000000ff */
[----:B------:R-:W-:-:S04]  /*10c0*/  FFMA R12, -R3, R10, R0 ;  /* 0x0000000a030c7223 */ /* 0x000fc80000000100 */
[----:B------:R-:W-:Y:S01]  /*10d0*/  FFMA R12, R11, R12, R10 ;  /* 0x0000000c0b0c7223 */ /* 0x000fe2000000000a */
[----:B-1----:R-:W-:Y:S06]  /*10e0*/  @!P0 BRA `(.L_x_26) ;  /* 0x00000000000c8947 */ /* 0x002fec0003800000 */
[----:B------:R-:W-:-:S07]  /*10f0*/  MOV R10, 0x1110 ;  /* 0x00001110000a7802 */ /* 0x000fce0000000f00 */
[----:B0-----:R-:W-:Y:S05]  /*1100*/  CALL.REL.NOINC `($__internal_1_$__cuda_sm3x_div_rn_noftz_f32_slowpath) ;  /* 0x0000001400187944 */ /* 0x001fea0003c00000 */
[----:B------:R-:W-:-:S07]  /*1110*/  MOV R12, R0 ;  /* 0x00000000000c7202 */ /* 0x000fce0000000f00 */
.L_x_26:
[----:B0-----:R-:W-:-:S05]  /*1120*/  IMAD.WIDE.U32 R10, R7, 0x4, R4 ;  /* 0x00000004070a7825 */ /* 0x001fca00078e0004 */
[----:B------:R-:W2:Y:S01]  /*1130*/  LDG.E R13, desc[UR8][R10.64] ;  /* 0x000000080a0d7981 */ /* 0x000ea2000c1e1900 */
[----:B------:R-:W0:Y:S01]  /*1140*/  S2UR UR6, SR_CgaCtaId ;  /* 0x00000000000679c3 */ /* 0x000e220000008800 */
[----:B------:R-:W-:Y:S01]  /*1150*/  UMOV UR5, 0x400 ;  /* 0x0000040000057882 */ /* 0x000fe20000000000 */
[----:B------:R-:W1:Y:S02]  /*1160*/  MUFU.RCP R0, R3 ;  /* 0x0000000300007308 */ /* 0x000e640000001000 */
[----:B-1----:R-:W-:-:S04]  /*1170*/  FFMA R17, -R3, R0, 1 ;  /* 0x3f80000003117423 */ /* 0x002fc80000000100 */
[----:B------:R-:W-:Y:S01]  /*1180*/  FFMA R0, R0, R17, R0 ;  /* 0x0000001100007223 */ /* 0x000fe20000000000 */
[----:B0-----:R-:W-:Y:S01]  /*1190*/  ULEA UR5, UR6, UR5, 0x18 ;  /* 0x0000000506057291 */ /* 0x001fe2000f8ec0ff */
[----:B--2---:R-:W-:-:S05]  /*11a0*/  FADD R13, R13, -R12 ;  /* 0x8000000c0d0d7221 */ /* 0x004fca0000000000 */
[----:B------:R-:W-:Y:S01]  /*11b0*/  STG.E desc[UR8][R10.64], R13 ;  /* 0x0000000d0a007986 */ /* 0x000fe2000c101908 */
[----:B------:R-:W-:Y:S06]  /*11c0*/  BAR.SYNC.DEFER_BLOCKING 0x0 ;  /* 0x0000000000007b1d */ /* 0x000fec0000010000 */
[----:B------:R-:W0:Y:S02]  /*11d0*/  LDS R12, [UR5] ;  /* 0x00000005ff0c7984 */ /* 0x000e240008000800 */
[----:B0-----:R-:W0:Y:S01]  /*11e0*/  FCHK P0, R12, R3 ;  /* 0x000000030c007302 */ /* 0x001e220000000000 */
[----:B------:R-:W-:-:S04]  /*11f0*/  FFMA R17, R0, R12, RZ ;  /* 0x0000000c00117223 */ /* 0x000fc800000000ff */
[----:B------:R-:W-:-:S04]  /*1200*/  FFMA R14, -R3, R17, R12 ;  /* 0x00000011030e7223 */ /* 0x000fc8000000010c */
[----:B------:R-:W-:Y:S01]  /*1210*/  FFMA R0, R0, R14, R17 ;  /* 0x0000000e00007223 */ /* 0x000fe20000000011 */
[----:B0-----:R-:W-:Y:S06]  /*1220*/  @!P0 BRA `(.L_x_27) ;  /* 0x00000000000c8947 */ /* 0x001fec0003800000 */
[----:B------:R-:W-:Y:S02]  /*1230*/  MOV R0, R12 ;  /* 0x0000000c00007202 */ /* 0x000fe40000000f00 */
[----:B------:R-:W-:-:S07]  /*1240*/  MOV R10, 0x1260 ;  /* 0x00001260000a7802 */ /* 0x000fce0000000f00 */
[----:B------:R-:W-:Y:S05]  /*1250*/  CALL.REL.NOINC `($__internal_1_$__cuda_sm3x_div_rn_noftz_f32_slowpath) ;  /* 0x0000001000c47944 */ /* 0x000fea0003c00000 */
.L_x_27:
[----:B------:R-:W-:-:S05]  /*1260*/  IADD3 R11, PT, PT, R7, 0x40, RZ ;  /* 0x00000040070b7810 */ /* 0x000fca0007ffe0ff */
[----:B------:R-:W-:-:S05]  /*1270*/  IMAD.WIDE.U32 R10, R11, 0x4, R4 ;  /* 0x000000040b0a7825 */ /* 0x000fca00078e0004 */
[----:B------:R-:W2:Y:S01]  /*1280*/  LDG.E R13, desc[UR8][R10.64] ;  /* 0x000000080a0d7981 */ /* 0x000ea2000c1e1900 */
[----:B------:R-:W0:Y:S01]  /*1290*/  S2UR UR6, SR_CgaCtaId ;  /* 0x00000000000679c3 */ /* 0x000e220000008800 */
[----:B------:R-:W-:Y:S02]  /*12a0*/  UMOV UR5, 0x400 ;  /* 0x0000040000057882 */ /* 0x000fe40000000000 */
[----:B0-----:R-:W-:Y:S01]  /*12b0*/  ULEA UR5, UR6, UR5, 0x18 ;  /* 0x0000000506057291 */ /* 0x001fe2000f8ec0ff */
[----:B--2---:R-:W-:Y:S02]  /*12c0*/  FADD R13, R13, -R0 ;  /* 0x800000000d0d7221 */ /* 0x004fe40000000000 */
[----:B------:R-:W0:Y:S03]  /*12d0*/  MUFU.RCP R0, R3 ;  /* 0x0000000300007308 */ /* 0x000e260000001000 */
[----:B------:R-:W-:Y:S01]  /*12e0*/  STG.E desc[UR8][R10.64], R13 ;  /* 0x0000000d0a007986 */ /* 0x000fe2000c101908 */
[----:B------:R-:W-:Y:S01]  /*12f0*/  BAR.SYNC.DEFER_BLOCKING 0x0 ;  /* 0x0000000000007b1d */ /* 0x000fe20000010000 */
[----:B0-----:R-:W-:-:S04]  /*1300*/  FFMA R17, -R3, R0, 1 ;  /* 0x3f80000003117423 */ /* 0x001fc80000000100 */
[----:B------:R-:W-:Y:S01]  /*1310*/  FFMA R0, R0, R17, R0 ;  /* 0x0000001100007223 */ /* 0x000fe20000000000 */
        /* <DEDUP_REMOVED lines=9> */
.L_x_28:
        /* <DEDUP_REMOVED lines=21> */
.L_x_29:
        /* <DEDUP_REMOVED lines=21> */
.L_x_30:
        /* <DEDUP_REMOVED lines=21> */
.L_x_31:
        /* <DEDUP_REMOVED lines=21> */
.L_x_32:
[----:B------:R-:W-:-:S04]  /*18f0*/  VIADD R11, R7, 0x180 ;  /* 0x00000180070b7836 */ /* 0x000fc80000000000 */
        /* <DEDUP_REMOVED lines=20> */
.L_x_33:
[----:B------:R-:W-:-:S05]  /*1a40*/  IADD3 R11, PT, PT, R7, 0x1c0, RZ ;  /* 0x000001c0070b7810 */ /* 0x000fca0007ffe0ff */
[----:B------:R-:W-:-:S05]  /*1a50*/  IMAD.WIDE.U32 R10, R11, 0x4, R4 ;  /* 0x000000040b0a7825 */ /* 0x000fca00078e0004 */
[----:B------:R-:W2:Y:S01]  /*1a60*/  LDG.E R13, desc[UR8][R10.64] ;  /* 0x000000080a0d7981 */ /* 0x000ea2000c1e1900 */
[----:B------:R-:W-:Y:S01]  /*1a70*/  IADD3 R8, PT, PT, R8, 0x8, RZ ;  /* 0x0000000808087810 */ /* 0x000fe20007ffe0ff */
[----:B------:R-:W-:Y:S01]  /*1a80*/  UIADD3 UR4, UPT, UPT, UR4, 0x200, URZ ;  /* 0x0000020004047890 */ /* 0x000fe2000fffe0ff */
[----:B------:R-:W-:Y:S02]  /*1a90*/  IADD3 R7, PT, PT, R7, 0x200, RZ ;  /* 0x0000020007077810 */ /* 0x000fe40007ffe0ff */
[----:B------:R-:W-:Y:S01]  /*1aa0*/  ISETP.NE.AND P0, PT, R8, RZ, PT ;  /* 0x000000ff0800720c */ /* 0x000fe20003f05270 */
[----:B--2---:R-:W-:-:S05]  /*1ab0*/  FADD R13, R13, -R0 ;  /* 0x800000000d0d7221 */ /* 0x004fca0000000000 */
[----:B------:R1:W-:Y:S01]  /*1ac0*/  STG.E desc[UR8][R10.64], R13 ;  /* 0x0000000d0a007986 */ /* 0x0003e2000c101908 */
[----:B------:R-:W-:Y:S06]  /*1ad0*/  BAR.SYNC.DEFER_BLOCKING 0x0 ;  /* 0x0000000000007b1d */ /* 0x000fec0000010000 */
[----:B------:R-:W-:Y:S05]  /*1ae0*/  @P0 BRA `(.L_x_34) ;  /* 0xfffffff400500947 */ /* 0x000fea000383ffff */
[----:B------:R-:W-:-:S12]  /*1af0*/  UIADD3 UR4, UPT, UPT, UR4, -0x100, URZ ;  /* 0xffffff0004047890 */ /* 0x000fd8000fffe0ff */
.L_x_25:
[----:B------:R-:W-:-:S13]  /*1b00*/  ISETP.NE.AND P0, PT, R15, RZ, PT ;  /* 0x000000ff0f00720c */ /* 0x000fda0003f05270 */
[----:B------:R-:W-:Y:S05]  /*1b10*/  @!P0 EXIT ;  /* 0x000000000000894d */ /* 0x000fea0003800000 */
[----:B------:R-:W-:-:S13]  /*1b20*/  ISETP.GE.U32.AND P0, PT, R15, 0x4, PT ;  /* 0x000000040f00780c */ /* 0x000fda0003f06070 */
[----:B------:R-:W-:Y:S05]  /*1b30*/  @!P0 BRA `(.L_x_35) ;  /* 0x0000000400648947 */ /* 0x000fea0003800000 */
[----:B------:R-:W2:Y:S01]  /*1b40*/  S2UR UR6, SR_CgaCtaId ;  /* 0x00000000000679c3 */ /* 0x000ea20000008800 */
[----:B------:R-:W-:Y:S01]  /*1b50*/  UMOV UR5, 0x400 ;  /* 0x0000040000057882 */ /* 0x000fe20000000000 */
[----:B------:R-:W3:Y:S02]  /*1b60*/  MUFU.RCP R0, R3 ;  /* 0x0000000300007308 */ /* 0x000ee40000001000 */
[----:B---3--:R-:W-:-:S04]  /*1b70*/  FFMA R5, -R3, R0, 1 ;  /* 0x3f80000003057423 */ /* 0x008fc80000000100 */
[----:B------:R-:W-:Y:S01]  /*1b80*/  FFMA R0, R0, R5, R0 ;  /* 0x0000000500007223 */ /* 0x000fe20000000000 */
[----:B--2---:R-:W-:-:S09]  /*1b90*/  ULEA UR5, UR6, UR5, 0x18 ;  /* 0x0000000506057291 */ /* 0x004fd2000f8ec0ff */
[----:B0-----:R-:W0:Y:S02]  /*1ba0*/  LDS R4, [UR5] ;  /* 0x00000005ff047984 */ /* 0x001e240008000800 */
[----:B0-----:R-:W0:Y:S01]  /*1bb0*/  FCHK P0, R4, R3 ;  /* 0x0000000304007302 */ /* 0x001e220000000000 */
[----:B------:R-:W-:-:S04]  /*1bc0*/  FFMA R5, R0, R4, RZ ;  /* 0x0000000400057223 */ /* 0x000fc800000000ff */
[----:B------:R-:W-:-:S04]  /*1bd0*/  FFMA R8, -R3, R5, R4 ;  /* 0x0000000503087223 */ /* 0x000fc80000000104 */
[----:B------:R-:W-:Y:S01]  /*1be0*/  FFMA R0, R0, R8, R5 ;  /* 0x0000000800007223 */ /* 0x000fe20000000005 */
[----:B0-----:R-:W-:Y:S06]  /*1bf0*/  @!P0 BRA `(.L_x_36) ;  /* 0x00000000000c8947 */ /* 0x001fec0003800000 */
[----:B------:R-:W-:Y:S02]  /*1c00*/  MOV R0, R4 ;  /* 0x0000000400007202 */ /* 0x000fe40000000f00 */
[----:B-1----:R-:W-:-:S07]  /*1c10*/  MOV R10, 0x1c30 ;  /* 0x00001c30000a7802 */ /* 0x002fce0000000f00 */
[----:B------:R-:W-:Y:S05]  /*1c20*/  CALL.REL.NOINC `($__internal_1_$__cuda_sm3x_div_rn_noftz_f32_slowpath) ;  /* 0x0000000800507944 */ /* 0x000fea0003c00000 */
.L_x_36:
[----:B-1----:R-:W0:Y:S01]  /*1c30*/  LDC.64 R10, c[0x0][0x380] ;  /* 0x0000e000ff0a7b82 */ /* 0x002e220000000a00 */
[----:B------:R-:W-:-:S05]  /*1c40*/  IADD3 R4, PT, PT, R2, UR4, RZ ;  /* 0x0000000402047c10 */ /* 0x000fca000fffe0ff */
[----:B0-----:R-:W-:-:S05]  /*1c50*/  IMAD.WIDE.U32 R10, R4, 0x4, R10 ;  /* 0x00000004040a7825 */ /* 0x001fca00078e000a */
        /* <DEDUP_REMOVED lines=19> */
.L_x_37:
[----:B------:R-:W0:Y:S01]  /*1d90*/  LDC.64 R10, c[0x0][0x380] ;  /* 0x0000e000ff0a7b82 */ /* 0x000e220000000a00 */
[----:B------:R-:W-:-:S05]  /*1da0*/  IADD3 R5, PT, PT, R4, 0x40, RZ ;  /* 0x0000004004057810 */ /* 0x000fca0007ffe0ff */
        /* <DEDUP_REMOVED lines=20> */
.L_x_38:
        /* <DEDUP_REMOVED lines=22> */
.L_x_39:
[----:B------:R-:W0:Y:S01]  /*2050*/  LDC.64 R10, c[0x0][0x380] ;  /* 0x0000e000ff0a7b82 */ /* 0x000e220000000a00 */
[----:B------:R-:W-:-:S05]  /*2060*/  IADD3 R5, PT, PT, R4, 0xc0, RZ ;  /* 0x000000c004057810 */ /* 0x000fca0007ffe0ff */
[----:B0-----:R-:W-:-:S05]  /*2070*/  IMAD.WIDE.U32 R4, R5, 0x4, R10 ;  /* 0x0000000405047825 */ /* 0x001fca00078e000a */
[----:B------:R-:W2:Y:S01]  /*2080*/  LDG.E R7, desc[UR8][R4.64] ;  /* 0x0000000804077981 */ /* 0x000ea2000c1e1900 */
[----:B------:R-:W-:Y:S01]  /*2090*/  UIADD3 UR4, UPT, UPT, UR4, 0x100, URZ ;  /* 0x0000010004047890 */ /* 0x000fe2000fffe0ff */
[----:B--2---:R-:W-:-:S05]  /*20a0*/  FADD R7, R7, -R0 ;  /* 0x8000000007077221 */ /* 0x004fca0000000000 */
[----:B------:R2:W-:Y:S01]  /*20b0*/  STG.E desc[UR8][R4.64], R7 ;  /* 0x0000000704007986 */ /* 0x0005e2000c101908 */
[----:B------:R-:W-:Y:S06]  /*20c0*/  BAR.SYNC.DEFER_BLOCKING 0x0 ;  /* 0x0000000000007b1d */ /* 0x000fec0000010000 */
.L_x_35:
[----:B------:R-:W-:-:S13]  /*20d0*/  LOP3.LUT P0, R6, R6, 0x3, RZ, 0xc0, !PT ;  /* 0x0000000306067812 */ /* 0x000fda000780c0ff */
[----:B------:R-:W-:Y:S05]  /*20e0*/  @!P0 EXIT ;  /* 0x000000000000894d */ /* 0x000fea0003800000 */
[----:B------:R-:W-:-:S13]  /*20f0*/  ISETP.NE.AND P0, PT, R6, 0x1, PT ;  /* 0x000000010600780c */ /* 0x000fda0003f05270 */
[----:B------:R-:W-:Y:S05]  /*2100*/  @!P0 BRA `(.L_x_40) ;  /* 0x0000000000b48947 */ /* 0x000fea0003800000 */
[----:B------:R-:W3:Y:S01]  /*2110*/  S2UR UR6, SR_CgaCtaId ;  /* 0x00000000000679c3 */ /* 0x000ee20000008800 */
[----:B------:R-:W-:Y:S01]  /*2120*/  UMOV UR5, 0x400 ;  /* 0x0000040000057882 */ /* 0x000fe20000000000 */
[----:B------:R-:W2:Y:S02]  /*2130*/  MUFU.RCP R0, R3 ;  /* 0x0000000300007308 */ /* 0x000ea40000001000 */
[----:B--2---:R-:W-:-:S04]  /*2140*/  FFMA R5, -R3, R0, 1 ;  /* 0x3f80000003057423 */ /* 0x004fc80000000100 */
[----:B------:R-:W-:Y:S01]  /*2150*/  FFMA R0, R0, R5, R0 ;  /* 0x0000000500007223 */ /* 0x000fe20000000000 */
[----:B---3--:R-:W-:-:S09]  /*2160*/  ULEA UR5, UR6, UR5, 0x18 ;  /* 0x0000000506057291 */ /* 0x008fd2000f8ec0ff */
        /* <DEDUP_REMOVED lines=9> */
.L_x_41:
[----:B------:R-:W0:Y:S01]  /*2200*/  LDC.64 R6, c[0x0][0x380] ;  /* 0x0000e000ff067b82 */ /* 0x000e220000000a00 */
[----:B------:R-:W-:-:S05]  /*2210*/  IADD3 R4, PT, PT, R2, UR4, RZ ;  /* 0x0000000402047c10 */ /* 0x000fca000fffe0ff */
[----:B0-----:R-:W-:-:S05]  /*2220*/  IMAD.WIDE.U32 R6, R4, 0x4, R6 ;  /* 0x0000000404067825 */ /* 0x001fca00078e0006 */
[----:B------:R-:W2:Y:S01]  /*2230*/  LDG.E R5, desc[UR8][R6.64] ;  /* 0x0000000806057981 */ /* 0x000ea2000c1e1900 */
[----:B------:R-:W0:Y:S01]  /*2240*/  S2UR UR6, SR_CgaCtaId ;  /* 0x00000000000679c3 */ /* 0x000e220000008800 */
[----:B------:R-:W-:Y:S02]  /*2250*/  UMOV UR5, 0x400 ;  /* 0x0000040000057882 */ /* 0x000fe40000000000 */
[----:B0-----:R-:W-:Y:S01]  /*2260*/  ULEA UR5, UR6, UR5, 0x18 ;  /* 0x0000000506057291 */ /* 0x001fe2000f8ec0ff */
[----:B--2---:R-:W-:Y:S02]  /*2270*/  FADD R5, R5, -R0 ;  /* 0x8000000005057221 */ /* 0x004fe40000000000 */
[----:B------:R-:W1:Y:S03]  /*2280*/  MUFU.RCP R0, R3 ;  /* 0x0000000300007308 */ /* 0x000e660000001000 */
[----:B------:R-:W-:Y:S01]  /*2290*/  STG.E desc[UR8][R6.64], R5 ;  /* 0x0000000506007986 */ /* 0x000fe2000c101908 */
[----:B------:R-:W-:Y:S01]  /*22a0*/  BAR.SYNC.DEFER_BLOCKING 0x0 ;  /* 0x0000000000007b1d */ /* 0x000fe20000010000 */
[----:B-1----:R-:W-:-:S04]  /*22b0*/  FFMA R11, -R3, R0, 1 ;  /* 0x3f800000030b7423 */ /* 0x002fc80000000100 */
        /* <DEDUP_REMOVED lines=10> */
.L_x_42:
        /* <DEDUP_REMOVED lines=8> */
.L_x_40:
[----:B------:R-:W-:-:S13]  /*23e0*/  LOP3.LUT P0, RZ, R9, 0x40, RZ, 0xc0, !PT ;  /* 0x0000004009ff7812 */ /* 0x000fda000780c0ff */
[----:B------:R-:W-:Y:S05]  /*23f0*/  @P0 EXIT ;  /* 0x000000000000094d */ /* 0x000fea0003800000 */
[----:B------:R-:W4:Y:S01]  /*2400*/  S2UR UR6, SR_CgaCtaId ;  /* 0x00000000000679c3 */ /* 0x000f220000008800 */
[----:B------:R-:W-:Y:S01]  /*2410*/  UMOV UR5, 0x400 ;  /* 0x0000040000057882 */ /* 0x000fe20000000000 */
[----:B------:R-:W2:Y:S02]  /*2420*/  MUFU.RCP R0, R3 ;  /* 0x0000000300007308 */ /* 0x000ea40000001000 */
[----:B--23--:R-:W-:-:S04]  /*2430*/  FFMA R5, -R3, R0, 1 ;  /* 0x3f80000003057423 */ /* 0x00cfc80000000100 */
[----:B------:R-:W-:Y:S01]  /*2440*/  FFMA R0, R0, R5, R0 ;  /* 0x0000000500007223 */ /* 0x000fe20000000000 */
[----:B----4-:R-:W-:-:S09]  /*2450*/  ULEA UR5, UR6, UR5, 0x18 ;  /* 0x0000000506057291 */ /* 0x010fd2000f8ec0ff */
        /* <DEDUP_REMOVED lines=9> */
.L_x_43:
[----:B------:R-:W0:Y:S01]  /*24f0*/  LDC.64 R4, c[0x0][0x380] ;  /* 0x0000e000ff047b82 */ /* 0x000e220000000a00 */
[----:B------:R-:W-:-:S04]  /*2500*/  VIADD R3, R2, UR4 ;  /* 0x0000000402037c36 */ /* 0x000fc80008000000 */
[----:B0-----:R-:W-:-:S05]  /*2510*/  IMAD.WIDE.U32 R2, R3, 0x4, R4 ;  /* 0x0000000403027825 */ /* 0x001fca00078e0004 */
[----:B------:R-:W2:Y:S02]  /*2520*/  LDG.E R5, desc[UR8][R2.64] ;  /* 0x0000000802057981 */ /* 0x000ea4000c1e1900 */
[----:B--2---:R-:W-:-:S05]  /*2530*/  FADD R5, R5, -R0 ;  /* 0x8000000005057221 */ /* 0x004fca0000000000 */
[----:B------:R-:W-:Y:S01]  /*2540*/  STG.E desc[UR8][R2.64], R5 ;  /* 0x0000000502007986 */ /* 0x000fe2000c101908 */
[----:B------:R-:W-:Y:S06]  /*2550*/  BAR.SYNC.DEFER_BLOCKING 0x0 ;  /* 0x0000000000007b1d */ /* 0x000fec0000010000 */
[----:B------:R-:W-:Y:S05]  /*2560*/  EXIT ;  /* 0x000000000000794d */ /* 0x000fea0003800000 */
        .weak           $__internal_1_$__cuda_sm3x_div_rn_noftz_f32_slowpath
        .type           $__internal_1_$__cuda_sm3x_div_rn_noftz_f32_slowpath,@function
        .size           $__internal_1_$__cuda_sm3x_div_rn_noftz_f32_slowpath,(.L_x_840 - $__internal_1_$__cuda_sm3x_div_rn_noftz_f32_slowpath)
$__internal_1_$__cuda_sm3x_div_rn_noftz_f32_slowpath:
[----:B------:R-:W-:Y:S02]  /*2570*/  SHF.R.U32.HI R11, RZ, 0x17, R3 ;  /* 0x00000017ff0b7819 */ /* 0x000fe40000011603 */
[----:B------:R-:W-:Y:S02]  /*2580*/  SHF.R.U32.HI R12, RZ, 0x17, R0 ;  /* 0x00000017ff0c7819 */ /* 0x000fe40000011600 */
[----:B------:R-:W-:Y:S02]  /*2590*/  LOP3.LUT R11, R11, 0xff, RZ, 0xc0, !PT ;  /* 0x000000ff0b0b7812 */ /* 0x000fe400078ec0ff */
[----:B------:R-:W-:Y:S02]  /*25a0*/  LOP3.LUT R16, R12, 0xff, RZ, 0xc0, !PT ;  /* 0x000000ff0c107812 */ /* 0x000fe400078ec0ff */
[----:B------:R-:W-:Y:S02]  /*25b0*/  IADD3 R17, PT, PT, R11, -0x1, RZ ;  /* 0xffffffff0b117810 */ /* 0x000fe40007ffe0ff */
[----:B------:R-:W-:-:S02]  /*25c0*/  IADD3 R14, PT, PT, R16, -0x1, RZ ;  /* 0xffffffff100e7810 */ /* 0x000fc40007ffe0ff */
[----:B------:R-:W-:Y:S02]  /*25d0*/  ISETP.GT.U32.AND P0, PT, R17, 0xfd, PT ;  /* 0x000000fd1100780c */ /* 0x000fe40003f04070 */
[----:B------:R-:W-:Y:S02]  /*25e0*/  MOV R13, R3 ;  /* 0x00000003000d7202 */ /* 0x000fe40000000f00 */
        /* <DEDUP_REMOVED lines=21> */
[----:B------:R-:W-:Y:S01]  /*2740*/  @P0 MOV R12, RZ ;  /* 0x000000ff000c0202 */ /* 0x000fe20000000f00 */
[----:B------:R-:W-:Y:S01]  /*2750*/  @!P0 FFMA R0, R0, 1.84467440737095516160e+19, RZ ;  /* 0x5f80000000008823 */ /* 0x000fe200000000ff */
[----:B------:R-:W-:Y:S01]  /*2760*/  @!P0 MOV R12, 0xffffffc0 ;  /* 0xffffffc0000c8802 */ /* 0x000fe20000000f00 */
[----:B------:R-:W-:-:S03]  /*2770*/  @!P1 FFMA R13, R3, 1.84467440737095516160e+19, RZ ;  /* 0x5f800000030d9823 */ /* 0x000fc600000000ff */
[----:B------:R-:W-:-:S07]  /*2780*/  @!P1 IADD3 R12, PT, PT, R12, 0x40, RZ ;  /* 0x000000400c0c9810 */ /* 0x000fce0007ffe0ff */
.L_x_44:
[----:B------:R-:W-:Y:S02]  /*2790*/  LEA R14, R11, 0xc0800000, 0x17 ;  /* 0xc08000000b0e7811 */ /* 0x000fe400078eb8ff */
[----:B------:R-:W-:Y:S02]  /*27a0*/  IADD3 R16, PT, PT, R16, -0x7f, RZ ;  /* 0xffffff8110107810 */ /* 0x000fe40007ffe0ff */
[----:B------:R-:W-:-:S03]  /*27b0*/  IADD3 R17, PT, PT, -R14, R13, RZ ;  /* 0x0000000d0e117210 */ /* 0x000fc60007ffe1ff */
[C---:B------:R-:W-:Y:S01]  /*27c0*/  IMAD R0, R16.reuse, -0x800000, R0 ;  /* 0xff80000010007824 */ /* 0x040fe200078e0200 */
[----:B------:R0:W1:Y:S01]  /*27d0*/  MUFU.RCP R13, R17 ;  /* 0x00000011000d7308 */ /* 0x0000620000001000 */
[----:B------:R-:W-:Y:S01]  /*27e0*/  FADD.FTZ R19, -R17, -RZ ;  /* 0x800000ff11137221 */ /* 0x000fe20000010100 */
[----:B0-----:R-:W-:-:S04]  /*27f0*/  IADD3 R17, PT, PT, R16, 0x7f, -R11 ;  /* 0x0000007f10117810 */ /* 0x001fc80007ffe80b */
[----:B------:R-:W-:Y:S01]  /*2800*/  IADD3 R17, PT, PT, R17, R12, RZ ;  /* 0x0000000c11117210 */ /* 0x000fe20007ffe0ff */
        /* <DEDUP_REMOVED lines=8> */
[----:B------:R-:W-:-:S04]  /*2890*/  LOP3.LUT R11, R11, 0xff, RZ, 0xc0, !PT ;  /* 0x000000ff0b0b7812 */ /* 0x000fc800078ec0ff */
[----:B------:R-:W-:-:S04]  /*28a0*/  IADD3 R16, PT, PT, R11, R17, RZ ;  /* 0x000000110b107210 */ /* 0x000fc80007ffe0ff */
[----:B------:R-:W-:-:S04]  /*28b0*/  IADD3 R11, PT, PT, R16, -0x1, RZ ;  /* 0xffffffff100b7810 */ /* 0x000fc80007ffe0ff */
        /* <DEDUP_REMOVED lines=9> */
[-CC-:B------:R-:W-:Y:S01]  /*2950*/  FFMA.RZ R11, R13, R19.reuse, R14.reuse ;  /* 0x000000130d0b7223 */ /* 0x180fe2000000c00e */
[C---:B------:R-:W-:Y:S02]  /*2960*/  ISETP.NE.AND P2, PT, R16.reuse, RZ, PT ;  /* 0x000000ff1000720c */ /* 0x040fe40003f45270 */
[C---:B------:R-:W-:Y:S02]  /*2970*/  ISETP.NE.AND P1, PT, R16.reuse, RZ, PT ;  /* 0x000000ff1000720c */ /* 0x040fe40003f25270 */
[----:B------:R-:W-:Y:S01]  /*2980*/  LOP3.LUT R12, R11, 0x7fffff, RZ, 0xc0, !PT ;  /* 0x007fffff0b0c7812 */ /* 0x000fe200078ec0ff */
[CCC-:B------:R-:W-:Y:S01]  /*2990*/  FFMA.RP R11, R13.reuse, R19.reuse, R14.reuse ;  /* 0x000000130d0b7223 */ /* 0x1c0fe2000000800e */
[----:B------:R-:W-:Y:S01]  /*29a0*/  FFMA.RM R14, R13, R19, R14 ;  /* 0x000000130d0e7223 */ /* 0x000fe2000000400e */
[----:B------:R-:W-:Y:S02]  /*29b0*/  IADD3 R13, PT, PT, R16, 0x20, RZ ;  /* 0x00000020100d7810 */ /* 0x000fe40007ffe0ff */
[----:B------:R-:W-:-:S02]  /*29c0*/  LOP3.LUT R12, R12, 0x800000, RZ, 0xfc, !PT ;  /* 0x008000000c0c7812 */ /* 0x000fc400078efcff */
[----:B------:R-:W-:Y:S02]  /*29d0*/  IADD3 R16, PT, PT, -R16, RZ, RZ ;  /* 0x000000ff10107210 */ /* 0x000fe40007ffe1ff */
[----:B------:R-:W-:Y:S02]  /*29e0*/  SHF.L.U32 R13, R12, R13, RZ ;  /* 0x0000000d0c0d7219 */ /* 0x000fe400000006ff */
[----:B------:R-:W-:Y:S02]  /*29f0*/  FSETP.NEU.FTZ.AND P0, PT, R11, R14, PT ;  /* 0x0000000e0b00720b */ /* 0x000fe40003f1d000 */
[----:B------:R-:W-:Y:S02]  /*2a00*/  SEL R11, R16, RZ, P2 ;  /* 0x000000ff100b7207 */ /* 0x000fe40001000000 */
[----:B------:R-:W-:Y:S02]  /*2a10*/  ISETP.NE.AND P1, PT, R13, RZ, P1 ;  /* 0x000000ff0d00720c */ /* 0x000fe40000f25270 */
[----:B------:R-:W-:-:S02]  /*2a20*/  SHF.R.U32.HI R11, RZ, R11, R12 ;  /* 0x0000000bff0b7219 */ /* 0x000fc4000001160c */
[----:B------:R-:W-:Y:S02]  /*2a30*/  PLOP3.LUT P0, PT, P0, P1, PT, 0xf8, 0x8f ;  /* 0x00000000008f781c */ /* 0x000fe40000703f70 */
[----:B------:R-:W-:Y:S02]  /*2a40*/  SHF.R.U32.HI R13, RZ, 0x1, R11 ;  /* 0x00000001ff0d7819 */ /* 0x000fe4000001160b */
[----:B------:R-:W-:-:S04]  /*2a50*/  SEL R12, RZ, 0x1, !P0 ;  /* 0x00000001ff0c7807 */ /* 0x000fc80004000000 */
[----:B------:R-:W-:-:S04]  /*2a60*/  LOP3.LUT R12, R12, 0x1, R13, 0xf8, !PT ;  /* 0x000000010c0c7812 */ /* 0x000fc800078ef80d */
[----:B------:R-:W-:-:S04]  /*2a70*/  LOP3.LUT R12, R12, R11, RZ, 0xc0, !PT ;  /* 0x0000000b0c0c7212 */ /* 0x000fc800078ec0ff */
[----:B------:R-:W-:-:S04]  /*2a80*/  IADD3 R13, PT, PT, R13, R12, RZ ;  /* 0x0000000c0d0d7210 */ /* 0x000fc80007ffe0ff */
[----:B------:R-:W-:Y:S01]  /*2a90*/  LOP3.LUT R0, R13, R0, RZ, 0xfc, !PT ;  /* 0x000000000d007212 */ /* 0x000fe200078efcff */
[----:B------:R-:W-:Y:S06]  /*2aa0*/  BRA `(.L_x_51) ;  /* 0x0000000000347947 */ /* 0x000fec0003800000 */
.L_x_50:
[----:B------:R-:W-:-:S04]  /*2ab0*/  LOP3.LUT R0, R0, 0x80000000, RZ, 0xc0, !PT ;  /* 0x8000000000007812 */ /* 0x000fc800078ec0ff */
[----:B------:R-:W-:Y:S01]  /*2ac0*/  LOP3.LUT R0, R0, 0x7f800000, RZ, 0xfc, !PT ;  /* 0x7f80000000007812 */ /* 0x000fe200078efcff */
[----:B------:R-:W-:Y:S06]  /*2ad0*/  BRA `(.L_x_51) ;  /* 0x0000000000287947 */ /* 0x000fec0003800000 */
.L_x_49:
[----:B------:R-:W-:Y:S01]  /*2ae0*/  LEA R0, R17, R0, 0x17 ;  /* 0x0000000011007211 */ /* 0x000fe200078eb8ff */
[----:B------:R-:W-:Y:S06]  /*2af0*/  BRA `(.L_x_51) ;  /* 0x0000000000207947 */ /* 0x000fec0003800000 */
.L_x_48:
[----:B------:R-:W-:-:S04]  /*2b00*/  LOP3.LUT R0, R13, 0x80000000, R0, 0x48, !PT ;  /* 0x800000000d007812 */ /* 0x000fc800078e4800 */
[----:B------:R-:W-:Y:S01]  /*2b10*/  LOP3.LUT R0, R0, 0x7f800000, RZ, 0xfc, !PT ;  /* 0x7f80000000007812 */ /* 0x000fe200078efcff */
[----:B------:R-:W-:Y:S06]  /*2b20*/  BRA `(.L_x_51) ;  /* 0x0000000000147947 */ /* 0x000fec0003800000 */
.L_x_47:
[----:B------:R-:W-:Y:S01]  /*2b30*/  LOP3.LUT R0, R13, 0x80000000, R0, 0x48, !PT ;  /* 0x800000000d007812 */ /* 0x000fe200078e4800 */
[----:B------:R-:W-:Y:S06]  /*2b40*/  BRA `(.L_x_51) ;  /* 0x00000000000c7947 */ /* 0x000fec0003800000 */
.L_x_46:
[----:B------:R-:W0:Y:S01]  /*2b50*/  MUFU.RSQ R0, -QNAN ;  /* 0xffc0000000007908 */ /* 0x000e220000001400 */
[----:B------:R-:W-:Y:S05]  /*2b60*/  BRA `(.L_x_51) ;  /* 0x0000000000047947 */ /* 0x000fea0003800000 */
.L_x_45:
[----:B------:R-:W-:-:S07]  /*2b70*/  FADD.FTZ R0, R0, R3 ;  /* 0x0000000300007221 */ /* 0x000fce0000010000 */
.L_x_51:
[----:B------:R-:W-:-:S04]  /*2b80*/  HFMA2 R11, -RZ, RZ, 0, 0 ;  /* 0x00000000ff0b7431 */ /* 0x000fc800000001ff */
[----:B0-----:R-:W-:Y:S05]  /*2b90*/  RET.REL.NODEC R10 `(_occa_DCRemove_Common_0) ;  /* 0xffffffd40a187950 */ /* 0x001fea0003c3ffff */
.L_x_52:
        /* <DEDUP_REMOVED lines=14> */
.L_x_840:


//--------------------- .text._occa_Window_Gaussian_0 --------------------------
	.section	.text._occa_Window_Gaussian_0,"ax",@progbits
	.align	128
        .global         _occa_Window_Gaussian_0
        .type           _occa_Window_Gaussian_0,@function
        .size           _occa_Window_Gaussian_0,(.L_x_841 - _occa_Window_Gaussian_0)
        .other          _occa_Window_Gaussian_0,@"STO_CUDA_ENTRY STV_DEFAULT"
_occa_Window_Gaussian_0:
.text._occa_Window_Gaussian_0:
[----:B------:R-:W-:Y:S01]  /*0000*/  LDC R1, c[0x0][0x37c] ;  /* 0x0000df00ff017b82 */ /* 0x000fe20000000800 */
[----:B------:R-:W0:Y:S01]  /*0010*/  S2R R2, SR_TID.X ;  /* 0x0000000000027919 */ /* 0x000e220000002100 */
[----:B------:R-:W1:Y:S06]  /*0020*/  LDCU UR5, c[0x0][0x38c] ;  /* 0x00007180ff0577ac */ /* 0x000e6c0008000800 */
[----:B------:R-:W2:Y:S01]  /*0030*/  S2UR UR4, SR_CTAID.X ;  /* 0x00000000000479c3 */ /* 0x000ea20000002500 */
[----:B------:R-:W-:Y:S01]  /*0040*/  BSSY.RECONVERGENT B0, `(.L_x_53) ;  /* 0x0000017000007945 */ /* 0x000fe20003800200 */
[----:B------:R-:W3:Y:S01]  /*0050*/  LDCU UR7, c[0x0][0x390] ;  /* 0x00007200ff0777ac */ /* 0x000ee20008000800 */
[----:B-1----:R-:W-:-:S02]  /*0060*/  USHF.R.S32.HI UR6, URZ, 0x1, UR5 ;  /* 0x00000001ff067899 */ /* 0x002fc40008011405 */
[----:B------:R-:W-:-:S04]  /*0070*/  UIADD3 UR5, UPT, UPT, UR5, -0x1, URZ ;  /* 0xffffffff05057890 */ /* 0x000fc8000fffe0ff */
[----:B------:R-:W-:Y:S01]  /*0080*/  I2FP.F32.S32 R0, UR6 ;  /* 0x0000000600007c45 */ /* 0x000fe20008201400 */
[----:B--2---:R-:W-:-:S04]  /*0090*/  USHF.L.U32 UR4, UR4, 0x6, URZ ;  /* 0x0000000604047899 */ /* 0x004fc800080006ff */
[----:B---3--:R-:W-:Y:S02]  /*00a0*/  FMUL R3, R0, UR7 ;  /* 0x0000000700037c20 */ /* 0x008fe40008400000 */
[----:B0-----:R-:W-:Y:S02]  /*00b0*/  LOP3.LUT R2, R2, UR4, RZ, 0xfc, !PT ;  /* 0x0000000402027c12 */ /* 0x001fe4000f8efcff */
[----:B------:R-:W0:Y:S02]  /*00c0*/  MUFU.RCP R4, R3 ;  /* 0x0000000300047308 */ /* 0x000e240000001000 */
[----:B------:R-:W-:Y:S01]  /*00d0*/  LOP3.LUT R0, R2, UR5, RZ, 0xc0, !PT ;  /* 0x0000000502007c12 */ /* 0x000fe2000f8ec0ff */
[----:B------:R-:W1:Y:S04]  /*00e0*/  LDCU.64 UR4, c[0x0][0x358] ;  /* 0x00006b00ff0477ac */ /* 0x000e680008000a00 */
[----:B------:R-:W-:-:S05]  /*00f0*/  VIADD R0, R0, -UR6 ;  /* 0x8000000600007c36 */ /* 0x000fca0008000000 */
[----:B------:R-:W-:-:S04]  /*0100*/  I2FP.F32.S32 R0, R0 ;  /* 0x0000000000007245 */ /* 0x000fc80000201400 */
[----:B------:R-:W2:Y:S01]  /*0110*/  FCHK P0, R0, R3 ;  /* 0x0000000300007302 */ /* 0x000ea20000000000 */
[----:B0-----:R-:W-:-:S04]  /*0120*/  FFMA R5, -R3, R4, 1 ;  /* 0x3f80000003057423 */ /* 0x001fc80000000104 */
[----:B------:R-:W-:-:S04]  /*0130*/  FFMA R5, R4, R5, R4 ;  /* 0x0000000504057223 */ /* 0x000fc80000000004 */
[----:B------:R-:W-:-:S04]  /*0140*/  FFMA R4, R0, R5, RZ ;  /* 0x0000000500047223 */ /* 0x000fc800000000ff */
[----:B------:R-:W-:-:S04]  /*0150*/  FFMA R6, -R3, R4, R0 ;  /* 0x0000000403067223 */ /* 0x000fc80000000100 */
[----:B------:R-:W-:Y:S01]  /*0160*/  FFMA R6, R5, R6, R4 ;  /* 0x0000000605067223 */ /* 0x000fe20000000004 */
[----:B-12---:R-:W-:Y:S06]  /*0170*/  @!P0 BRA `(.L_x_54) ;  /* 0x00000000000c8947 */ /* 0x006fec0003800000 */
[----:B------:R-:W-:-:S07]  /*0180*/  MOV R4, 0x1a0 ;  /* 0x000001a000047802 */ /* 0x000fce0000000f00 */
[----:B------:R-:W-:Y:S05]  /*0190*/  CALL.REL.NOINC `($__internal_2_$__cuda_sm3x_div_rn_noftz_f32_slowpath) ;  /* 0x0000000000507944 */ /* 0x000fea0003c00000 */
[----:B------:R-:W-:-:S07]  /*01a0*/  IMAD.MOV.U32 R6, RZ, RZ, R0 ;  /* 0x000000ffff067224 */ /* 0x000fce00078e0000 */
.L_x_54:
[----:B------:R-:W-:Y:S05]  /*01b0*/  BSYNC.RECONVERGENT B0 ;  /* 0x0000000000007941 */ /* 0x000fea0003800200 */
.L_x_53:
[----:B------:R-:W0:Y:S02]  /*01c0*/  LDC.64 R4, c[0x0][0x380] ;  /* 0x0000e000ff047b82 */ /* 0x000e240000000a00 */
[----:B0-----:R-:W-:-:S05]  /*01d0*/  IMAD.WIDE.U32 R2, R2, 0x4, R4 ;  /* 0x0000000402027825 */ /* 0x001fca00078e0004 */
[----:B------:R-:W2:Y:S01]  /*01e0*/  LDG.E R7, desc[UR4][R2.64] ;  /* 0x0000000402077981 */ /* 0x000ea2000c1e1900 */
[----:B------:R-:W-:Y:S01]  /*01f0*/  FMUL R6, R6, R6 ;  /* 0x0000000606067220 */ /* 0x000fe20000400000 */
[----:B------:R-:W-:Y:S02]  /*0200*/  IMAD.MOV.U32 R5, RZ, RZ, 0x3bbb989d ;  /* 0x3bbb989dff057424 */ /* 0x000fe400078e00ff */
[----:B------:R-:W-:Y:S02]  /*0210*/  IMAD.MOV.U32 R9, RZ, RZ, 0x437c0000 ;  /* 0x437c0000ff097424 */ /* 0x000fe400078e00ff */
[----:B------:R-:W-:-:S04]  /*0220*/  FMUL R6, R6, -0.5 ;  /* 0xbf00000006067820 */ /* 0x000fc80000400000 */
[----:B------:R-:W-:-:S04]  /*0230*/  FFMA.SAT R0, R6, R5, 0.5 ;  /* 0x3f00000006007423 */ /* 0x000fc80000002005 */
[----:B------:R-:W-:-:S04]  /*0240*/  FFMA.RM R0, R0, R9, 12582913 ;  /* 0x4b40000100007423 */ /* 0x000fc80000004009 */
[C---:B------:R-:W-:Y:S01]  /*0250*/  FADD R5, R0.reuse, -12583039 ;  /* 0xcb40007f00057421 */ /* 0x040fe20000000000 */
[----:B------:R-:W-:-:S03]  /*0260*/  IMAD.SHL.U32 R0, R0, 0x800000, RZ ;  /* 0x0080000000007824 */ /* 0x000fc600078e00ff */
[----:B------:R-:W-:-:S04]  /*0270*/  FFMA R5, R6, 1.4426950216293334961, -R5 ;  /* 0x3fb8aa3b06057823 */ /* 0x000fc80000000805 */
[----:B------:R-:W-:-:S06]  /*0280*/  FFMA R5, R6, 1.925963033500011079e-08, R5 ;  /* 0x32a5706006057823 */ /* 0x000fcc0000000005 */
[----:B------:R-:W0:Y:S02]  /*0290*/  MUFU.EX2 R5, R5 ;  /* 0x0000000500057308 */ /* 0x000e240000000800 */
[----:B0-----:R-:W-:-:S04]  /*02a0*/  FMUL R0, R0, R5 ;  /* 0x0000000500007220 */ /* 0x001fc80000400000 */
[----:B--2---:R-:W-:-:S05]  /*02b0*/  FMUL R7, R0, R7 ;  /* 0x0000000700077220 */ /* 0x004fca0000400000 */
[----:B------:R-:W-:Y:S01]  /*02c0*/  STG.E desc[UR4][R2.64], R7 ;  /* 0x0000000702007986 */ /* 0x000fe2000c101904 */
[----:B------:R-:W-:Y:S05]  /*02d0*/  EXIT ;  /* 0x000000000000794d */ /* 0x000fea0003800000 */
        .weak           $__internal_2_$__cuda_sm3x_div_rn_noftz_f32_slowpath
        .type           $__internal_2_$__cuda_sm3x_div_rn_noftz_f32_slowpath,@function
        .size           $__internal_2_$__cuda_sm3x_div_rn_noftz_f32_slowpath,(.L_x_841 - $__internal_2_$__cuda_sm3x_div_rn_noftz_f32_slowpath)
$__internal_2_$__cuda_sm3x_div_rn_noftz_f32_slowpath:
        /* <DEDUP_REMOVED lines=11> */
[----:B------:R-:W-:Y:S01]  /*0390*/  @!P0 IMAD.MOV.U32 R9, RZ, RZ, RZ ;  /* 0x000000ffff098224 */ /* 0x000fe200078e00ff */
        /* <DEDUP_REMOVED lines=19> */
[----:B------:R-:W-:Y:S01]  /*04d0*/  @P0 IMAD.MOV.U32 R9, RZ, RZ, RZ ;  /* 0x000000ffff090224 */ /* 0x000fe200078e00ff */
[----:B------:R-:W-:Y:S01]  /*04e0*/  @!P0 MOV R9, 0xffffffc0 ;  /* 0xffffffc000098802 */ /* 0x000fe20000000f00 */
[----:B------:R-:W-:Y:S01]  /*04f0*/  @!P0 FFMA R7, R0, 1.84467440737095516160e+19, RZ ;  /* 0x5f80000000078823 */ /* 0x000fe200000000ff */
[----:B------:R-:W-:-:S03]  /*0500*/  @!P1 FFMA R8, R3, 1.84467440737095516160e+19, RZ ;  /* 0x5f80000003089823 */ /* 0x000fc600000000ff */
[----:B------:R-:W-:-:S07]  /*0510*/  @!P1 VIADD R9, R9, 0x40 ;  /* 0x0000004009099836 */ /* 0x000fce0000000000 */
.L_x_56:
[----:B------:R-:W-:Y:S01]  /*0520*/  LEA R3, R6, 0xc0800000, 0x17 ;  /* 0xc080000006037811 */ /* 0x000fe200078eb8ff */
[----:B------:R-:W-:Y:S01]  /*0530*/  VIADD R5, R5, 0xffffff81 ;  /* 0xffffff8105057836 */ /* 0x000fe20000000000 */
[----:B------:R-:W-:Y:S03]  /*0540*/  BSSY.RECONVERGENT B2, `(.L_x_61) ;  /* 0x0000035000027945 */ /* 0x000fe60003800200 */
[----:B------:R-:W-:Y:S01]  /*0550*/  IMAD.IADD R3, R8, 0x1, -R3 ;  /* 0x0000000108037824 */ /* 0x000fe200078e0a03 */
[C---:B------:R-:W-:Y:S01]  /*0560*/  IADD3 R6, PT, PT, R5.reuse, 0x7f, -R6 ;  /* 0x0000007f05067810 */ /* 0x040fe20007ffe806 */
[----:B------:R-:W-:Y:S02]  /*0570*/  IMAD R0, R5, -0x800000, R7 ;  /* 0xff80000005007824 */ /* 0x000fe400078e0207 */
[----:B------:R-:W0:Y:S01]  /*0580*/  MUFU.RCP R8, R3 ;  /* 0x0000000300087308 */ /* 0x000e220000001000 */
[----:B------:R-:W-:Y:S01]  /*0590*/  FADD.FTZ R11, -R3, -RZ ;  /* 0x800000ff030b7221 */ /* 0x000fe20000010100 */
[----:B------:R-:W-:-:S03]  /*05a0*/  IMAD.IADD R6, R6, 0x1, R9 ;  /* 0x0000000106067824 */ /* 0x000fc600078e0209 */
[----:B0-----:R-:W-:-:S04]  /*05b0*/  FFMA R13, R8, R11, 1 ;  /* 0x3f800000080d7423 */ /* 0x001fc8000000000b */
        /* <DEDUP_REMOVED lines=20> */
[CCC-:B------:R-:W-:Y:S01]  /*0700*/  FFMA.RM R6, R10.reuse, R8.reuse, R7.reuse ;  /* 0x000000080a067223 */ /* 0x1c0fe20000004007 */
[C---:B------:R-:W-:Y:S02]  /*0710*/  ISETP.NE.AND P2, PT, R9.reuse, RZ, PT ;  /* 0x000000ff0900720c */ /* 0x040fe40003f45270 */
[----:B------:R-:W-:Y:S02]  /*0720*/  ISETP.NE.AND P1, PT, R9, RZ, PT ;  /* 0x000000ff0900720c */ /* 0x000fe40003f25270 */
[----:B------:R-:W-:Y:S01]  /*0730*/  LOP3.LUT R5, R3, 0x7fffff, RZ, 0xc0, !PT ;  /* 0x007fffff03057812 */ /* 0x000fe200078ec0ff */
[----:B------:R-:W-:Y:S01]  /*0740*/  FFMA.RP R3, R10, R8, R7 ;  /* 0x000000080a037223 */ /* 0x000fe20000008007 */
[----:B------:R-:W-:Y:S01]  /*0750*/  IADD3 R8, PT, PT, R9, 0x20, RZ ;  /* 0x0000002009087810 */ /* 0x000fe20007ffe0ff */
[----:B------:R-:W-:Y:S01]  /*0760*/  IMAD.MOV R7, RZ, RZ, -R9 ;  /* 0x000000ffff077224 */ /* 0x000fe200078e0a09 */
        /* <DEDUP_REMOVED lines=14> */
.L_x_63:
[----:B------:R-:W-:-:S04]  /*0850*/  LOP3.LUT R0, R0, 0x80000000, RZ, 0xc0, !PT ;  /* 0x8000000000007812 */ /* 0x000fc800078ec0ff */
[----:B------:R-:W-:Y:S01]  /*0860*/  LOP3.LUT R0, R0, 0x7f800000, RZ, 0xfc, !PT ;  /* 0x7f80000000007812 */ /* 0x000fe200078efcff */
[----:B------:R-:W-:Y:S06]  /*0870*/  BRA `(.L_x_64) ;  /* 0x0000000000047947 */ /* 0x000fec0003800000 */
.L_x_62:
[----:B------:R-:W-:-:S07]  /*0880*/  IMAD R0, R6, 0x800000, R0 ;  /* 0x0080000006007824 */ /* 0x000fce00078e0200 */
.L_x_64:
[----:B------:R-:W-:Y:S05]  /*0890*/  BSYNC.RECONVERGENT B2 ;  /* 0x0000000000027941 */ /* 0x000fea0003800200 */
.L_x_61:
[----:B------:R-:W-:Y:S05]  /*08a0*/  BRA `(.L_x_65) ;  /* 0x0000000000207947 */ /* 0x000fea0003800000 */
.L_x_60:
[----:B------:R-:W-:-:S04]  /*08b0*/  LOP3.LUT R0, R8, 0x80000000, R7, 0x48, !PT ;  /* 0x8000000008007812 */ /* 0x000fc800078e4807 */
[----:B------:R-:W-:Y:S01]  /*08c0*/  LOP3.LUT R0, R0, 0x7f800000, RZ, 0xfc, !PT ;  /* 0x7f80000000007812 */ /* 0x000fe200078efcff */
[----:B------:R-:W-:Y:S06]  /*08d0*/  BRA `(.L_x_65) ;  /* 0x0000000000147947 */ /* 0x000fec0003800000 */
.L_x_59:
[----:B------:R-:W-:Y:S01]  /*08e0*/  LOP3.LUT R0, R8, 0x80000000, R7, 0x48, !PT ;  /* 0x8000000008007812 */ /* 0x000fe200078e4807 */
[----:B------:R-:W-:Y:S06]  /*08f0*/  BRA `(.L_x_65) ;  /* 0x00000000000c7947 */ /* 0x000fec0003800000 */
.L_x_58:
[----:B------:R-:W0:Y:S01]  /*0900*/  MUFU.RSQ R0, -QNAN ;  /* 0xffc0000000007908 */ /* 0x000e220000001400 */
[----:B------:R-:W-:Y:S05]  /*0910*/  BRA `(.L_x_65) ;  /* 0x0000000000047947 */ /* 0x000fea0003800000 */
.L_x_57:
[----:B------:R-:W-:-:S07]  /*0920*/  FADD.FTZ R0, R0, R3 ;  /* 0x0000000300007221 */ /* 0x000fce0000010000 */
.L_x_65:
[----:B------:R-:W-:Y:S05]  /*0930*/  BSYNC.RECONVERGENT B1 ;  /* 0x0000000000017941 */ /* 0x000fea0003800200 */
.L_x_55:
[----:B------:R-:W-:-:S04]  /*0940*/  IMAD.MOV.U32 R5, RZ, RZ, 0x0 ;  /* 0x00000000ff057424 */ /* 0x000fc800078e00ff */
[----:B0-----:R-:W-:Y:S05]  /*0950*/  RET.REL.NODEC R4 `(_occa_Window_Gaussian_0) ;  /* 0xfffffff404a87950 */ /* 0x001fea0003c3ffff */
.L_x_66:
        /* <DEDUP_REMOVED lines=10> */
.L_x_841:


//--------------------- .text._occa_Window_FlatTop_0 --------------------------
	.section	.text._occa_Window_FlatTop_0,"ax",@progbits
	.align	128
        .global         _occa_Window_FlatTop_0
        .type           _occa_Window_FlatTop_0,@function
        .size           _occa_Window_FlatTop_0,(.L_x_842 - _occa_Window_FlatTop_0)
        .other          _occa_Window_FlatTop_0,@"STO_CUDA_ENTRY STV_DEFAULT"
_occa_Window_FlatTop_0:
.text._occa_Window_FlatTop_0:
[----:B------:R-:W0:Y:S01]  /*0000*/  LDC R1, c[0x0][0x37c] ;  /* 0x0000df00ff017b82 */ /* 0x000e220000000800 */
[----:B------:R-:W1:Y:S01]  /*0010*/  LDCU UR5, c[0x0][0x38c] ;  /* 0x00007180ff0577ac */ /* 0x000e620008000800 */
[----:B------:R-:W2:Y:S06]  /*0020*/  S2R R5, SR_TID.X ;  /* 0x0000000000057919 */ /* 0x000eac0000002100 */
[----:B------:R-:W3:Y:S01]  /*0030*/  S2UR UR4, SR_CTAID.X ;  /* 0x00000000000479c3 */ /* 0x000ee20000002500 */
[----:B------:R-:W-:Y:S01]  /*0040*/  IMAD.MOV.U32 R2, RZ, RZ, 0x1 ;  /* 0x00000001ff027424 */ /* 0x000fe200078e00ff */
[----:B------:R-:W-:Y:S01]  /*0050*/  BSSY.RECONVERGENT B0, `(.L_x_67) ;  /* 0x000001d000007945 */ /* 0x000fe20003800200 */
[----:B0-----:R-:W-:Y:S01]  /*0060*/  VIADD R1, R1, 0xffffffe0 ;  /* 0xffffffe001017836 */ /* 0x001fe20000000000 */
[----:B-1----:R-:W-:Y:S01]  /*0070*/  I2FP.F32.S32 R6, UR5 ;  /* 0x0000000500067c45 */ /* 0x002fe20008201400 */
[----:B------:R-:W-:-:S05]  /*0080*/  UIADD3 UR5, UPT, UPT, UR5, -0x1, URZ ;  /* 0xffffffff05057890 */ /* 0x000fca000fffe0ff */
[----:B------:R-:W0:Y:S01]  /*0090*/  F2F.F64.F32 R6, R6 ;  /* 0x0000000600067310 */ /* 0x000e220000201800 */
[----:B---3--:R-:W-:-:S06]  /*00a0*/  USHF.L.U32 UR4, UR4, 0x6, URZ ;  /* 0x0000000604047899 */ /* 0x008fcc00080006ff */
[----:B--2---:R-:W-:Y:S01]  /*00b0*/  LOP3.LUT R5, R5, UR4, RZ, 0xfc, !PT ;  /* 0x0000000405057c12 */ /* 0x004fe2000f8efcff */
[----:B------:R-:W-:-:S03]  /*00c0*/  UMOV UR4, 0x54442d18 ;  /* 0x54442d1800047882 */ /* 0x000fc60000000000 */
[----:B------:R-:W-:Y:S01]  /*00d0*/  LOP3.LUT R0, R5, UR5, RZ, 0xc0, !PT ;  /* 0x0000000505007c12 */ /* 0x000fe2000f8ec0ff */
[----:B------:R-:W-:Y:S01]  /*00e0*/  UMOV UR5, 0x401921fb ;  /* 0x401921fb00057882 */ /* 0x000fe20000000000 */
[----:B0-----:R-:W0:Y:S02]  /*00f0*/  MUFU.RCP64H R3, R7 ;  /* 0x0000000700037308 */ /* 0x001e240000001800 */
[----:B0-----:R-:W-:-:S08]  /*0100*/  DFMA R8, -R6, R2, 1 ;  /* 0x3ff000000608742b */ /* 0x001fd00000000102 */
[----:B------:R-:W-:Y:S02]  /*0110*/  DFMA R10, R8, R8, R8 ;  /* 0x00000008080a722b */ /* 0x000fe40000000008 */
[----:B------:R-:W0:Y:S06]  /*0120*/  I2F.F64 R8, R0 ;  /* 0x0000000000087312 */ /* 0x000e2c0000201c00 */
[----:B------:R-:W-:-:S08]  /*0130*/  DFMA R10, R2, R10, R2 ;  /* 0x0000000a020a722b */ /* 0x000fd00000000002 */
[----:B------:R-:W-:Y:S02]  /*0140*/  DFMA R2, -R6, R10, 1 ;  /* 0x3ff000000602742b */ /* 0x000fe4000000010a */
[----:B0-----:R-:W-:-:S06]  /*0150*/  DMUL R8, R8, UR4 ;  /* 0x0000000408087c28 */ /* 0x001fcc0008000000 */
[----:B------:R-:W-:-:S04]  /*0160*/  DFMA R2, R10, R2, R10 ;  /* 0x000000020a02722b */ /* 0x000fc8000000000a */
[----:B------:R-:W-:-:S04]  /*0170*/  FSETP.GEU.AND P1, PT, |R9|, 6.5827683646048100446e-37, PT ;  /* 0x036000000900780b */ /* 0x000fc80003f2e200 */
[----:B------:R-:W-:-:S08]  /*0180*/  DMUL R10, R8, R2 ;  /* 0x00000002080a7228 */ /* 0x000fd00000000000 */
[----:B------:R-:W-:-:S08]  /*0190*/  DFMA R12, -R6, R10, R8 ;  /* 0x0000000a060c722b */ /* 0x000fd00000000108 */
[----:B------:R-:W-:-:S10]  /*01a0*/  DFMA R2, R2, R12, R10 ;  /* 0x0000000c0202722b */ /* 0x000fd4000000000a */
[----:B------:R-:W-:-:S05]  /*01b0*/  FFMA R4, RZ, R7, R3 ;  /* 0x00000007ff047223 */ /* 0x000fca0000000003 */
[----:B------:R-:W-:-:S13]  /*01c0*/  FSETP.GT.AND P0, PT, |R4|, 1.469367938527859385e-39, PT ;  /* 0x001000000400780b */ /* 0x000fda0003f04200 */
[----:B------:R-:W-:Y:S05]  /*01d0*/  @P0 BRA P1, `(.L_x_68) ;  /* 0x0000000000100947 */ /* 0x000fea0000800000 */
[----:B------:R-:W-:-:S07]  /*01e0*/  MOV R0, 0x200 ;  /* 0x0000020000007802 */ /* 0x000fce0000000f00 */
[----:B------:R-:W-:Y:S05]  /*01f0*/  CALL.REL.NOINC `($__internal_3_$__cuda_sm20_div_rn_f64_full) ;  /* 0x0000001400907944 */ /* 0x000fea0003c00000 */
[----:B------:R-:W-:Y:S02]  /*0200*/  IMAD.MOV.U32 R2, RZ, RZ, R12 ;  /* 0x000000ffff027224 */ /* 0x000fe400078e000c */
[----:B------:R-:W-:-:S07]  /*0210*/  IMAD.MOV.U32 R3, RZ, RZ, R13 ;  /* 0x000000ffff037224 */ /* 0x000fce00078e000d */
.L_x_68:
[----:B------:R-:W-:Y:S05]  /*0220*/  BSYNC.RECONVERGENT B0 ;  /* 0x0000000000007941 */ /* 0x000fea0003800200 */
.L_x_67:
[----:B------:R-:W0:Y:S01]  /*0230*/  F2F.F32.F64 R9, R2 ;  /* 0x0000000200097310 */ /* 0x000e220000301000 */
[----:B------:R-:W1:Y:S01]  /*0240*/  LDCU.64 UR6, c[0x0][0x358] ;  /* 0x00006b00ff0677ac */ /* 0x000e620008000a00 */
[----:B------:R-:W-:Y:S01]  /*0250*/  BSSY.RECONVERGENT B0, `(.L_x_69) ;  /* 0x0000043000007945 */ /* 0x000fe20003800200 */
[C---:B0-----:R-:W-:Y:S01]  /*0260*/  FMUL R0, R9.reuse, 0.63661974668502807617 ;  /* 0x3f22f98309007820 */ /* 0x041fe20000400000 */
[C---:B------:R-:W-:Y:S01]  /*0270*/  FSETP.GE.AND P0, PT, |R9|.reuse, 105615, PT ;  /* 0x47ce47800900780b */ /* 0x040fe20003f06200 */
[C---:B------:R-:W-:Y:S01]  /*0280*/  FADD R13, R9.reuse, R9 ;  /* 0x00000009090d7221 */ /* 0x040fe20000000000 */
[----:B------:R-:W-:-:S03]  /*0290*/  FMUL R6, R9, 4 ;  /* 0x4080000009067820 */ /* 0x000fc60000400000 */
[----:B------:R-:W0:Y:S02]  /*02a0*/  F2I.NTZ R0, R0 ;  /* 0x0000000000007305 */ /* 0x000e240000203100 */
[----:B0-----:R-:W-:-:S05]  /*02b0*/  I2FP.F32.S32 R4, R0 ;  /* 0x0000000000047245 */ /* 0x001fca0000201400 */
[----:B------:R-:W-:-:S04]  /*02c0*/  FFMA R7, R4, -1.5707962512969970703, R9 ;  /* 0xbfc90fda04077823 */ /* 0x000fc80000000009 */
[----:B------:R-:W-:-:S04]  /*02d0*/  FFMA R7, R4, -7.5497894158615963534e-08, R7 ;  /* 0xb3a2216804077823 */ /* 0x000fc80000000007 */
[----:B------:R-:W-:Y:S01]  /*02e0*/  FFMA R4, R4, -5.3903029534742383927e-15, R7 ;  /* 0xa7c234c504047823 */ /* 0x000fe20000000007 */
[----:B------:R-:W-:Y:S01]  /*02f0*/  FMUL R7, R9, 3 ;  /* 0x4040000009077820 */ /* 0x000fe20000400000 */
[----:B-1----:R-:W-:Y:S06]  /*0300*/  @!P0 BRA `(.L_x_70) ;  /* 0x0000000000dc8947 */ /* 0x002fec0003800000 */
[----:B------:R-:W-:-:S13]  /*0310*/  FSETP.NEU.AND P0, PT, |R9|, +INF , PT ;  /* 0x7f8000000900780b */ /* 0x000fda0003f0d200 */
[----:B------:R-:W-:Y:S01]  /*0320*/  @!P0 FMUL R4, RZ, R9 ;  /* 0x00000009ff048220 */ /* 0x000fe20000400000 */
[----:B------:R-:W-:Y:S01]  /*0330*/  @!P0 IMAD.MOV.U32 R0, RZ, RZ, RZ ;  /* 0x000000ffff008224 */ /* 0x000fe200078e00ff */
[----:B------:R-:W-:Y:S06]  /*0340*/  @!P0 BRA `(.L_x_70) ;  /* 0x0000000000cc8947 */ /* 0x000fec0003800000 */
[----:B------:R-:W-:Y:S01]  /*0350*/  IMAD.SHL.U32 R2, R9, 0x100, RZ ;  /* 0x0000010009027824 */ /* 0x000fe200078e00ff */
[----:B------:R-:W0:Y:S01]  /*0360*/  LDCU.64 UR8, c[0x4][URZ] ;  /* 0x01000000ff0877ac */ /* 0x000e220008000a00 */
[----:B------:R-:W-:Y:S02]  /*0370*/  IMAD.MOV.U32 R8, RZ, RZ, RZ ;  /* 0x000000ffff087224 */ /* 0x000fe400078e00ff */
[----:B------:R-:W-:Y:S01]  /*0380*/  IMAD.MOV.U32 R0, RZ, RZ, R1 ;  /* 0x000000ffff007224 */ /* 0x000fe200078e0001 */
[----:B------:R-:W-:Y:S01]  /*0390*/  LOP3.LUT R17, R2, 0x80000000, RZ, 0xfc, !PT ;  /* 0x8000000002117812 */ /* 0x000fe200078efcff */
[----:B------:R-:W-:Y:S01]  /*03a0*/  UMOV UR5, URZ ;  /* 0x000000ff00057c82 */ /* 0x000fe20008000000 */
[----:B------:R-:W-:-:S05]  /*03b0*/  UMOV UR4, URZ ;  /* 0x000000ff00047c82 */ /* 0x000fca0008000000 */
.L_x_71:
        /* <DEDUP_REMOVED lines=31> */
[----:B------:R-:W-:Y:S02]  /*05b0*/  SHF.R.S32.HI R4, RZ, 0x1f, R2 ;  /* 0x0000001fff047819 */ /* 0x000fe40000011402 */
[----:B------:R-:W-:Y:S02]  /*05c0*/  LOP3.LUT R9, R2, R9, RZ, 0x3c, !PT ;  /* 0x0000000902097212 */ /* 0x000fe400078e3cff */
[C---:B------:R-:W-:Y:S02]  /*05d0*/  LOP3.LUT R10, R4.reuse, R3, RZ, 0x3c, !PT ;  /* 0x00000003040a7212 */ /* 0x040fe400078e3cff */
[----:B------:R-:W-:Y:S02]  /*05e0*/  LOP3.LUT R11, R4, R2, RZ, 0x3c, !PT ;  /* 0x00000002040b7212 */ /* 0x000fe400078e3cff */
[----:B------:R-:W-:Y:S02]  /*05f0*/  SHF.R.U32.HI R3, RZ, 0x1e, R0 ;  /* 0x0000001eff037819 */ /* 0x000fe40000011600 */
[----:B------:R-:W-:-:S02]  /*0600*/  ISETP.GE.AND P1, PT, R9, RZ, PT ;  /* 0x000000ff0900720c */ /* 0x000fc40003f26270 */
[----:B------:R-:W1:Y:S01]  /*0610*/  I2F.F64.S64 R10, R10 ;  /* 0x0000000a000a7312 */ /* 0x000e620000301c00 */
[----:B------:R-:W-:-:S05]  /*0620*/  LEA.HI R0, R2, R3, RZ, 0x1 ;  /* 0x0000000302007211 */ /* 0x000fca00078f08ff */
[----:B------:R-:W-:-:S04]  /*0630*/  IMAD.MOV R2, RZ, RZ, -R0 ;  /* 0x000000ffff027224 */ /* 0x000fc800078e0a00 */
[----:B------:R-:W-:Y:S01]  /*0640*/  @!P0 IMAD.MOV.U32 R0, RZ, RZ, R2 ;  /* 0x000000ffff008224 */ /* 0x000fe200078e0002 */
[----:B-1----:R-:W-:-:S10]  /*0650*/  DMUL R14, R10, UR4 ;  /* 0x000000040a0e7c28 */ /* 0x002fd40008000000 */
[----:B------:R-:W1:Y:S02]  /*0660*/  F2F.F32.F64 R14, R14 ;  /* 0x0000000e000e7310 */ /* 0x000e640000301000 */
[----:B01----:R-:W-:-:S07]  /*0670*/  FSEL R4, -R14, R14, !P1 ;  /* 0x0000000e0e047208 */ /* 0x003fce0004800100 */
.L_x_70:
[----:B------:R-:W-:Y:S05]  /*0680*/  BSYNC.RECONVERGENT B0 ;  /* 0x0000000000007941 */ /* 0x000fea0003800200 */
.L_x_69:
[----:B------:R-:W-:Y:S02]  /*0690*/  IMAD.MOV.U32 R10, RZ, RZ, 0x37cbac00 ;  /* 0x37cbac00ff0a7424 */ /* 0x000fe400078e00ff */
[----:B------:R-:W-:Y:S01]  /*06a0*/  FMUL R3, R4, R4 ;  /* 0x0000000404037220 */ /* 0x000fe20000400000 */
[----:B------:R-:W-:Y:S01]  /*06b0*/  LOP3.LUT R8, R0, 0x1, RZ, 0xc0, !PT ;  /* 0x0000000100087812 */ /* 0x000fe200078ec0ff */
[----:B------:R-:W-:Y:S02]  /*06c0*/  IMAD.MOV.U32 R11, RZ, RZ, 0x3c0885e4 ;  /* 0x3c0885e4ff0b7424 */ /* 0x000fe400078e00ff */
[----:B------:R-:W-:Y:S01]  /*06d0*/  FMUL R15, R13, 0.63661974668502807617 ;  /* 0x3f22f9830d0f7820 */ /* 0x000fe20000400000 */
[----:B------:R-:W-:Y:S01]  /*06e0*/  FFMA R2, R3, R10, -0.0013887860113754868507 ;  /* 0xbab607ed03027423 */ /* 0x000fe2000000000a */
[----:B------:R-:W-:Y:S01]  /*06f0*/  ISETP.NE.U32.AND P0, PT, R8, 0x1, PT ;  /* 0x000000010800780c */ /* 0x000fe20003f05070 */
[----:B------:R-:W-:Y:S01]  /*0700*/  VIADD R0, R0, 0x1 ;  /* 0x0000000100007836 */ /* 0x000fe20000000000 */
[----:B------:R-:W-:Y:S01]  /*0710*/  BSSY.RECONVERGENT B0, `(.L_x_72) ;  /* 0x000004b000007945 */ /* 0x000fe20003800200 */
[----:B------:R-:W-:Y:S01]  /*0720*/  IMAD.MOV.U32 R12, RZ, RZ, 0x3e2aaaa8 ;  /* 0x3e2aaaa8ff0c7424 */ /* 0x000fe200078e00ff */
[----:B------:R-:W-:-:S02]  /*0730*/  FSEL R8, R2, -0.00019574658654164522886, P0 ;  /* 0xb94d415302087808 */ /* 0x000fc40000000000 */
[----:B------:R-:W-:Y:S01]  /*0740*/  FSEL R14, R11, 0.041666727513074874878, !P0 ;  /* 0x3d2aaabb0b0e7808 */ /* 0x000fe20004000000 */
[----:B------:R-:W0:Y:S01]  /*0750*/  F2I.NTZ R2, R15 ;  /* 0x0000000f00027305 */ /* 0x000e220000203100 */
[----:B------:R-:W-:Y:S02]  /*0760*/  LOP3.LUT P1, RZ, R0, 0x2, RZ, 0xc0, !PT ;  /* 0x0000000200ff7812 */ /* 0x000fe4000782c0ff */
[----:B------:R-:W-:Y:S01]  /*0770*/  FSEL R9, -R12, -0.4999999701976776123, !P0 ;  /* 0xbeffffff0c097808 */ /* 0x000fe20004000100 */
[----:B------:R-:W-:Y:S01]  /*0780*/  FFMA R8, R3, R8, R14 ;  /* 0x0000000803087223 */ /* 0x000fe2000000000e */
[----:B------:R-:W-:Y:S02]  /*0790*/  FSEL R0, R4, 1, !P0 ;  /* 0x3f80000004007808 */ /* 0x000fe40004000000 */
[----:B------:R-:W-:Y:S01]  /*07a0*/  FSETP.GE.AND P0, PT, |R13|, 105615, PT ;  /* 0x47ce47800d00780b */ /* 0x000fe20003f06200 */
[C---:B------:R-:W-:Y:S02]  /*07b0*/  FFMA R8, R3.reuse, R8, R9 ;  /* 0x0000000803087223 */ /* 0x040fe40000000009 */
[----:B------:R-:W-:-:S04]  /*07c0*/  FFMA R3, R3, R0, RZ ;  /* 0x0000000003037223 */ /* 0x000fc800000000ff */
[----:B------:R-:W-:Y:S01]  /*07d0*/  FFMA R8, R3, R8, R0 ;  /* 0x0000000803087223 */ /* 0x000fe20000000000 */
[----:B0-----:R-:W-:-:S03]  /*07e0*/  I2FP.F32.S32 R0, R2 ;  /* 0x0000000200007245 */ /* 0x001fc60000201400 */
[----:B------:R-:W-:Y:S02]  /*07f0*/  @P1 FADD R8, RZ, -R8 ;  /* 0x80000008ff081221 */ /* 0x000fe40000000000 */
[----:B------:R-:W-:-:S04]  /*0800*/  FFMA R3, R0, -1.5707962512969970703, R13 ;  /* 0xbfc90fda00037823 */ /* 0x000fc8000000000d */
[----:B------:R-:W0:Y:S01]  /*0810*/  F2F.F64.F32 R8, R8 ;  /* 0x0000000800087310 */ /* 0x000e220000201800 */
[----:B------:R-:W-:-:S04]  /*0820*/  FFMA R3, R0, -7.5497894158615963534e-08, R3 ;  /* 0xb3a2216800037823 */ /* 0x000fc80000000003 */
[----:B------:R-:W-:Y:S01]  /*0830*/  FFMA R0, R0, -5.3903029534742383927e-15, R3 ;  /* 0xa7c234c500007823 */ /* 0x000fe20000000003 */
[----:B------:R-:W-:Y:S06]  /*0840*/  @!P0 BRA `(.L_x_73) ;  /* 0x0000000000dc8947 */ /* 0x000fec0003800000 */
[----:B------:R-:W-:-:S13]  /*0850*/  FSETP.NEU.AND P0, PT, |R13|, +INF , PT ;  /* 0x7f8000000d00780b */ /* 0x000fda0003f0d200 */
[----:B------:R-:W-:Y:S01]  /*0860*/  @!P0 FMUL R0, RZ, R13 ;  /* 0x0000000dff008220 */ /* 0x000fe20000400000 */
[----:B------:R-:W-:Y:S01]  /*0870*/  @!P0 IMAD.MOV.U32 R2, RZ, RZ, RZ ;  /* 0x000000ffff028224 */ /* 0x000fe200078e00ff */
[----:B------:R-:W-:Y:S06]  /*0880*/  @!P0 BRA `(.L_x_73) ;  /* 0x0000000000cc8947 */ /* 0x000fec0003800000 */
[----:B------:R-:W-:Y:S01]  /*0890*/  IMAD.SHL.U32 R2, R13, 0x100, RZ ;  /* 0x000001000d027824 */ /* 0x000fe200078e00ff */
[----:B------:R-:W1:Y:S01]  /*08a0*/  LDCU.64 UR8, c[0x4][URZ] ;  /* 0x01000000ff0877ac */ /* 0x000e620008000a00 */
[----:B------:R-:W-:Y:S02]  /*08b0*/  IMAD.MOV.U32 R14, RZ, RZ, RZ ;  /* 0x000000ffff0e7224 */ /* 0x000fe400078e00ff */
[----:B------:R-:W-:Y:S01]  /*08c0*/  IMAD.MOV.U32 R0, RZ, RZ, R1 ;  /* 0x000000ffff007224 */ /* 0x000fe200078e0001 */
[----:B------:R-:W-:Y:S01]  /*08d0*/  LOP3.LUT R19, R2, 0x80000000, RZ, 0xfc, !PT ;  /* 0x8000000002137812 */ /* 0x000fe200078efcff */
[----:B------:R-:W-:Y:S01]  /*08e0*/  UMOV UR5, URZ ;  /* 0x000000ff00057c82 */ /* 0x000fe20008000000 */
[----:B------:R-:W-:-:S05]  /*08f0*/  UMOV UR4, URZ ;  /* 0x000000ff00047c82 */ /* 0x000fca0008000000 */
.L_x_74:
[----:B-1----:R-:W-:Y:S02]  /*0900*/  IMAD.U32 R16, RZ, RZ, UR8 ;  /* 0x00000008ff107e24 */ /* 0x002fe4000f8e00ff */
        /* <DEDUP_REMOVED lines=10> */
[----:B-1----:R-:W-:Y:S01]  /*09b0*/  VIADD R0, R0, 0x4 ;  /* 0x0000000400007836 */ /* 0x002fe20000000000 */
        /* <DEDUP_REMOVED lines=31> */
[----:B-1----:R-:W-:-:S07]  /*0bb0*/  FSEL R0, -R14, R14, !P1 ;  /* 0x0000000e0e007208 */ /* 0x002fce0004800100 */
.L_x_73:
[----:B------:R-:W-:Y:S05]  /*0bc0*/  BSYNC.RECONVERGENT B0 ;  /* 0x0000000000007941 */ /* 0x000fea0003800200 */
.L_x_72:
[----:B------:R-:W-:Y:S01]  /*0bd0*/  FMUL R3, R0, R0 ;  /* 0x0000000000037220 */ /* 0x000fe20000400000 */
[C---:B------:R-:W-:Y:S01]  /*0be0*/  LOP3.LUT R13, R2.reuse, 0x1, RZ, 0xc0, !PT ;  /* 0x00000001020d7812 */ /* 0x040fe200078ec0ff */
[----:B------:R-:W-:Y:S01]  /*0bf0*/  VIADD R2, R2, 0x1 ;  /* 0x0000000102027836 */ /* 0x000fe20000000000 */
[----:B------:R-:W-:Y:S01]  /*0c00*/  UMOV UR4, 0x80a52bf4 ;  /* 0x80a52bf400047882 */ /* 0x000fe20000000000 */
[----:B------:R-:W-:Y:S01]  /*0c10*/  FFMA R4, R3, R10, -0.0013887860113754868507 ;  /* 0xbab607ed03047423 */ /* 0x000fe2000000000a */
[----:B------:R-:W-:Y:S01]  /*0c20*/  ISETP.NE.U32.AND P0, PT, R13, 0x1, PT ;  /* 0x000000010d00780c */ /* 0x000fe20003f05070 */
[----:B------:R-:W-:Y:S01]  /*0c30*/  IMAD.MOV.U32 R16, RZ, RZ, 0x4dfa5ed6 ;  /* 0x4dfa5ed6ff107424 */ /* 0x000fe200078e00ff */
[----:B------:R-:W-:Y:S01]  /*0c40*/  LOP3.LUT P1, RZ, R2, 0x2, RZ, 0xc0, !PT ;  /* 0x0000000202ff7812 */ /* 0x000fe2000782c0ff */
[----:B------:R-:W-:Y:S01]  /*0c50*/  FMUL R2, R7, 0.63661974668502807617 ;  /* 0x3f22f98307027820 */ /* 0x000fe20000400000 */
[----:B------:R-:W-:Y:S01]  /*0c60*/  FSEL R4, R4, -0.00019574658654164522886, P0 ;  /* 0xb94d415304047808 */ /* 0x000fe20000000000 */
[----:B------:R-:W-:Y:S01]  /*0c70*/  IMAD.MOV.U32 R17, RZ, RZ, 0x3fcb9817 ;  /* 0x3fcb9817ff117424 */ /* 0x000fe200078e00ff */
[----:B------:R-:W-:Y:S01]  /*0c80*/  FSEL R14, R11, 0.041666727513074874878, !P0 ;  /* 0x3d2aaabb0b0e7808 */ /* 0x000fe20004000000 */
[----:B------:R-:W-:Y:S01]  /*0c90*/  UMOV UR5, 0x3fdaaa17 ;  /* 0x3fdaaa1700057882 */ /* 0x000fe20000000000 */
[----:B------:R-:W-:Y:S01]  /*0ca0*/  FSEL R13, -R12, -0.4999999701976776123, !P0 ;  /* 0xbeffffff0c0d7808 */ /* 0x000fe20004000100 */
[----:B------:R-:W1:Y:S01]  /*0cb0*/  F2I.NTZ R2, R2 ;  /* 0x0000000200027305 */ /* 0x000e620000203100 */
[----:B------:R-:W-:Y:S01]  /*0cc0*/  FSEL R0, R0, 1, !P0 ;  /* 0x3f80000000007808 */ /* 0x000fe20004000000 */
[----:B------:R-:W-:Y:S01]  /*0cd0*/  FFMA R4, R3, R4, R14 ;  /* 0x0000000403047223 */ /* 0x000fe2000000000e */
[----:B------:R-:W-:Y:S01]  /*0ce0*/  FSETP.GE.AND P0, PT, |R7|, 105615, PT ;  /* 0x47ce47800700780b */ /* 0x000fe20003f06200 */
[----:B0-----:R-:W-:Y:S01]  /*0cf0*/  DFMA R8, R8, -UR4, R16 ;  /* 0x8000000408087c2b */ /* 0x001fe20008000010 */
[----:B------:R-:W-:Y:S01]  /*0d00*/  UMOV UR4, 0xf8ffb93c ;  /* 0xf8ffb93c00047882 */ /* 0x000fe20000000000 */
[C---:B------:R-:W-:Y:S01]  /*0d10*/  FFMA R4, R3.reuse, R4, R13 ;  /* 0x0000000403047223 */ /* 0x040fe2000000000d */
[----:B------:R-:W-:Y:S01]  /*0d20*/  FFMA R3, R3, R0, RZ ;  /* 0x0000000003037223 */ /* 0x000fe200000000ff */
[----:B------:R-:W-:Y:S01]  /*0d30*/  UMOV UR5, 0x3fd1bead ;  /* 0x3fd1bead00057882 */ /* 0x000fe20000000000 */
[----:B------:R-:W-:Y:S02]  /*0d40*/  BSSY.RECONVERGENT B0, `(.L_x_75) ;  /* 0x0000041000007945 */ /* 0x000fe40003800200 */
[----:B------:R-:W-:-:S04]  /*0d50*/  FFMA R0, R3, R4, R0 ;  /* 0x0000000403007223 */ /* 0x000fc80000000000 */
[----:B------:R-:W-:Y:S01]  /*0d60*/  @P1 FADD R0, RZ, -R0 ;  /* 0x80000000ff001221 */ /* 0x000fe20000000000 */
[----:B-1----:R-:W-:-:S03]  /*0d70*/  I2FP.F32.S32 R4, R2 ;  /* 0x0000000200047245 */ /* 0x002fc60000201400 */
[----:B------:R-:W0:Y:S02]  /*0d80*/  F2F.F64.F32 R14, R0 ;  /* 0x00000000000e7310 */ /* 0x000e240000201800 */
[----:B------:R-:W-:-:S04]  /*0d90*/  FFMA R3, R4, -1.5707962512969970703, R7 ;  /* 0xbfc90fda04037823 */ /* 0x000fc80000000007 */
[----:B------:R-:W-:-:S04]  /*0da0*/  FFMA R3, R4, -7.5497894158615963534e-08, R3 ;  /* 0xb3a2216804037823 */ /* 0x000fc80000000003 */
[----:B------:R-:W-:Y:S01]  /*0db0*/  FFMA R3, R4, -5.3903029534742383927e-15, R3 ;  /* 0xa7c234c504037823 */ /* 0x000fe20000000003 */
[----:B0-----:R-:W-:Y:S01]  /*0dc0*/  DFMA R8, R14, UR4, R8 ;  /* 0x000000040e087c2b */ /* 0x001fe20008000008 */
[----:B------:R-:W-:Y:S10]  /*0dd0*/  @!P0 BRA `(.L_x_76) ;  /* 0x0000000000dc8947 */ /* 0x000ff40003800000 */
        /* <DEDUP_REMOVED lines=11> */
.L_x_77:
        /* <DEDUP_REMOVED lines=37> */
[----:B------:R-:W0:Y:S01]  /*10e0*/  I2F.F64.S64 R16, R16 ;  /* 0x0000001000107312 */ /* 0x000e220000301c00 */
[----:B------:R-:W-:-:S05]  /*10f0*/  LEA.HI R2, R2, R3, RZ, 0x1 ;  /* 0x0000000302027211 */ /* 0x000fca00078f08ff */
[----:B------:R-:W-:-:S04]  /*1100*/  IMAD.MOV R0, RZ, RZ, -R2 ;  /* 0x000000ffff007224 */ /* 0x000fc800078e0a02 */
[----:B------:R-:W-:Y:S01]  /*1110*/  @!P0 IMAD.MOV.U32 R2, RZ, RZ, R0 ;  /* 0x000000ffff028224 */ /* 0x000fe200078e0000 */
[----:B0-----:R-:W-:-:S10]  /*1120*/  DMUL R14, R16, UR4 ;  /* 0x00000004100e7c28 */ /* 0x001fd40008000000 */
[----:B------:R-:W0:Y:S02]  /*1130*/  F2F.F32.F64 R14, R14 ;  /* 0x0000000e000e7310 */ /* 0x000e240000301000 */
[----:B0-----:R-:W-:-:S07]  /*1140*/  FSEL R3, -R14, R14, !P1 ;  /* 0x0000000e0e037208 */ /* 0x001fce0004800100 */
.L_x_76:
[----:B------:R-:W-:Y:S05]  /*1150*/  BSYNC.RECONVERGENT B0 ;  /* 0x0000000000007941 */ /* 0x000fea0003800200 */
.L_x_75:
[----:B------:R-:W-:Y:S01]  /*1160*/  FMUL R7, R3, R3 ;  /* 0x0000000303077220 */ /* 0x000fe20000400000 */
[C---:B------:R-:W-:Y:S01]  /*1170*/  LOP3.LUT R4, R2.reuse, 0x1, RZ, 0xc0, !PT ;  /* 0x0000000102047812 */ /* 0x040fe200078ec0ff */
[----:B------:R-:W-:Y:S02]  /*1180*/  VIADD R2, R2, 0x1 ;  /* 0x0000000102027836 */ /* 0x000fe40000000000 */
[----:B------:R-:W-:Y:S01]  /*1190*/  FMUL R14, R6, 0.63661974668502807617 ;  /* 0x3f22f983060e7820 */ /* 0x000fe20000400000 */
[----:B------:R-:W-:Y:S01]  /*11a0*/  FFMA R0, R7, R10, -0.0013887860113754868507 ;  /* 0xbab607ed07007423 */ /* 0x000fe2000000000a */
[----:B------:R-:W-:Y:S01]  /*11b0*/  ISETP.NE.U32.AND P0, PT, R4, 0x1, PT ;  /* 0x000000010400780c */ /* 0x000fe20003f05070 */
[----:B------:R-:W-:Y:S01]  /*11c0*/  UMOV UR4, 0xbffc627 ;  /* 0x0bffc62700047882 */ /* 0x000fe20000000000 */
[----:B------:R-:W-:Y:S01]  /*11d0*/  LOP3.LUT P1, RZ, R2, 0x2, RZ, 0xc0, !PT ;  /* 0x0000000202ff7812 */ /* 0x000fe2000782c0ff */
[----:B------:R-:W-:Y:S01]  /*11e0*/  UMOV UR5, 0x3fb5656e ;  /* 0x3fb5656e00057882 */ /* 0x000fe20000000000 */
[----:B------:R-:W-:Y:S01]  /*11f0*/  FSEL R0, R0, -0.00019574658654164522886, P0 ;  /* 0xb94d415300007808 */ /* 0x000fe20000000000 */
[----:B------:R-:W-:Y:S01]  /*1200*/  BSSY.RECONVERGENT B0, `(.L_x_78) ;  /* 0x0000049000007945 */ /* 0x000fe20003800200 */
[----:B------:R-:W-:-:S02]  /*1210*/  FSEL R4, R11, 0.041666727513074874878, !P0 ;  /* 0x3d2aaabb0b047808 */ /* 0x000fc40004000000 */
[----:B------:R-:W-:-:S03]  /*1220*/  FSEL R13, -R12, -0.4999999701976776123, !P0 ;  /* 0xbeffffff0c0d7808 */ /* 0x000fc60004000100 */
[----:B------:R-:W-:Y:S01]  /*1230*/  FFMA R4, R7, R0, R4 ;  /* 0x0000000007047223 */ /* 0x000fe20000000004 */
[----:B------:R-:W-:Y:S02]  /*1240*/  FSEL R0, R3, 1, !P0 ;  /* 0x3f80000003007808 */ /* 0x000fe40004000000 */
[----:B------:R-:W-:Y:S01]  /*1250*/  FSETP.GE.AND P0, PT, |R6|, 105615, PT ;  /* 0x47ce47800600780b */ /* 0x000fe20003f06200 */
[C---:B------:R-:W-:Y:S02]  /*1260*/  FFMA R4, R7.reuse, R4, R13 ;  /* 0x0000000407047223 */ /* 0x040fe4000000000d */
[----:B------:R-:W-:Y:S02]  /*1270*/  FFMA R3, R7, R0, RZ ;  /* 0x0000000007037223 */ /* 0x000fe400000000ff */
[----:B------:R-:W0:Y:S02]  /*1280*/  F2I.NTZ R7, R14 ;  /* 0x0000000e00077305 */ /* 0x000e240000203100 */
[----:B------:R-:W-:-:S04]  /*1290*/  FFMA R3, R3, R4, R0 ;  /* 0x0000000403037223 */ /* 0x000fc80000000000 */
[----:B------:R-:W-:-:S06]  /*12a0*/  @P1 FADD R3, RZ, -R3 ;  /* 0x80000003ff031221 */ /* 0x000fcc0000000000 */
[----:B------:R-:W1:Y:S01]  /*12b0*/  F2F.F64.F32 R2, R3 ;  /* 0x0000000300027310 */ /* 0x000e620000201800 */
[----:B0-----:R-:W-:-:S05]  /*12c0*/  I2FP.F32.S32 R13, R7 ;  /* 0x00000007000d7245 */ /* 0x001fca0000201400 */
[----:B------:R-:W-:-:S04]  /*12d0*/  FFMA R0, R13, -1.5707962512969970703, R6 ;  /* 0xbfc90fda0d007823 */ /* 0x000fc80000000006 */
[----:B------:R-:W-:Y:S01]  /*12e0*/  FFMA R0, R13, -7.5497894158615963534e-08, R0 ;  /* 0xb3a221680d007823 */ /* 0x000fe20000000000 */
[----:B-1----:R-:W-:-:S03]  /*12f0*/  DFMA R8, R2, -UR4, R8 ;  /* 0x8000000402087c2b */ /* 0x002fc60008000008 */
[----:B------:R-:W-:Y:S01]  /*1300*/  FFMA R0, R13, -5.3903029534742383927e-15, R0 ;  /* 0xa7c234c50d007823 */ /* 0x000fe20000000000 */
[----:B------:R-:W-:Y:S07]  /*1310*/  @!P0 BRA `(.L_x_79) ;  /* 0x0000000000dc8947 */ /* 0x000fee0003800000 */
        /* <DEDUP_REMOVED lines=11> */
.L_x_80:
        /* <DEDUP_REMOVED lines=29> */
[C-C-:B------:R-:W-:Y:S01]  /*15a0*/  SHF.L.W.U32.HI R7, R3.reuse, 0x2, R0.reuse ;  /* 0x0000000203077819 */ /* 0x140fe20000010e00 */
[----:B------:R-:W-:Y:S01]  /*15b0*/  IMAD.SHL.U32 R3, R3, 0x4, RZ ;  /* 0x0000000403037824 */ /* 0x000fe200078e00ff */
[----:B------:R-:W-:Y:S02]  /*15c0*/  SHF.R.U32.HI R0, RZ, 0x1e, R0 ;  /* 0x0000001eff007819 */ /* 0x000fe40000011600 */
[----:B------:R-:W-:-:S02]  /*15d0*/  SHF.R.S32.HI R2, RZ, 0x1f, R7 ;  /* 0x0000001fff027819 */ /* 0x000fc40000011407 */
[C---:B------:R-:W-:Y:S02]  /*15e0*/  LOP3.LUT R6, R7.reuse, R6, RZ, 0x3c, !PT ;  /* 0x0000000607067212 */ /* 0x040fe400078e3cff */
[C---:B------:R-:W-:Y:S02]  /*15f0*/  LOP3.LUT R14, R2.reuse, R3, RZ, 0x3c, !PT ;  /* 0x00000003020e7212 */ /* 0x040fe400078e3cff */
[----:B------:R-:W-:Y:S02]  /*1600*/  LOP3.LUT R15, R2, R7, RZ, 0x3c, !PT ;  /* 0x00000007020f7212 */ /* 0x000fe400078e3cff */
[----:B------:R-:W-:Y:S02]  /*1610*/  LEA.HI R7, R7, R0, RZ, 0x1 ;  /* 0x0000000007077211 */ /* 0x000fe400078f08ff */
[----:B------:R-:W-:Y:S02]  /*1620*/  ISETP.GE.AND P1, PT, R6, RZ, PT ;  /* 0x000000ff0600720c */ /* 0x000fe40003f26270 */
[----:B------:R-:W1:Y:S01]  /*1630*/  I2F.F64.S64 R14, R14 ;  /* 0x0000000e000e7312 */ /* 0x000e620000301c00 */
[----:B------:R-:W-:-:S04]  /*1640*/  IMAD.MOV R0, RZ, RZ, -R7 ;  /* 0x000000ffff007224 */ /* 0x000fc800078e0a07 */
[----:B------:R-:W-:Y:S01]  /*1650*/  @!P0 IMAD.MOV.U32 R7, RZ, RZ, R0 ;  /* 0x000000ffff078224 */ /* 0x000fe200078e0000 */
[----:B-1----:R-:W-:-:S10]  /*1660*/  DMUL R2, R14, UR4 ;  /* 0x000000040e027c28 */ /* 0x002fd40008000000 */
[----:B------:R-:W1:Y:S02]  /*1670*/  F2F.F32.F64 R2, R2 ;  /* 0x0000000200027310 */ /* 0x000e640000301000 */
[----:B01----:R-:W-:-:S07]  /*1680*/  FSEL R0, -R2, R2, !P1 ;  /* 0x0000000202007208 */ /* 0x003fce0004800100 */
.L_x_79:
[----:B------:R-:W-:Y:S05]  /*1690*/  BSYNC.RECONVERGENT B0 ;  /* 0x0000000000007941 */ /* 0x000fea0003800200 */
.L_x_78:
[----:B------:R-:W0:Y:S02]  /*16a0*/  LDC.64 R2, c[0x0][0x380] ;  /* 0x0000e000ff027b82 */ /* 0x000e240000000a00 */
[----:B0-----:R-:W-:-:S05]  /*16b0*/  IMAD.WIDE.U32 R2, R5, 0x4, R2 ;  /* 0x0000000405027825 */ /* 0x001fca00078e0002 */
[----:B------:R-:W2:Y:S01]  /*16c0*/  LDG.E R13, desc[UR6][R2.64] ;  /* 0x00000006020d7981 */ /* 0x000ea2000c1e1900 */
[----:B------:R-:W-:Y:S01]  /*16d0*/  FMUL R5, R0, R0 ;  /* 0x0000000000057220 */ /* 0x000fe20000400000 */
[C---:B------:R-:W-:Y:S01]  /*16e0*/  LOP3.LUT R4, R7.reuse, 0x1, RZ, 0xc0, !PT ;  /* 0x0000000107047812 */ /* 0x040fe200078ec0ff */
[----:B------:R-:W-:Y:S01]  /*16f0*/  VIADD R7, R7, 0x1 ;  /* 0x0000000107077836 */ /* 0x000fe20000000000 */
[----:B------:R-:W-:Y:S01]  /*1700*/  UMOV UR4, 0xe5a705b5 ;  /* 0xe5a705b500047882 */ /* 0x000fe20000000000 */
[----:B------:R-:W-:Y:S01]  /*1710*/  FFMA R10, R5, R10, -0.0013887860113754868507 ;  /* 0xbab607ed050a7423 */ /* 0x000fe2000000000a */
[----:B------:R-:W-:Y:S01]  /*1720*/  ISETP.NE.U32.AND P0, PT, R4, 0x1, PT ;  /* 0x000000010400780c */ /* 0x000fe20003f05070 */
[----:B------:R-:W-:Y:S01]  /*1730*/  UMOV UR5, 0x3f7c74d7 ;  /* 0x3f7c74d700057882 */ /* 0x000fe20000000000 */
[----:B------:R-:W-:Y:S02]  /*1740*/  LOP3.LUT P1, RZ, R7, 0x2, RZ, 0xc0, !PT ;  /* 0x0000000207ff7812 */ /* 0x000fe4000782c0ff */
[----:B------:R-:W-:-:S02]  /*1750*/  FSEL R4, R11, 0.041666727513074874878, !P0 ;  /* 0x3d2aaabb0b047808 */ /* 0x000fc40004000000 */
[----:B------:R-:W-:Y:S02]  /*1760*/  FSEL R10, R10, -0.00019574658654164522886, P0 ;  /* 0xb94d41530a0a7808 */ /* 0x000fe40000000000 */
[----:B------:R-:W-:Y:S02]  /*1770*/  FSEL R7, -R12, -0.4999999701976776123, !P0 ;  /* 0xbeffffff0c077808 */ /* 0x000fe40004000100 */
[----:B------:R-:W-:Y:S01]  /*1780*/  FSEL R0, R0, 1, !P0 ;  /* 0x3f80000000007808 */ /* 0x000fe20004000000 */
[----:B------:R-:W-:-:S04]  /*1790*/  FFMA R4, R5, R10, R4 ;  /* 0x0000000a05047223 */ /* 0x000fc80000000004 */
[C---:B------:R-:W-:Y:S01]  /*17a0*/  FFMA R4, R5.reuse, R4, R7 ;  /* 0x0000000405047223 */ /* 0x040fe20000000007 */
[----:B------:R-:W-:-:S04]  /*17b0*/  FFMA R5, R5, R0, RZ ;  /* 0x0000000005057223 */ /* 0x000fc800000000ff */
[----:B------:R-:W-:-:S04]  /*17c0*/  FFMA R0, R5, R4, R0 ;  /* 0x0000000405007223 */ /* 0x000fc80000000000 */
[----:B------:R-:W-:-:S04]  /*17d0*/  @P1 FADD R0, RZ, -R0 ;  /* 0x80000000ff001221 */ /* 0x000fc80000000000 */
[----:B------:R-:W0:Y:S02]  /*17e0*/  F2F.F64.F32 R4, R0 ;  /* 0x0000000000047310 */ /* 0x000e240000201800 */
[----:B0-----:R-:W-:-:S10]  /*17f0*/  DFMA R4, R4, UR4, R8 ;  /* 0x0000000404047c2b */ /* 0x001fd40008000008 */
[----:B------:R-:W2:Y:S02]  /*1800*/  F2F.F32.F64 R4, R4 ;  /* 0x0000000400047310 */ /* 0x000ea40000301000 */
[----:B--2---:R-:W-:-:S05]  /*1810*/  FMUL R13, R4, R13 ;  /* 0x0000000d040d7220 */ /* 0x004fca0000400000 */
[----:B------:R-:W-:Y:S01]  /*1820*/  STG.E desc[UR6][R2.64], R13 ;  /* 0x0000000d02007986 */ /* 0x000fe2000c101906 */
[----:B------:R-:W-:Y:S05]  /*1830*/  EXIT ;  /* 0x000000000000794d */ /* 0x000fea0003800000 */
        .weak           $__internal_3_$__cuda_sm20_div_rn_f64_full
        .type           $__internal_3_$__cuda_sm20_div_rn_f64_full,@function
        .size           $__internal_3_$__cuda_sm20_div_rn_f64_full,(.L_x_842 - $__internal_3_$__cuda_sm20_div_rn_f64_full)
$__internal_3_$__cuda_sm20_div_rn_f64_full:
[C---:B------:R-:W-:Y:S01]  /*1840*/  FSETP.GEU.AND P0, PT, |R7|.reuse, 1.469367938527859385e-39, PT ;  /* 0x001000000700780b */ /* 0x040fe20003f0e200 */
[----:B------:R-:W-:Y:S01]  /*1850*/  IMAD.MOV.U32 R14, RZ, RZ, 0x1 ;  /* 0x00000001ff0e7424 */ /* 0x000fe200078e00ff */
[----:B------:R-:W-:Y:S01]  /*1860*/  LOP3.LUT R2, R7, 0x800fffff, RZ, 0xc0, !PT ;  /* 0x800fffff07027812 */ /* 0x000fe200078ec0ff */
[----:B------:R-:W-:Y:S01]  /*1870*/  IMAD.MOV.U32 R12, RZ, RZ, 0x1ca00000 ;  /* 0x1ca00000ff0c7424 */ /* 0x000fe200078e00ff */
[C---:B------:R-:W-:Y:S01]  /*1880*/  FSETP.GEU.AND P2, PT, |R9|.reuse, 1.469367938527859385e-39, PT ;  /* 0x001000000900780b */ /* 0x040fe20003f4e200 */
[----:B------:R-:W-:Y:S01]  /*1890*/  BSSY.RECONVERGENT B1, `(.L_x_81) ;  /* 0x0000053000017945 */ /* 0x000fe20003800200 */
[----:B------:R-:W-:Y:S01]  /*18a0*/  LOP3.LUT R3, R2, 0x3ff00000, RZ, 0xfc, !PT ;  /* 0x3ff0000002037812 */ /* 0x000fe200078efcff */
[----:B------:R-:W-:Y:S01]  /*18b0*/  IMAD.MOV.U32 R2, RZ, RZ, R6 ;  /* 0x000000ffff027224 */ /* 0x000fe200078e0006 */
[----:B------:R-:W-:Y:S02]  /*18c0*/  LOP3.LUT R4, R9, 0x7ff00000, RZ, 0xc0, !PT ;  /* 0x7ff0000009047812 */ /* 0x000fe400078ec0ff */
[----:B------:R-:W-:-:S03]  /*18d0*/  LOP3.LUT R13, R7, 0x7ff00000, RZ, 0xc0, !PT ;  /* 0x7ff00000070d7812 */ /* 0x000fc600078ec0ff */
[----:B------:R-:W-:Y:S01]  /*18e0*/  @!P0 DMUL R2, R6, 8.98846567431157953865e+307 ;  /* 0x7fe0000006028828 */ /* 0x000fe20000000000 */
[C---:B------:R-:W-:Y:S01]  /*18f0*/  ISETP.GE.U32.AND P1, PT, R4.reuse, R13, PT ;  /* 0x0000000d0400720c */ /* 0x040fe20003f26070 */
[----:B------:R-:W-:Y:S02]  /*1900*/  IMAD.MOV.U32 R21, RZ, RZ, R4 ;  /* 0x000000ffff157224 */ /* 0x000fe400078e0004 */
[----:B------:R-:W-:Y:S01]  /*1910*/  @!P2 LOP3.LUT R17, R7, 0x7ff00000, RZ, 0xc0, !PT ;  /* 0x7ff000000711a812 */ /* 0x000fe200078ec0ff */
[----:B------:R-:W-:Y:S01]  /*1920*/  @!P2 IMAD.MOV.U32 R16, RZ, RZ, RZ ;  /* 0x000000ffff10a224 */ /* 0x000fe200078e00ff */
[----:B------:R-:W0:Y:S01]  /*1930*/  MUFU.RCP64H R15, R3 ;  /* 0x00000003000f7308 */ /* 0x000e220000001800 */
[----:B------:R-:W-:Y:S01]  /*1940*/  IMAD.MOV.U32 R20, RZ, RZ, R13 ;  /* 0x000000ffff147224 */ /* 0x000fe200078e000d */
[----:B------:R-:W-:Y:S02]  /*1950*/  @!P2 ISETP.GE.U32.AND P3, PT, R4, R17, PT ;  /* 0x000000110400a20c */ /* 0x000fe40003f66070 */
[----:B------:R-:W-:-:S02]  /*1960*/  @!P0 LOP3.LUT R20, R3, 0x7ff00000, RZ, 0xc0, !PT ;  /* 0x7ff0000003148812 */ /* 0x000fc400078ec0ff */
[----:B------:R-:W-:-:S03]  /*1970*/  @!P2 SEL R17, R12, 0x63400000, !P3 ;  /* 0x634000000c11a807 */ /* 0x000fc60005800000 */
[----:B------:R-:W-:Y:S01]  /*1980*/  VIADD R22, R20, 0xffffffff ;  /* 0xffffffff14167836 */ /* 0x000fe20000000000 */
[----:B------:R-:W-:-:S04]  /*1990*/  @!P2 LOP3.LUT R17, R17, 0x80000000, R9, 0xf8, !PT ;  /* 0x800000001111a812 */ /* 0x000fc800078ef809 */
[----:B------:R-:W-:Y:S01]  /*19a0*/  @!P2 LOP3.LUT R17, R17, 0x100000, RZ, 0xfc, !PT ;  /* 0x001000001111a812 */ /* 0x000fe200078efcff */
[----:B0-----:R-:W-:-:S08]  /*19b0*/  DFMA R10, R14, -R2, 1 ;  /* 0x3ff000000e0a742b */ /* 0x001fd00000000802 */
[----:B------:R-:W-:-:S08]  /*19c0*/  DFMA R10, R10, R10, R10 ;  /* 0x0000000a0a0a722b */ /* 0x000fd0000000000a */
[----:B------:R-:W-:Y:S01]  /*19d0*/  DFMA R14, R14, R10, R14 ;  /* 0x0000000a0e0e722b */ /* 0x000fe2000000000e */
[----:B------:R-:W-:Y:S01]  /*19e0*/  SEL R11, R12, 0x63400000, !P1 ;  /* 0x634000000c0b7807 */ /* 0x000fe20004800000 */
[----:B------:R-:W-:-:S03]  /*19f0*/  IMAD.MOV.U32 R10, RZ, RZ, R8 ;  /* 0x000000ffff0a7224 */ /* 0x000fc600078e0008 */
[----:B------:R-:W-:-:S03]  /*1a00*/  LOP3.LUT R11, R11, 0x800fffff, R9, 0xf8, !PT ;  /* 0x800fffff0b0b7812 */ /* 0x000fc600078ef809 */
[----:B------:R-:W-:-:S03]  /*1a10*/  DFMA R18, R14, -R2, 1 ;  /* 0x3ff000000e12742b */ /* 0x000fc60000000802 */
[----:B------:R-:W-:-:S05]  /*1a20*/  @!P2 DFMA R10, R10, 2, -R16 ;  /* 0x400000000a0aa82b */ /* 0x000fca0000000810 */
[----:B------:R-:W-:-:S05]  /*1a30*/  DFMA R14, R14, R18, R14 ;  /* 0x000000120e0e722b */ /* 0x000fca000000000e */
[----:B------:R-:W-:-:S03]  /*1a40*/  @!P2 LOP3.LUT R21, R11, 0x7ff00000, RZ, 0xc0, !PT ;  /* 0x7ff000000b15a812 */ /* 0x000fc600078ec0ff */
[----:B------:R-:W-:Y:S02]  /*1a50*/  DMUL R16, R14, R10 ;  /* 0x0000000a0e107228 */ /* 0x000fe40000000000 */
[----:B------:R-:W-:-:S05]  /*1a60*/  VIADD R13, R21, 0xffffffff ;  /* 0xffffffff150d7836 */ /* 0x000fca0000000000 */
[----:B------:R-:W-:Y:S01]  /*1a70*/  ISETP.GT.U32.AND P0, PT, R13, 0x7feffffe, PT ;  /* 0x7feffffe0d00780c */ /* 0x000fe20003f04070 */
[----:B------:R-:W-:-:S03]  /*1a80*/  DFMA R18, R16, -R2, R10 ;  /* 0x800000021012722b */ /* 0x000fc6000000000a */
[----:B------:R-:W-:-:S05]  /*1a90*/  ISETP.GT.U32.OR P0, PT, R22, 0x7feffffe, P0 ;  /* 0x7feffffe1600780c */ /* 0x000fca0000704470 */
[----:B------:R-:W-:-:S08]  /*1aa0*/  DFMA R14, R14, R18, R16 ;  /* 0x000000120e0e722b */ /* 0x000fd00000000010 */
[----:B------:R-:W-:Y:S05]  /*1ab0*/  @P0 BRA `(.L_x_82) ;  /* 0x00000000006c0947 */ /* 0x000fea0003800000 */
[----:B------:R-:W-:-:S04]  /*1ac0*/  LOP3.LUT R9, R7, 0x7ff00000, RZ, 0xc0, !PT ;  /* 0x7ff0000007097812 */ /* 0x000fc800078ec0ff */
[CC--:B------:R-:W-:Y:S02]  /*1ad0*/  VIADDMNMX R8, R4.reuse, -R9.reuse, 0xb9600000, !PT ;  /* 0xb960000004087446 */ /* 0x0c0fe40007800909 */
[----:B------:R-:W-:Y:S02]  /*1ae0*/  ISETP.GE.U32.AND P0, PT, R4, R9, PT ;  /* 0x000000090400720c */ /* 0x000fe40003f06070 */
[----:B------:R-:W-:Y:S02]  /*1af0*/  VIMNMX R8, PT, PT, R8, 0x46a00000, PT ;  /* 0x46a0000008087848 */ /* 0x000fe40003fe0100 */
[----:B------:R-:W-:-:S05]  /*1b00*/  SEL R9, R12, 0x63400000, !P0 ;  /* 0x634000000c097807 */ /* 0x000fca0004000000 */
[----:B------:R-:W-:Y:S02]  /*1b10*/  IMAD.IADD R4, R8, 0x1, -R9 ;  /* 0x0000000108047824 */ /* 0x000fe400078e0a09 */
[----:B------:R-:W-:Y:S02]  /*1b20*/  IMAD.MOV.U32 R8, RZ, RZ, RZ ;  /* 0x000000ffff087224 */ /* 0x000fe400078e00ff */
[----:B------:R-:W-:-:S06]  /*1b30*/  VIADD R9, R4, 0x7fe00000 ;  /* 0x7fe0000004097836 */ /* 0x000fcc0000000000 */
[----:B------:R-:W-:-:S10]  /*1b40*/  DMUL R12, R14, R8 ;  /* 0x000000080e0c7228 */ /* 0x000fd40000000000 */
[----:B------:R-:W-:-:S13]  /*1b50*/  FSETP.GTU.AND P0, PT, |R13|, 1.469367938527859385e-39, PT ;  /* 0x001000000d00780b */ /* 0x000fda0003f0c200 */
[----:B------:R-:W-:Y:S05]  /*1b60*/  @P0 BRA `(.L_x_83) ;  /* 0x0000000000940947 */ /* 0x000fea0003800000 */
[----:B------:R-:W-:Y:S01]  /*1b70*/  DFMA R2, R14, -R2, R10 ;  /* 0x800000020e02722b */ /* 0x000fe2000000000a */
[----:B------:R-:W-:-:S09]  /*1b80*/  IMAD.MOV.U32 R8, RZ, RZ, RZ ;  /* 0x000000ffff087224 */ /* 0x000fd200078e00ff */
[C---:B------:R-:W-:Y:S02]  /*1b90*/  FSETP.NEU.AND P0, PT, R3.reuse, RZ, PT ;  /* 0x000000ff0300720b */ /* 0x040fe40003f0d000 */
[----:B------:R-:W-:-:S04]  /*1ba0*/  LOP3.LUT R7, R3, 0x80000000, R7, 0x48, !PT ;  /* 0x8000000003077812 */ /* 0x000fc800078e4807 */
[----:B------:R-:W-:-:S07]  /*1bb0*/  LOP3.LUT R9, R7, R9, RZ, 0xfc, !PT ;  /* 0x0000000907097212 */ /* 0x000fce00078efcff */
[----:B------:R-:W-:Y:S05]  /*1bc0*/  @!P0 BRA `(.L_x_83) ;  /* 0x00000000007c8947 */ /* 0x000fea0003800000 */
[----:B------:R-:W-:Y:S01]  /*1bd0*/  IMAD.MOV R3, RZ, RZ, -R4 ;  /* 0x000000ffff037224 */ /* 0x000fe200078e0a04 */
[----:B------:R-:W-:Y:S01]  /*1be0*/  DMUL.RP R8, R14, R8 ;  /* 0x000000080e087228 */ /* 0x000fe20000008000 */
[----:B------:R-:W-:-:S06]  /*1bf0*/  IMAD.MOV.U32 R2, RZ, RZ, RZ ;  /* 0x000000ffff027224 */ /* 0x000fcc00078e00ff */
[----:B------:R-:W-:-:S03]  /*1c00*/  DFMA R2, R12, -R2, R14 ;  /* 0x800000020c02722b */ /* 0x000fc6000000000e */
[----:B------:R-:W-:-:S03]  /*1c10*/  LOP3.LUT R7, R9, R7, RZ, 0x3c, !PT ;  /* 0x0000000709077212 */ /* 0x000fc600078e3cff */
[----:B------:R-:W-:-:S04]  /*1c20*/  IADD3 R2, PT, PT, -R4, -0x43300000, RZ ;  /* 0xbcd0000004027810 */ /* 0x000fc80007ffe1ff */
[----:B------:R-:W-:-:S04]  /*1c30*/  FSETP.NEU.AND P0, PT, |R3|, R2, PT ;  /* 0x000000020300720b */ /* 0x000fc80003f0d200 */
[----:B------:R-:W-:Y:S02]  /*1c40*/  FSEL R12, R8, R12, !P0 ;  /* 0x0000000c080c7208 */ /* 0x000fe40004000000 */
[----:B------:R-:W-:Y:S01]  /*1c50*/  FSEL R13, R7, R13, !P0 ;  /* 0x0000000d070d7208 */ /* 0x000fe20004000000 */
[----:B------:R-:W-:Y:S06]  /*1c60*/  BRA `(.L_x_83) ;  /* 0x0000000000547947 */ /* 0x000fec0003800000 */
.L_x_82:
[----:B------:R-:W-:-:S14]  /*1c70*/  DSETP.NAN.AND P0, PT, R8, R8, PT ;  /* 0x000000080800722a */ /* 0x000fdc0003f08000 */
[----:B------:R-:W-:Y:S05]  /*1c80*/  @P0 BRA `(.L_x_84) ;  /* 0x0000000000440947 */ /* 0x000fea0003800000 */
[----:B------:R-:W-:-:S14]  /*1c90*/  DSETP.NAN.AND P0, PT, R6, R6, PT ;  /* 0x000000060600722a */ /* 0x000fdc0003f08000 */
[----:B------:R-:W-:Y:S05]  /*1ca0*/  @P0 BRA `(.L_x_85) ;  /* 0x0000000000300947 */ /* 0x000fea0003800000 */
[----:B------:R-:W-:Y:S01]  /*1cb0*/  ISETP.NE.AND P0, PT, R21, R20, PT ;  /* 0x000000141500720c */ /* 0x000fe20003f05270 */
[----:B------:R-:W-:Y:S02]  /*1cc0*/  IMAD.MOV.U32 R12, RZ, RZ, 0x0 ;  /* 0x00000000ff0c7424 */ /* 0x000fe400078e00ff */
[----:B------:R-:W-:-:S10]  /*1cd0*/  IMAD.MOV.U32 R13, RZ, RZ, -0x80000 ;  /* 0xfff80000ff0d7424 */ /* 0x000fd400078e00ff */
[----:B------:R-:W-:Y:S05]  /*1ce0*/  @!P0 BRA `(.L_x_83) ;  /* 0x0000000000348947 */ /* 0x000fea0003800000 */
[----:B------:R-:W-:Y:S02]  /*1cf0*/  ISETP.NE.AND P0, PT, R21, 0x7ff00000, PT ;  /* 0x7ff000001500780c */ /* 0x000fe40003f05270 */
[----:B------:R-:W-:Y:S02]  /*1d00*/  LOP3.LUT R13, R9, 0x80000000, R7, 0x48, !PT ;  /* 0x80000000090d7812 */ /* 0x000fe400078e4807 */
[----:B------:R-:W-:-:S13]  /*1d10*/  ISETP.EQ.OR P0, PT, R20, RZ, !P0 ;  /* 0x000000ff1400720c */ /* 0x000fda0004702670 */
[----:B------:R-:W-:Y:S01]  /*1d20*/  @P0 LOP3.LUT R2, R13, 0x7ff00000, RZ, 0xfc, !PT ;  /* 0x7ff000000d020812 */ /* 0x000fe200078efcff */
[----:B------:R-:W-:Y:S02]  /*1d30*/  @!P0 IMAD.MOV.U32 R12, RZ, RZ, RZ ;  /* 0x000000ffff0c8224 */ /* 0x000fe400078e00ff */
[----:B------:R-:W-:Y:S02]  /*1d40*/  @P0 IMAD.MOV.U32 R12, RZ, RZ, RZ ;  /* 0x000000ffff0c0224 */ /* 0x000fe400078e00ff */
[----:B------:R-:W-:Y:S01]  /*1d50*/  @P0 IMAD.MOV.U32 R13, RZ, RZ, R2 ;  /* 0x000000ffff0d0224 */ /* 0x000fe200078e0002 */
[----:B------:R-:W-:Y:S06]  /*1d60*/  BRA `(.L_x_83) ;  /* 0x0000000000147947 */ /* 0x000fec0003800000 */
.L_x_85:
[----:B------:R-:W-:Y:S01]  /*1d70*/  LOP3.LUT R13, R7, 0x80000, RZ, 0xfc, !PT ;  /* 0x00080000070d7812 */ /* 0x000fe200078efcff */
[----:B------:R-:W-:Y:S01]  /*1d80*/  IMAD.MOV.U32 R12, RZ, RZ, R6 ;  /* 0x000000ffff0c7224 */ /* 0x000fe200078e0006 */
[----:B------:R-:W-:Y:S06]  /*1d90*/  BRA `(.L_x_83) ;  /* 0x0000000000087947 */ /* 0x000fec0003800000 */
.L_x_84:
[----:B------:R-:W-:Y:S01]  /*1da0*/  LOP3.LUT R13, R9, 0x80000, RZ, 0xfc, !PT ;  /* 0x00080000090d7812 */ /* 0x000fe200078efcff */
[----:B------:R-:W-:-:S07]  /*1db0*/  IMAD.MOV.U32 R12, RZ, RZ, R8 ;  /* 0x000000ffff0c7224 */ /* 0x000fce00078e0008 */
.L_x_83:
[----:B------:R-:W-:Y:S05]  /*1dc0*/  BSYNC.RECONVERGENT B1 ;  /* 0x0000000000017941 */ /* 0x000fea0003800200 */
.L_x_81:
[----:B------:R-:W-:Y:S02]  /*1dd0*/  IMAD.MOV.U32 R2, RZ, RZ, R0 ;  /* 0x000000ffff027224 */ /* 0x000fe400078e0000 */
[----:B------:R-:W-:-:S04]  /*1de0*/  IMAD.MOV.U32 R3, RZ, RZ, 0x0 ;  /* 0x00000000ff037424 */ /* 0x000fc800078e00ff */
[----:B------:R-:W-:Y:S05]  /*1df0*/  RET.REL.NODEC R2 `(_occa_Window_FlatTop_0) ;  /* 0xffffffe002807950 */ /* 0x000fea0003c3ffff */
.L_x_86:
        /* <DEDUP_REMOVED lines=16> */
.L_x_842:


//--------------------- .text._occa_Window_Blackman_harris_0 --------------------------
	.section	.text._occa_Window_Blackman_harris_0,"ax",@progbits
	.align	128
        .global         _occa_Window_Blackman_harris_0
        .type           _occa_Window_Blackman_harris_0,@function
        .size           _occa_Window_Blackman_harris_0,(.L_x_843 - _occa_Window_Blackman_harris_0)
        .other          _occa_Window_Blackman_harris_0,@"STO_CUDA_ENTRY STV_DEFAULT"
_occa_Window_Blackman_harris_0:
.text._occa_Window_Blackman_harris_0:
        /* <DEDUP_REMOVED lines=31> */
[----:B------:R-:W-:Y:S05]  /*01f0*/  CALL.REL.NOINC `($__internal_4_$__cuda_sm20_div_rn_f64_full) ;  /* 0x00000010003c7944 */ /* 0x000fea0003c00000 */
[----:B------:R-:W-:Y:S02]  /*0200*/  IMAD.MOV.U32 R2, RZ, RZ, R12 ;  /* 0x000000ffff027224 */ /* 0x000fe400078e000c */
[----:B------:R-:W-:-:S07]  /*0210*/  IMAD.MOV.U32 R3, RZ, RZ, R13 ;  /* 0x000000ffff037224 */ /* 0x000fce00078e000d */
.L_x_88:
[----:B------:R-:W-:Y:S05]  /*0220*/  BSYNC.RECONVERGENT B0 ;  /* 0x0000000000007941 */ /* 0x000fea0003800200 */
.L_x_87:
[----:B------:R-:W0:Y:S01]  /*0230*/  F2F.F32.F64 R11, R2 ;  /* 0x00000002000b7310 */ /* 0x000e220000301000 */
[----:B------:R-:W1:Y:S01]  /*0240*/  LDCU.64 UR6, c[0x0][0x358] ;  /* 0x00006b00ff0677ac */ /* 0x000e620008000a00 */
[----:B------:R-:W-:Y:S01]  /*0250*/  BSSY.RECONVERGENT B0, `(.L_x_89) ;  /* 0x0000042000007945 */ /* 0x000fe20003800200 */
[C---:B0-----:R-:W-:Y:S01]  /*0260*/  FMUL R0, R11.reuse, 0.63661974668502807617 ;  /* 0x3f22f9830b007820 */ /* 0x041fe20000400000 */
[C---:B------:R-:W-:Y:S01]  /*0270*/  FSETP.GE.AND P0, PT, |R11|.reuse, 105615, PT ;  /* 0x47ce47800b00780b */ /* 0x040fe20003f06200 */
[----:B------:R-:W-:-:S04]  /*0280*/  FADD R13, R11, R11 ;  /* 0x0000000b0b0d7221 */ /* 0x000fc80000000000 */
        /* <DEDUP_REMOVED lines=18> */
.L_x_91:
        /* <DEDUP_REMOVED lines=44> */
.L_x_90:
[----:B------:R-:W-:Y:S05]  /*0670*/  BSYNC.RECONVERGENT B0 ;  /* 0x0000000000007941 */ /* 0x000fea0003800200 */
.L_x_89:
        /* <DEDUP_REMOVED lines=23> */
[C---:B------:R-:W-:Y:S02]  /*07f0*/  FFMA R3, R4.reuse, -1.5707962512969970703, R13 ;  /* 0xbfc90fda04037823 */ /* 0x040fe4000000000d */
[----:B------:R0:W1:Y:S02]  /*0800*/  F2F.F64.F32 R8, R0 ;  /* 0x0000000000087310 */ /* 0x0000640000201800 */
        /* <DEDUP_REMOVED lines=8> */
[----:B------:R-:W2:Y:S01]  /*0890*/  LDCU.64 UR8, c[0x4][URZ] ;  /* 0x01000000ff0877ac */ /* 0x000ea20008000a00 */
[----:B------:R-:W-:Y:S02]  /*08a0*/  IMAD.MOV.U32 R6, RZ, RZ, RZ ;  /* 0x000000ffff067224 */ /* 0x000fe400078e00ff */
[----:B0-----:R-:W-:Y:S01]  /*08b0*/  IMAD.MOV.U32 R0, RZ, RZ, R1 ;  /* 0x000000ffff007224 */ /* 0x001fe200078e0001 */
[----:B------:R-:W-:Y:S01]  /*08c0*/  LOP3.LUT R19, R2, 0x80000000, RZ, 0xfc, !PT ;  /* 0x8000000002137812 */ /* 0x000fe200078efcff */
[----:B------:R-:W-:Y:S01]  /*08d0*/  UMOV UR5, URZ ;  /* 0x000000ff00057c82 */ /* 0x000fe20008000000 */
[----:B------:R-:W-:-:S05]  /*08e0*/  UMOV UR4, URZ ;  /* 0x000000ff00047c82 */ /* 0x000fca0008000000 */
.L_x_94:
[----:B--2---:R-:W-:Y:S02]  /*08f0*/  IMAD.U32 R14, RZ, RZ, UR8 ;  /* 0x00000008ff0e7e24 */ /* 0x004fe4000f8e00ff */
        /* <DEDUP_REMOVED lines=19> */
[----:B------:R-:W3:Y:S04]  /*0a30*/  LDL R0, [R16+0x18] ;  /* 0x0000180010007983 */ /* 0x000ee80000100800 */
[----:B------:R-:W3:Y:S04]  /*0a40*/  LDL R3, [R16+0x14] ;  /* 0x0000140010037983 */ /* 0x000ee80000100800 */
[----:B------:R-:W4:Y:S01]  /*0a50*/  @P0 LDL R2, [R16+0x10] ;  /* 0x0000100010020983 */ /* 0x000f220000100800 */
[----:B------:R-:W-:Y:S01]  /*0a60*/  LOP3.LUT R4, R4, 0x1f, RZ, 0xc0, !PT ;  /* 0x0000001f04047812 */ /* 0x000fe200078ec0ff */
[----:B------:R-:W-:Y:S01]  /*0a70*/  UMOV UR4, 0x54442d19 ;  /* 0x54442d1900047882 */ /* 0x000fe20000000000 */
[----:B------:R-:W-:-:S02]  /*0a80*/  UMOV UR5, 0x3bf921fb ;  /* 0x3bf921fb00057882 */ /* 0x000fc40000000000 */
[-C--:B---3--:R-:W-:Y:S02]  /*0a90*/  @P0 SHF.L.W.U32.HI R0, R3, R4.reuse, R0 ;  /* 0x0000000403000219 */ /* 0x088fe40000010e00 */
[----:B----4-:R-:W-:Y:S02]  /*0aa0*/  @P0 SHF.L.W.U32.HI R3, R2, R4, R3 ;  /* 0x0000000402030219 */ /* 0x010fe40000010e03 */
        /* <DEDUP_REMOVED lines=15> */
[----:B0-2---:R-:W-:-:S07]  /*0ba0*/  FSEL R3, -R16, R16, !P1 ;  /* 0x0000001010037208 */ /* 0x005fce0004800100 */
.L_x_93:
[----:B------:R-:W-:Y:S05]  /*0bb0*/  BSYNC.RECONVERGENT B0 ;  /* 0x0000000000007941 */ /* 0x000fea0003800200 */
.L_x_92:
[----:B------:R-:W-:Y:S01]  /*0bc0*/  FMUL R13, R3, R3 ;  /* 0x00000003030d7220 */ /* 0x000fe20000400000 */
[C---:B------:R-:W-:Y:S01]  /*0bd0*/  LOP3.LUT R4, R2.reuse, 0x1, RZ, 0xc0, !PT ;  /* 0x0000000102047812 */ /* 0x040fe200078ec0ff */
[----:B------:R-:W-:Y:S01]  /*0be0*/  VIADD R2, R2, 0x1 ;  /* 0x0000000102027836 */ /* 0x000fe20000000000 */
[----:B------:R-:W-:Y:S01]  /*0bf0*/  UMOV UR4, 0xb33daf8e ;  /* 0xb33daf8e00047882 */ /* 0x000fe20000000000 */
[----:B0-----:R-:W-:Y:S01]  /*0c00*/  FFMA R0, R13, R10, -0.0013887860113754868507 ;  /* 0xbab607ed0d007423 */ /* 0x001fe2000000000a */
[----:B------:R-:W-:Y:S01]  /*0c10*/  ISETP.NE.U32.AND P0, PT, R4, 0x1, PT ;  /* 0x000000010400780c */ /* 0x000fe20003f05070 */
[----:B------:R-:W-:Y:S01]  /*0c20*/  IMAD.MOV.U32 R16, RZ, RZ, -0x70a3d70a ;  /* 0x8f5c28f6ff107424 */ /* 0x000fe200078e00ff */
[----:B------:R-:W-:Y:S01]  /*0c30*/  LOP3.LUT P1, RZ, R2, 0x2, RZ, 0xc0, !PT ;  /* 0x0000000202ff7812 */ /* 0x000fe2000782c0ff */
[----:B------:R-:W-:Y:S01]  /*0c40*/  FMUL R2, R7, 0.63661974668502807617 ;  /* 0x3f22f98307027820 */ /* 0x000fe20000400000 */
[----:B------:R-:W-:Y:S01]  /*0c50*/  FSEL R0, R0, -0.00019574658654164522886, P0 ;  /* 0xb94d415300007808 */ /* 0x000fe20000000000 */
[----:B------:R-:W-:Y:S01]  /*0c60*/  IMAD.MOV.U32 R17, RZ, RZ, 0x3fd6f5c2 ;  /* 0x3fd6f5c2ff117424 */ /* 0x000fe200078e00ff */
[----:B------:R-:W-:Y:S01]  /*0c70*/  FSEL R4, R11, 0.041666727513074874878, !P0 ;  /* 0x3d2aaabb0b047808 */ /* 0x000fe20004000000 */
[----:B------:R-:W-:Y:S01]  /*0c80*/  UMOV UR5, 0x3fdf4024 ;  /* 0x3fdf402400057882 */ /* 0x000fe20000000000 */
[----:B------:R-:W-:Y:S01]  /*0c90*/  FSEL R15, -R12, -0.4999999701976776123, !P0 ;  /* 0xbeffffff0c0f7808 */ /* 0x000fe20004000100 */
[----:B------:R-:W0:Y:S01]  /*0ca0*/  F2I.NTZ R2, R2 ;  /* 0x0000000200027305 */ /* 0x000e220000203100 */
[----:B------:R-:W-:Y:S01]  /*0cb0*/  BSSY.RECONVERGENT B0, `(.L_x_95) ;  /* 0x0000049000007945 */ /* 0x000fe20003800200 */
[----:B------:R-:W-:Y:S01]  /*0cc0*/  FFMA R4, R13, R0, R4 ;  /* 0x000000000d047223 */ /* 0x000fe20000000004 */
[----:B------:R-:W-:Y:S01]  /*0cd0*/  FSEL R0, R3, 1, !P0 ;  /* 0x3f80000003007808 */ /* 0x000fe20004000000 */
[----:B-1----:R-:W-:Y:S01]  /*0ce0*/  DFMA R8, R8, -UR4, R16 ;  /* 0x8000000408087c2b */ /* 0x002fe20008000010 */
[----:B------:R-:W-:Y:S01]  /*0cf0*/  FSETP.GE.AND P0, PT, |R7|, 105615, PT ;  /* 0x47ce47800700780b */ /* 0x000fe20003f06200 */
[C---:B------:R-:W-:Y:S01]  /*0d00*/  FFMA R4, R13.reuse, R4, R15 ;  /* 0x000000040d047223 */ /* 0x040fe2000000000f */
[----:B------:R-:W-:Y:S01]  /*0d10*/  UMOV UR4, 0x89ca18bd ;  /* 0x89ca18bd00047882 */ /* 0x000fe20000000000 */
[----:B------:R-:W-:Y:S01]  /*0d20*/  FFMA R13, R13, R0, RZ ;  /* 0x000000000d0d7223 */ /* 0x000fe200000000ff */
[----:B------:R-:W-:-:S03]  /*0d30*/  UMOV UR5, 0x3fc21576 ;  /* 0x3fc2157600057882 */ /* 0x000fc60000000000 */
[----:B------:R-:W-:Y:S01]  /*0d40*/  FFMA R0, R13, R4, R0 ;  /* 0x000000040d007223 */ /* 0x000fe20000000000 */
[----:B0-----:R-:W-:-:S03]  /*0d50*/  I2FP.F32.S32 R4, R2 ;  /* 0x0000000200047245 */ /* 0x001fc60000201400 */
[----:B------:R-:W-:-:S04]  /*0d60*/  @P1 FADD R0, RZ, -R0 ;  /* 0x80000000ff001221 */ /* 0x000fc80000000000 */
[----:B------:R-:W0:Y:S01]  /*0d70*/  F2F.F64.F32 R14, R0 ;  /* 0x00000000000e7310 */ /* 0x000e220000201800 */
        /* <DEDUP_REMOVED lines=16> */
.L_x_97:
        /* <DEDUP_REMOVED lines=44> */
.L_x_96:
[----:B------:R-:W-:Y:S05]  /*1140*/  BSYNC.RECONVERGENT B0 ;  /* 0x0000000000007941 */ /* 0x000fea0003800200 */
.L_x_95:
        /* <DEDUP_REMOVED lines=13> */
[----:B------:R-:W-:-:S03]  /*1220*/  FSEL R11, -R12, -0.4999999701976776123, !P0 ;  /* 0xbeffffff0c0b7808 */ /* 0x000fc60004000100 */
[----:B------:R-:W-:Y:S01]  /*1230*/  FFMA R10, R7, R10, R0 ;  /* 0x0000000a070a7223 */ /* 0x000fe20000000000 */
[----:B------:R-:W-:-:S03]  /*1240*/  FSEL R0, R3, 1, !P0 ;  /* 0x3f80000003007808 */ /* 0x000fc60004000000 */
[C---:B------:R-:W-:Y:S02]  /*1250*/  FFMA R10, R7.reuse, R10, R11 ;  /* 0x0000000a070a7223 */ /* 0x040fe4000000000b */
[----:B------:R-:W-:-:S04]  /*1260*/  FFMA R7, R7, R0, RZ ;  /* 0x0000000007077223 */ /* 0x000fc800000000ff */
[----:B------:R-:W-:-:S04]  /*1270*/  FFMA R0, R7, R10, R0 ;  /* 0x0000000a07007223 */ /* 0x000fc80000000000 */
[----:B------:R-:W-:-:S04]  /*1280*/  @P1 FADD R0, RZ, -R0 ;  /* 0x80000000ff001221 */ /* 0x000fc80000000000 */
[----:B------:R-:W0:Y:S02]  /*1290*/  F2F.F64.F32 R2, R0 ;  /* 0x0000000000027310 */ /* 0x000e240000201800 */
[----:B0-----:R-:W-:-:S10]  /*12a0*/  DFMA R2, R2, -UR4, R8 ;  /* 0x8000000402027c2b */ /* 0x001fd40008000008 */
[----:B------:R-:W2:Y:S02]  /*12b0*/  F2F.F32.F64 R2, R2 ;  /* 0x0000000200027310 */ /* 0x000ea40000301000 */
[----:B--2---:R-:W-:-:S05]  /*12c0*/  FMUL R13, R2, R13 ;  /* 0x0000000d020d7220 */ /* 0x004fca0000400000 */
[----:B------:R-:W-:Y:S01]  /*12d0*/  STG.E desc[UR6][R4.64], R13 ;  /* 0x0000000d04007986 */ /* 0x000fe2000c101906 */
[----:B------:R-:W-:Y:S05]  /*12e0*/  EXIT ;  /* 0x000000000000794d */ /* 0x000fea0003800000 */
        .weak           $__internal_4_$__cuda_sm20_div_rn_f64_full
        .type           $__internal_4_$__cuda_sm20_div_rn_f64_full,@function
        .size           $__internal_4_$__cuda_sm20_div_rn_f64_full,(.L_x_843 - $__internal_4_$__cuda_sm20_div_rn_f64_full)
$__internal_4_$__cuda_sm20_div_rn_f64_full:
        /* <DEDUP_REMOVED lines=67> */
.L_x_99:
        /* <DEDUP_REMOVED lines=16> */
.L_x_102:
[----:B------:R-:W-:Y:S01]  /*1820*/  LOP3.LUT R13, R7, 0x80000, RZ, 0xfc, !PT ;  /* 0x00080000070d7812 */ /* 0x000fe200078efcff */
[----:B------:R-:W-:Y:S01]  /*1830*/  IMAD.MOV.U32 R12, RZ, RZ, R6 ;  /* 0x000000ffff0c7224 */ /* 0x000fe200078e0006 */
[----:B------:R-:W-:Y:S06]  /*1840*/  BRA `(.L_x_100) ;  /* 0x0000000000087947 */ /* 0x000fec0003800000 */
.L_x_101:
[----:B------:R-:W-:Y:S01]  /*1850*/  LOP3.LUT R13, R9, 0x80000, RZ, 0xfc, !PT ;  /* 0x00080000090d7812 */ /* 0x000fe200078efcff */
[----:B------:R-:W-:-:S07]  /*1860*/  IMAD.MOV.U32 R12, RZ, RZ, R8 ;  /* 0x000000ffff0c7224 */ /* 0x000fce00078e0008 */
.L_x_100:
[----:B------:R-:W-:Y:S05]  /*1870*/  BSYNC.RECONVERGENT B1 ;  /* 0x0000000000017941 */ /* 0x000fea0003800200 */
.L_x_98:
[----:B------:R-:W-:Y:S02]  /*1880*/  IMAD.MOV.U32 R2, RZ, RZ, R0 ;  /* 0x000000ffff027224 */ /* 0x000fe400078e0000 */
[----:B------:R-:W-:-:S04]  /*1890*/  IMAD.MOV.U32 R3, RZ, RZ, 0x0 ;  /* 0x00000000ff037424 */ /* 0x000fc800078e00ff */
[----:B------:R-:W-:Y:S05]  /*18a0*/  RET.REL.NODEC R2 `(_occa_Window_Blackman_harris_0) ;  /* 0xffffffe402d47950 */ /* 0x000fea0003c3ffff */
.L_x_103:
        /* <DEDUP_REMOVED lines=13> */
.L_x_843:


//--------------------- .text._occa_Window_Blackman_Nuttall_0 --------------------------
	.section	.text._occa_Window_Blackman_Nuttall_0,"ax",@progbits
	.align	128
        .global         _occa_Window_Blackman_Nuttall_0
        .type           _occa_Window_Blackman_Nuttall_0,@function
        .size           _occa_Window_Blackman_Nuttall_0,(.L_x_844 - _occa_Window_Blackman_Nuttall_0)
        .other          _occa_Window_Blackman_Nuttall_0,@"STO_CUDA_ENTRY STV_DEFAULT"
_occa_Window_Blackman_Nuttall_0:
.text._occa_Window_Blackman_Nuttall_0:
        /* <DEDUP_REMOVED lines=31> */
[----:B------:R-:W-:Y:S05]  /*01f0*/  CALL.REL.NOINC `($__internal_5_$__cuda_sm20_div_rn_f64_full) ;  /* 0x00000010003c7944 */ /* 0x000fea0003c00000 */
[----:B------:R-:W-:Y:S02]  /*0200*/  IMAD.MOV.U32 R2, RZ, RZ, R12 ;  /* 0x000000ffff027224 */ /* 0x000fe400078e000c */
[----:B------:R-:W-:-:S07]  /*0210*/  IMAD.MOV.U32 R3, RZ, RZ, R13 ;  /* 0x000000ffff037224 */ /* 0x000fce00078e000d */
.L_x_105:
[----:B------:R-:W-:Y:S05]  /*0220*/  BSYNC.RECONVERGENT B0 ;  /* 0x0000000000007941 */ /* 0x000fea0003800200 */
.L_x_104:
        /* <DEDUP_REMOVED lines=24> */
.L_x_108:
        /* <DEDUP_REMOVED lines=44> */
.L_x_107:
[----:B------:R-:W-:Y:S05]  /*0670*/  BSYNC.RECONVERGENT B0 ;  /* 0x0000000000007941 */ /* 0x000fea0003800200 */
.L_x_106:
        /* <DEDUP_REMOVED lines=39> */
.L_x_111:
        /* <DEDUP_REMOVED lines=44> */
.L_x_110:
[----:B------:R-:W-:Y:S05]  /*0bb0*/  BSYNC.RECONVERGENT B0 ;  /* 0x0000000000007941 */ /* 0x000fea0003800200 */
.L_x_109:
[----:B------:R-:W-:Y:S01]  /*0bc0*/  FMUL R13, R3, R3 ;  /* 0x00000003030d7220 */ /* 0x000fe20000400000 */
[C---:B------:R-:W-:Y:S01]  /*0bd0*/  LOP3.LUT R4, R2.reuse, 0x1, RZ, 0xc0, !PT ;  /* 0x0000000102047812 */ /* 0x040fe200078ec0ff */
[----:B------:R-:W-:Y:S01]  /*0be0*/  VIADD R2, R2, 0x1 ;  /* 0x0000000102027836 */ /* 0x000fe20000000000 */
[----:B------:R-:W-:Y:S01]  /*0bf0*/  UMOV UR4, 0x251c193b ;  /* 0x251c193b00047882 */ /* 0x000fe20000000000 */
[----:B0-----:R-:W-:Y:S01]  /*0c00*/  FFMA R0, R13, R10, -0.0013887860113754868507 ;  /* 0xbab607ed0d007423 */ /* 0x001fe2000000000a */
        /* <DEDUP_REMOVED lines=39> */
.L_x_114:
        /* <DEDUP_REMOVED lines=44> */
.L_x_113:
[----:B------:R-:W-:Y:S05]  /*1140*/  BSYNC.RECONVERGENT B0 ;  /* 0x0000000000007941 */ /* 0x000fea0003800200 */
.L_x_112:
        /* <DEDUP_REMOVED lines=26> */
        .weak           $__internal_5_$__cuda_sm20_div_rn_f64_full
        .type           $__internal_5_$__cuda_sm20_div_rn_f64_full,@function
        .size           $__internal_5_$__cuda_sm20_div_rn_f64_full,(.L_x_844 - $__internal_5_$__cuda_sm20_div_rn_f64_full)
$__internal_5_$__cuda_sm20_div_rn_f64_full:
        /* <DEDUP_REMOVED lines=67> */
.L_x_116:
        /* <DEDUP_REMOVED lines=16> */
.L_x_119:
[----:B------:R-:W-:Y:S01]  /*1820*/  LOP3.LUT R13, R7, 0x80000, RZ, 0xfc, !PT ;  /* 0x00080000070d7812 */ /* 0x000fe200078efcff */
[----:B------:R-:W-:Y:S01]  /*1830*/  IMAD.MOV.U32 R12, RZ, RZ, R6 ;  /* 0x000000ffff0c7224 */ /* 0x000fe200078e0006 */
[----:B------:R-:W-:Y:S06]  /*1840*/  BRA `(.L_x_117) ;  /* 0x0000000000087947 */ /* 0x000fec0003800000 */
.L_x_118:
[----:B------:R-:W-:Y:S01]  /*1850*/  LOP3.LUT R13, R9, 0x80000, RZ, 0xfc, !PT ;  /* 0x00080000090d7812 */ /* 0x000fe200078efcff */
[----:B------:R-:W-:-:S07]  /*1860*/  IMAD.MOV.U32 R12, RZ, RZ, R8 ;  /* 0x000000ffff0c7224 */ /* 0x000fce00078e0008 */
.L_x_117:
[----:B------:R-:W-:Y:S05]  /*1870*/  BSYNC.RECONVERGENT B1 ;  /* 0x0000000000017941 */ /* 0x000fea0003800200 */
.L_x_115:
[----:B------:R-:W-:Y:S02]  /*1880*/  IMAD.MOV.U32 R2, RZ, RZ, R0 ;  /* 0x000000ffff027224 */ /* 0x000fe400078e0000 */
[----:B------:R-:W-:-:S04]  /*1890*/  IMAD.MOV.U32 R3, RZ, RZ, 0x0 ;  /* 0x00000000ff037424 */ /* 0x000fc800078e00ff */
[----:B------:R-:W-:Y:S05]  /*18a0*/  RET.REL.NODEC R2 `(_occa_Window_Blackman_Nuttall_0) ;  /* 0xffffffe402d47950 */ /* 0x000fea0003c3ffff */
.L_x_120:
        /* <DEDUP_REMOVED lines=13> */
.L_x_844:


//--------------------- .text._occa_Window_Nuttall_0 --------------------------
	.section	.text._occa_Window_Nuttall_0,"ax",@progbits
	.align	128
        .global         _occa_Window_Nuttall_0
        .type           _occa_Window_Nuttall_0,@function
        .size           _occa_Window_Nuttall_0,(.L_x_845 - _occa_Window_Nuttall_0)
        .other          _occa_Window_Nuttall_0,@"STO_CUDA_ENTRY STV_DEFAULT"
_occa_Window_Nuttall_0:
.text._occa_Window_Nuttall_0:
        /* <DEDUP_REMOVED lines=31> */
[----:B------:R-:W-:Y:S05]  /*01f0*/  CALL.REL.NOINC `($__internal_6_$__cuda_sm20_div_rn_f64_full) ;  /* 0x00000010003c7944 */ /* 0x000fea0003c00000 */
[----:B------:R-:W-:Y:S02]  /*0200*/  IMAD.MOV.U32 R2, RZ, RZ, R12 ;  /* 0x000000ffff027224 */ /* 0x000fe400078e000c */
[----:B------:R-:W-:-:S07]  /*0210*/  IMAD.MOV.U32 R3, RZ, RZ, R13 ;  /* 0x000000ffff037224 */ /* 0x000fce00078e000d */
.L_x_122:
[----:B------:R-:W-:Y:S05]  /*0220*/  BSYNC.RECONVERGENT B0 ;  /* 0x0000000000007941 */ /* 0x000fea0003800200 */
.L_x_121:
        /* <DEDUP_REMOVED lines=24> */
.L_x_125:
        /* <DEDUP_REMOVED lines=44> */
.L_x_124:
[----:B------:R-:W-:Y:S05]  /*0670*/  BSYNC.RECONVERGENT B0 ;  /* 0x0000000000007941 */ /* 0x000fea0003800200 */
.L_x_123:
        /* <DEDUP_REMOVED lines=39> */
.L_x_128:
        /* <DEDUP_REMOVED lines=44> */
.L_x_127:
[----:B------:R-:W-:Y:S05]  /*0bb0*/  BSYNC.RECONVERGENT B0 ;  /* 0x0000000000007941 */ /* 0x000fea0003800200 */
.L_x_126:
        /* <DEDUP_REMOVED lines=44> */
.L_x_131:
        /* <DEDUP_REMOVED lines=44> */
.L_x_130:
[----:B------:R-:W-:Y:S05]  /*1140*/  BSYNC.RECONVERGENT B0 ;  /* 0x0000000000007941 */ /* 0x000fea0003800200 */
.L_x_129:
        /* <DEDUP_REMOVED lines=26> */
        .weak           $__internal_6_$__cuda_sm20_div_rn_f64_full
        .type           $__internal_6_$__cuda_sm20_div_rn_f64_full,@function
        .size           $__internal_6_$__cuda_sm20_div_rn_f64_full,(.L_x_845 - $__internal_6_$__cuda_sm20_div_rn_f64_full)
$__internal_6_$__cuda_sm20_div_rn_f64_full:
        /* <DEDUP_REMOVED lines=67> */
.L_x_133:
        /* <DEDUP_REMOVED lines=16> */
.L_x_136:
[----:B------:R-:W-:Y:S01]  /*1820*/  LOP3.LUT R13, R7, 0x80000, RZ, 0xfc, !PT ;  /* 0x00080000070d7812 */ /* 0x000fe200078efcff */
[----:B------:R-:W-:Y:S01]  /*1830*/  IMAD.MOV.U32 R12, RZ, RZ, R6 ;  /* 0x000000ffff0c7224 */ /* 0x000fe200078e0006 */
[----:B------:R-:W-:Y:S06]  /*1840*/  BRA `(.L_x_134) ;  /* 0x0000000000087947 */ /* 0x000fec0003800000 */
.L_x_135:
[----:B------:R-:W-:Y:S01]  /*1850*/  LOP3.LUT R13, R9, 0x80000, RZ, 0xfc, !PT ;  /* 0x00080000090d7812 */ /* 0x000fe200078efcff */
[----:B------:R-:W-:-:S07]  /*1860*/  IMAD.MOV.U32 R12, RZ, RZ, R8 ;  /* 0x000000ffff0c7224 */ /* 0x000fce00078e0008 */
.L_x_134:
[----:B------:R-:W-:Y:S05]  /*1870*/  BSYNC.RECONVERGENT B1 ;  /* 0x0000000000017941 */ /* 0x000fea0003800200 */
.L_x_132:
[----:B------:R-:W-:Y:S02]  /*1880*/  IMAD.MOV.U32 R2, RZ, RZ, R0 ;  /* 0x000000ffff027224 */ /* 0x000fe400078e0000 */
[----:B------:R-:W-:-:S04]  /*1890*/  IMAD.MOV.U32 R3, RZ, RZ, 0x0 ;  /* 0x00000000ff037424 */ /* 0x000fc800078e00ff */
[----:B------:R-:W-:Y:S05]  /*18a0*/  RET.REL.NODEC R2 `(_occa_Window_Nuttall_0) ;  /* 0xffffffe402d47950 */ /* 0x000fea0003c3ffff */
.L_x_137:
        /* <DEDUP_REMOVED lines=13> */
.L_x_845:


//--------------------- .text._occa_Window_Blackman_0 --------------------------
	.section	.text._occa_Window_Blackman_0,"ax",@progbits
	.align	128
        .global         _occa_Window_Blackman_0
        .type           _occa_Window_Blackman_0,@function
        .size           _occa_Window_Blackman_0,(.L_x_846 - _occa_Window_Blackman_0)
        .other          _occa_Window_Blackman_0,@"STO_CUDA_ENTRY STV_DEFAULT"
_occa_Window_Blackman_0:
.text._occa_Window_Blackman_0:
        /* <DEDUP_REMOVED lines=31> */
[----:B------:R-:W-:Y:S05]  /*01f0*/  CALL.REL.NOINC `($__internal_7_$__cuda_sm20_div_rn_f64_full) ;  /* 0x0000000800e87944 */ /* 0x000fea0003c00000 */
[----:B------:R-:W-:Y:S02]  /*0200*/  IMAD.MOV.U32 R2, RZ, RZ, R12 ;  /* 0x000000ffff027224 */ /* 0x000fe400078e000c */
[----:B------:R-:W-:-:S07]  /*0210*/  IMAD.MOV.U32 R3, RZ, RZ, R13 ;  /* 0x000000ffff037224 */ /* 0x000fce00078e000d */
.L_x_139:
[----:B------:R-:W-:Y:S05]  /*0220*/  BSYNC.RECONVERGENT B0 ;  /* 0x0000000000007941 */ /* 0x000fea0003800200 */
.L_x_138:
[----:B------:R-:W0:Y:S01]  /*0230*/  F2F.F32.F64 R11, R2 ;  /* 0x00000002000b7310 */ /* 0x000e220000301000 */
[----:B------:R-:W1:Y:S01]  /*0240*/  LDCU.64 UR6, c[0x0][0x358] ;  /* 0x00006b00ff0677ac */ /* 0x000e620008000a00 */
[----:B------:R-:W-:Y:S01]  /*0250*/  BSSY.RECONVERGENT B0, `(.L_x_140) ;  /* 0x0000041000007945 */ /* 0x000fe20003800200 */
[C---:B0-----:R-:W-:Y:S01]  /*0260*/  FMUL R0, R11.reuse, 0.63661974668502807617 ;  /* 0x3f22f9830b007820 */ /* 0x041fe20000400000 */
[----:B------:R-:W-:-:S05]  /*0270*/  FSETP.GE.AND P0, PT, |R11|, 105615, PT ;  /* 0x47ce47800b00780b */ /* 0x000fca0003f06200 */
[----:B------:R-:W0:Y:S02]  /*0280*/  F2I.NTZ R0, R0 ;  /* 0x0000000000007305 */ /* 0x000e240000203100 */
[----:B0-----:R-:W-:-:S05]  /*0290*/  I2FP.F32.S32 R4, R0 ;  /* 0x0000000000047245 */ /* 0x001fca0000201400 */
[----:B------:R-:W-:-:S04]  /*02a0*/  FFMA R7, R4, -1.5707962512969970703, R11 ;  /* 0xbfc90fda04077823 */ /* 0x000fc8000000000b */
[----:B------:R-:W-:-:S04]  /*02b0*/  FFMA R7, R4, -7.5497894158615963534e-08, R7 ;  /* 0xb3a2216804077823 */ /* 0x000fc80000000007 */
[----:B------:R-:W-:Y:S01]  /*02c0*/  FFMA R4, R4, -5.3903029534742383927e-15, R7 ;  /* 0xa7c234c504047823 */ /* 0x000fe20000000007 */
[----:B------:R-:W-:Y:S01]  /*02d0*/  FADD R7, R11, R11 ;  /* 0x0000000b0b077221 */ /* 0x000fe20000000000 */
        /* <DEDUP_REMOVED lines=12> */
.L_x_142:
        /* <DEDUP_REMOVED lines=44> */
.L_x_141:
[----:B------:R-:W-:Y:S05]  /*0660*/  BSYNC.RECONVERGENT B0 ;  /* 0x0000000000007941 */ /* 0x000fea0003800200 */
.L_x_140:
[----:B------:R-:W-:Y:S01]  /*0670*/  FMUL R2, R7, 0.63661974668502807617 ;  /* 0x3f22f98307027820 */ /* 0x000fe20000400000 */
[----:B------:R-:W-:Y:S02]  /*0680*/  IMAD.MOV.U32 R10, RZ, RZ, 0x37cbac00 ;  /* 0x37cbac00ff0a7424 */ /* 0x000fe400078e00ff */
[----:B------:R-:W-:Y:S01]  /*0690*/  FMUL R3, R4, R4 ;  /* 0x0000000404037220 */ /* 0x000fe20000400000 */
[----:B------:R-:W-:Y:S01]  /*06a0*/  LOP3.LUT R8, R0, 0x1, RZ, 0xc0, !PT ;  /* 0x0000000100087812 */ /* 0x000fe200078ec0ff */
[----:B------:R-:W-:Y:S01]  /*06b0*/  IMAD.MOV.U32 R11, RZ, RZ, 0x3c0885e4 ;  /* 0x3c0885e4ff0b7424 */ /* 0x000fe200078e00ff */
[----:B------:R-:W-:Y:S01]  /*06c0*/  BSSY.RECONVERGENT B0, `(.L_x_143) ;  /* 0x000004d000007945 */ /* 0x000fe20003800200 */
[----:B------:R-:W0:Y:S01]  /*06d0*/  F2I.NTZ R2, R2 ;  /* 0x0000000200027305 */ /* 0x000e220000203100 */
[----:B------:R-:W-:Y:S01]  /*06e0*/  FFMA R6, R3, R10, -0.0013887860113754868507 ;  /* 0xbab607ed03067423 */ /* 0x000fe2000000000a */
[----:B------:R-:W-:Y:S01]  /*06f0*/  ISETP.NE.U32.AND P0, PT, R8, 0x1, PT ;  /* 0x000000010800780c */ /* 0x000fe20003f05070 */
[----:B------:R-:W-:-:S02]  /*0700*/  VIADD R0, R0, 0x1 ;  /* 0x0000000100007836 */ /* 0x000fc40000000000 */
[----:B------:R-:W-:Y:S01]  /*0710*/  IMAD.MOV.U32 R12, RZ, RZ, 0x3e2aaaa8 ;  /* 0x3e2aaaa8ff0c7424 */ /* 0x000fe200078e00ff */
[----:B------:R-:W-:Y:S02]  /*0720*/  FSEL R6, R6, -0.00019574658654164522886, P0 ;  /* 0xb94d415306067808 */ /* 0x000fe40000000000 */
[----:B------:R-:W-:Y:S02]  /*0730*/  FSEL R8, R11, 0.041666727513074874878, !P0 ;  /* 0x3d2aaabb0b087808 */ /* 0x000fe40004000000 */
[----:B------:R-:W-:Y:S02]  /*0740*/  LOP3.LUT P1, RZ, R0, 0x2, RZ, 0xc0, !PT ;  /* 0x0000000200ff7812 */ /* 0x000fe4000782c0ff */
[----:B------:R-:W-:Y:S01]  /*0750*/  FSEL R0, R4, 1, !P0 ;  /* 0x3f80000004007808 */ /* 0x000fe20004000000 */
[----:B------:R-:W-:Y:S01]  /*0760*/  FFMA R6, R3, R6, R8 ;  /* 0x0000000603067223 */ /* 0x000fe20000000008 */
[----:B------:R-:W-:Y:S02]  /*0770*/  FSEL R8, -R12, -0.4999999701976776123, !P0 ;  /* 0xbeffffff0c087808 */ /* 0x000fe40004000100 */
[----:B------:R-:W-:-:S02]  /*0780*/  FSETP.GE.AND P0, PT, |R7|, 105615, PT ;  /* 0x47ce47800700780b */ /* 0x000fc40003f06200 */
[----:B0-----:R-:W-:Y:S01]  /*0790*/  I2FP.F32.S32 R14, R2 ;  /* 0x00000002000e7245 */ /* 0x001fe20000201400 */
[C---:B------:R-:W-:Y:S01]  /*07a0*/  FFMA R6, R3.reuse, R6, R8 ;  /* 0x0000000603067223 */ /* 0x040fe20000000008 */
[----:B------:R-:W-:-:S03]  /*07b0*/  FFMA R3, R3, R0, RZ ;  /* 0x0000000003037223 */ /* 0x000fc600000000ff */
[----:B------:R-:W-:Y:S01]  /*07c0*/  FFMA R9, R14, -1.5707962512969970703, R7 ;  /* 0xbfc90fda0e097823 */ /* 0x000fe20000000007 */
[----:B------:R-:W-:-:S03]  /*07d0*/  FFMA R13, R3, R6, R0 ;  /* 0x00000006030d7223 */ /* 0x000fc60000000000 */
[----:B------:R-:W-:Y:S01]  /*07e0*/  FFMA R9, R14, -7.5497894158615963534e-08, R9 ;  /* 0xb3a221680e097823 */ /* 0x000fe20000000009 */
[----:B------:R-:W-:-:S03]  /*07f0*/  @P1 FADD R13, RZ, -R13 ;  /* 0x8000000dff0d1221 */ /* 0x000fc60000000000 */
[----:B------:R-:W-:Y:S01]  /*0800*/  FFMA R0, R14, -5.3903029534742383927e-15, R9 ;  /* 0xa7c234c50e007823 */ /* 0x000fe20000000009 */
[----:B------:R-:W-:Y:S06]  /*0810*/  @!P0 BRA `(.L_x_144) ;  /* 0x0000000000dc8947 */ /* 0x000fec0003800000 */
        /* <DEDUP_REMOVED lines=11> */
.L_x_145:
        /* <DEDUP_REMOVED lines=44> */
.L_x_144:
[----:B------:R-:W-:Y:S05]  /*0b90*/  BSYNC.RECONVERGENT B0 ;  /* 0x0000000000007941 */ /* 0x000fea0003800200 */
.L_x_143:
        /* <DEDUP_REMOVED lines=9> */
[----:B------:R-:W-:-:S03]  /*0c30*/  UMOV UR5, 0x3fe00000 ;  /* 0x3fe0000000057882 */ /* 0x000fc60000000000 */
[----:B------:R-:W-:Y:S01]  /*0c40*/  FSEL R6, R11, 0.041666727513074874878, !P0 ;  /* 0x3d2aaabb0b067808 */ /* 0x000fe20004000000 */
[----:B------:R-:W-:Y:S01]  /*0c50*/  IMAD.MOV.U32 R11, RZ, RZ, 0x3fdae147 ;  /* 0x3fdae147ff0b7424 */ /* 0x000fe200078e00ff */
[----:B------:R-:W-:Y:S02]  /*0c60*/  FSEL R10, R10, -0.00019574658654164522886, P0 ;  /* 0xb94d41530a0a7808 */ /* 0x000fe40000000000 */
[----:B------:R-:W-:Y:S02]  /*0c70*/  FSEL R12, -R12, -0.4999999701976776123, !P0 ;  /* 0xbeffffff0c0c7808 */ /* 0x000fe40004000100 */
[----:B------:R-:W-:Y:S01]  /*0c80*/  FSEL R0, R0, 1, !P0 ;  /* 0x3f80000000007808 */ /* 0x000fe20004000000 */
[C---:B------:R-:W-:Y:S01]  /*0c90*/  FFMA R6, R7.reuse, R10, R6 ;  /* 0x0000000a07067223 */ /* 0x040fe20000000006 */
[----:B------:R-:W-:Y:S01]  /*0ca0*/  LOP3.LUT P0, RZ, R2, 0x2, RZ, 0xc0, !PT ;  /* 0x0000000202ff7812 */ /* 0x000fe2000780c0ff */
[----:B------:R-:W-:Y:S02]  /*0cb0*/  IMAD.MOV.U32 R10, RZ, RZ, -0x51eb851f ;  /* 0xae147ae1ff0a7424 */ /* 0x000fe400078e00ff */
[C---:B------:R-:W-:Y:S01]  /*0cc0*/  FFMA R6, R7.reuse, R6, R12 ;  /* 0x0000000607067223 */ /* 0x040fe2000000000c */
[----:B------:R-:W-:-:S04]  /*0cd0*/  FFMA R7, R7, R0, RZ ;  /* 0x0000000007077223 */ /* 0x000fc800000000ff */
[----:B------:R-:W-:Y:S02]  /*0ce0*/  FFMA R0, R7, R6, R0 ;  /* 0x0000000607007223 */ /* 0x000fe40000000000 */
[----:B------:R-:W0:Y:S03]  /*0cf0*/  F2F.F64.F32 R6, R13 ;  /* 0x0000000d00067310 */ /* 0x000e260000201800 */
[----:B------:R-:W-:-:S05]  /*0d00*/  @P0 FADD R0, RZ, -R0 ;  /* 0x80000000ff000221 */ /* 0x000fca0000000000 */
[----:B------:R-:W1:Y:S01]  /*0d10*/  F2F.F64.F32 R8, R0 ;  /* 0x0000000000087310 */ /* 0x000e620000201800 */
[----:B0-----:R-:W-:Y:S01]  /*0d20*/  DFMA R6, R6, -UR4, R10 ;  /* 0x8000000406067c2b */ /* 0x001fe2000800000a */
[----:B------:R-:W-:Y:S01]  /*0d30*/  UMOV UR4, 0x47ae147b ;  /* 0x47ae147b00047882 */ /* 0x000fe20000000000 */
[----:B------:R-:W-:-:S06]  /*0d40*/  UMOV UR5, 0x3fb47ae1 ;  /* 0x3fb47ae100057882 */ /* 0x000fcc0000000000 */
[----:B-1----:R-:W-:-:S10]  /*0d50*/  DFMA R6, R8, UR4, R6 ;  /* 0x0000000408067c2b */ /* 0x002fd40008000006 */
[----:B------:R-:W2:Y:S02]  /*0d60*/  F2F.F32.F64 R6, R6 ;  /* 0x0000000600067310 */ /* 0x000ea40000301000 */
[----:B--2---:R-:W-:-:S05]  /*0d70*/  FMUL R3, R6, R3 ;  /* 0x0000000306037220 */ /* 0x004fca0000400000 */
[----:B------:R-:W-:Y:S01]  /*0d80*/  STG.E desc[UR6][R4.64], R3 ;  /* 0x0000000304007986 */ /* 0x000fe2000c101906 */
[----:B------:R-:W-:Y:S05]  /*0d90*/  EXIT ;  /* 0x000000000000794d */ /* 0x000fea0003800000 */
        .weak           $__internal_7_$__cuda_sm20_div_rn_f64_full
        .type           $__internal_7_$__cuda_sm20_div_rn_f64_full,@function
        .size           $__internal_7_$__cuda_sm20_div_rn_f64_full,(.L_x_846 - $__internal_7_$__cuda_sm20_div_rn_f64_full)
$__internal_7_$__cuda_sm20_div_rn_f64_full:
        /* <DEDUP_REMOVED lines=67> */
.L_x_147:
        /* <DEDUP_REMOVED lines=16> */
.L_x_150:
[----:B------:R-:W-:Y:S01]  /*12d0*/  LOP3.LUT R13, R7, 0x80000, RZ, 0xfc, !PT ;  /* 0x00080000070d7812 */ /* 0x000fe200078efcff */
[----:B------:R-:W-:Y:S01]  /*12e0*/  IMAD.MOV.U32 R12, RZ, RZ, R6 ;  /* 0x000000ffff0c7224 */ /* 0x000fe200078e0006 */
[----:B------:R-:W-:Y:S06]  /*12f0*/  BRA `(.L_x_148) ;  /* 0x0000000000087947 */ /* 0x000fec0003800000 */
.L_x_149:
[----:B------:R-:W-:Y:S01]  /*1300*/  LOP3.LUT R13, R9, 0x80000, RZ, 0xfc, !PT ;  /* 0x00080000090d7812 */ /* 0x000fe200078efcff */
[----:B------:R-:W-:-:S07]  /*1310*/  IMAD.MOV.U32 R12, RZ, RZ, R8 ;  /* 0x000000ffff0c7224 */ /* 0x000fce00078e0008 */
.L_x_148:
[----:B------:R-:W-:Y:S05]  /*1320*/  BSYNC.RECONVERGENT B1 ;  /* 0x0000000000017941 */ /* 0x000fea0003800200 */
.L_x_146:
[----:B------:R-:W-:Y:S02]  /*1330*/  IMAD.MOV.U32 R2, RZ, RZ, R0 ;  /* 0x000000ffff027224 */ /* 0x000fe400078e0000 */
[----:B------:R-:W-:-:S04]  /*1340*/  IMAD.MOV.U32 R3, RZ, RZ, 0x0 ;  /* 0x00000000ff037424 */ /* 0x000fc800078e00ff */
[----:B------:R-:W-:Y:S05]  /*1350*/  RET.REL.NODEC R2 `(_occa_Window_Blackman_0) ;  /* 0xffffffec02287950 */ /* 0x000fea0003c3ffff */
.L_x_151:
        /* <DEDUP_REMOVED lines=10> */
.L_x_846:


//--------------------- .text._occa_Window_Hamming_0 --------------------------
	.section	.text._occa_Window_Hamming_0,"ax",@progbits
	.align	128
        .global         _occa_Window_Hamming_0
        .type           _occa_Window_Hamming_0,@function
        .size           _occa_Window_Hamming_0,(.L_x_847 - _occa_Window_Hamming_0)
        .other          _occa_Window_Hamming_0,@"STO_CUDA_ENTRY STV_DEFAULT"
_occa_Window_Hamming_0:
.text._occa_Window_Hamming_0:
[----:B------:R-:W0:Y:S01]  /*0000*/  LDC R1, c[0x0][0x37c] ;  /* 0x0000df00ff017b82 */ /* 0x000e220000000800 */
[----:B------:R-:W1:Y:S01]  /*0010*/  LDCU UR5, c[0x0][0x38c] ;  /* 0x00007180ff0577ac */ /* 0x000e620008000800 */
[----:B------:R-:W2:Y:S06]  /*0020*/  S2R R5, SR_TID.X ;  /* 0x0000000000057919 */ /* 0x000eac0000002100 */
[----:B------:R-:W3:Y:S01]  /*0030*/  S2UR UR4, SR_CTAID.X ;  /* 0x00000000000479c3 */ /* 0x000ee20000002500 */
[----:B------:R-:W-:Y:S01]  /*0040*/  IMAD.MOV.U32 R2, RZ, RZ, 0x1 ;  /* 0x00000001ff027424 */ /* 0x000fe200078e00ff */
[----:B------:R-:W-:Y:S01]  /*0050*/  BSSY.RECONVERGENT B0, `(.L_x_152) ;  /* 0x000001d000007945 */ /* 0x000fe20003800200 */
[----:B0-----:R-:W-:Y:S01]  /*0060*/  VIADD R1, R1, 0xffffffe0 ;  /* 0xffffffe001017836 */ /* 0x001fe20000000000 */
[----:B-1----:R-:W-:-:S06]  /*0070*/  UIADD3 UR5, UPT, UPT, UR5, -0x1, URZ ;  /* 0xffffffff05057890 */ /* 0x002fcc000fffe0ff */
[----:B------:R-:W-:Y:S01]  /*0080*/  I2FP.F32.S32 R6, UR5 ;  /* 0x0000000500067c45 */ /* 0x000fe20008201400 */
[----:B---3--:R-:W-:-:S05]  /*0090*/  USHF.L.U32 UR4, UR4, 0x6, URZ ;  /* 0x0000000604047899 */ /* 0x008fca00080006ff */
[----:B------:R-:W0:Y:S01]  /*00a0*/  F2F.F64.F32 R6, R6 ;  /* 0x0000000600067310 */ /* 0x000e220000201800 */
[----:B--2---:R-:W-:Y:S01]  /*00b0*/  LOP3.LUT R5, R5, UR4, RZ, 0xfc, !PT ;  /* 0x0000000405057c12 */ /* 0x004fe2000f8efcff */
[----:B------:R-:W-:-:S03]  /*00c0*/  UMOV UR4, 0x54442d18 ;  /* 0x54442d1800047882 */ /* 0x000fc60000000000 */
[----:B------:R-:W-:Y:S01]  /*00d0*/  LOP3.LUT R0, R5, UR5, RZ, 0xc0, !PT ;  /* 0x0000000505007c12 */ /* 0x000fe2000f8ec0ff */
[----:B------:R-:W-:Y:S02]  /*00e0*/  UMOV UR5, 0x401921fb ;  /* 0x401921fb00057882 */ /* 0x000fe40000000000 */
        /* <DEDUP_REMOVED lines=16> */
[----:B------:R-:W-:Y:S05]  /*01f0*/  CALL.REL.NOINC `($__internal_8_$__cuda_sm20_div_rn_f64_full) ;  /* 0x0000000400947944 */ /* 0x000fea0003c00000 */
[----:B------:R-:W-:Y:S02]  /*0200*/  IMAD.MOV.U32 R2, RZ, RZ, R12 ;  /* 0x000000ffff027224 */ /* 0x000fe400078e000c */
[----:B------:R-:W-:-:S07]  /*0210*/  IMAD.MOV.U32 R3, RZ, RZ, R13 ;  /* 0x000000ffff037224 */ /* 0x000fce00078e000d */
.L_x_153:
[----:B------:R-:W-:Y:S05]  /*0220*/  BSYNC.RECONVERGENT B0 ;  /* 0x0000000000007941 */ /* 0x000fea0003800200 */
.L_x_152:
        /* <DEDUP_REMOVED lines=22> */
.L_x_156:
        /* <DEDUP_REMOVED lines=44> */
.L_x_155:
[----:B------:R-:W-:Y:S05]  /*0650*/  BSYNC.RECONVERGENT B0 ;  /* 0x0000000000007941 */ /* 0x000fea0003800200 */
.L_x_154:
[----:B------:R-:W0:Y:S02]  /*0660*/  LDC.64 R2, c[0x0][0x380] ;  /* 0x0000e000ff027b82 */ /* 0x000e240000000a00 */
[----:B0-----:R-:W-:-:S05]  /*0670*/  IMAD.WIDE.U32 R2, R5, 0x4, R2 ;  /* 0x0000000405027825 */ /* 0x001fca00078e0002 */
[----:B------:R-:W2:Y:S01]  /*0680*/  LDG.E R9, desc[UR6][R2.64] ;  /* 0x0000000602097981 */ /* 0x000ea2000c1e1900 */
[----:B------:R-:W-:Y:S02]  /*0690*/  IMAD.MOV.U32 R8, RZ, RZ, 0x37cbac00 ;  /* 0x37cbac00ff087424 */ /* 0x000fe400078e00ff */
        /* <DEDUP_REMOVED lines=8> */
[----:B------:R-:W-:Y:S01]  /*0720*/  UMOV UR5, 0x3fdd70a3 ;  /* 0x3fdd70a300057882 */ /* 0x000fe20000000000 */
[----:B------:R-:W-:Y:S01]  /*0730*/  FSEL R6, R7, -0.00019574658654164522886, P0 ;  /* 0xb94d415307067808 */ /* 0x000fe20000000000 */
[----:B------:R-:W-:Y:S01]  /*0740*/  IMAD.MOV.U32 R7, RZ, RZ, 0x3e2aaaa8 ;  /* 0x3e2aaaa8ff077424 */ /* 0x000fe200078e00ff */
[----:B------:R-:W-:-:S02]  /*0750*/  FSEL R8, R8, 0.041666727513074874878, !P0 ;  /* 0x3d2aaabb08087808 */ /* 0x000fc40004000000 */
[----:B------:R-:W-:Y:S02]  /*0760*/  FSEL R0, R4, 1, !P0 ;  /* 0x3f80000004007808 */ /* 0x000fe40004000000 */
[----:B------:R-:W-:Y:S01]  /*0770*/  FSEL R7, -R7, -0.4999999701976776123, !P0 ;  /* 0xbeffffff07077808 */ /* 0x000fe20004000100 */
[----:B------:R-:W-:-:S04]  /*0780*/  FFMA R6, R5, R6, R8 ;  /* 0x0000000605067223 */ /* 0x000fc80000000008 */
[C---:B------:R-:W-:Y:S01]  /*0790*/  FFMA R6, R5.reuse, R6, R7 ;  /* 0x0000000605067223 */ /* 0x040fe20000000007 */
[----:B------:R-:W-:Y:S01]  /*07a0*/  FFMA R5, R5, R0, RZ ;  /* 0x0000000005057223 */ /* 0x000fe200000000ff */
[----:B------:R-:W-:-:S03]  /*07b0*/  IMAD.MOV.U32 R7, RZ, RZ, 0x3fe147ae ;  /* 0x3fe147aeff077424 */ /* 0x000fc600078e00ff */
[----:B------:R-:W-:Y:S01]  /*07c0*/  FFMA R0, R5, R6, R0 ;  /* 0x0000000605007223 */ /* 0x000fe20000000000 */
[----:B------:R-:W-:-:S03]  /*07d0*/  IMAD.MOV.U32 R6, RZ, RZ, 0x147ae148 ;  /* 0x147ae148ff067424 */ /* 0x000fc600078e00ff */
[----:B------:R-:W-:-:S04]  /*07e0*/  @P1 FADD R0, RZ, -R0 ;  /* 0x80000000ff001221 */ /* 0x000fc80000000000 */
[----:B------:R-:W0:Y:S02]  /*07f0*/  F2F.F64.F32 R4, R0 ;  /* 0x0000000000047310 */ /* 0x000e240000201800 */
[----:B0-----:R-:W-:-:S10]  /*0800*/  DFMA R4, R4, -UR4, R6 ;  /* 0x8000000404047c2b */ /* 0x001fd40008000006 */
[----:B------:R-:W2:Y:S02]  /*0810*/  F2F.F32.F64 R4, R4 ;  /* 0x0000000400047310 */ /* 0x000ea40000301000 */
[----:B--2---:R-:W-:-:S05]  /*0820*/  FMUL R9, R4, R9 ;  /* 0x0000000904097220 */ /* 0x004fca0000400000 */
[----:B------:R-:W-:Y:S01]  /*0830*/  STG.E desc[UR6][R2.64], R9 ;  /* 0x0000000902007986 */ /* 0x000fe2000c101906 */
[----:B------:R-:W-:Y:S05]  /*0840*/  EXIT ;  /* 0x000000000000794d */ /* 0x000fea0003800000 */
        .weak           $__internal_8_$__cuda_sm20_div_rn_f64_full
        .type           $__internal_8_$__cuda_sm20_div_rn_f64_full,@function
        .size           $__internal_8_$__cuda_sm20_div_rn_f64_full,(.L_x_847 - $__internal_8_$__cuda_sm20_div_rn_f64_full)
$__internal_8_$__cuda_sm20_div_rn_f64_full:
        /* <DEDUP_REMOVED lines=67> */
.L_x_158:
        /* <DEDUP_REMOVED lines=16> */
.L_x_161:
[----:B------:R-:W-:Y:S01]  /*0d80*/  LOP3.LUT R13, R7, 0x80000, RZ, 0xfc, !PT ;  /* 0x00080000070d7812 */ /* 0x000fe200078efcff */
[----:B------:R-:W-:Y:S01]  /*0d90*/  IMAD.MOV.U32 R12, RZ, RZ, R6 ;  /* 0x000000ffff0c7224 */ /* 0x000fe200078e0006 */
[----:B------:R-:W-:Y:S06]  /*0da0*/  BRA `(.L_x_159) ;  /* 0x0000000000087947 */ /* 0x000fec0003800000 */
.L_x_160:
[----:B------:R-:W-:Y:S01]  /*0db0*/  LOP3.LUT R13, R9, 0x80000, RZ, 0xfc, !PT ;  /* 0x00080000090d7812 */ /* 0x000fe200078efcff */
[----:B------:R-:W-:-:S07]  /*0dc0*/  IMAD.MOV.U32 R12, RZ, RZ, R8 ;  /* 0x000000ffff0c7224 */ /* 0x000fce00078e0008 */
.L_x_159:
[----:B------:R-:W-:Y:S05]  /*0dd0*/  BSYNC.RECONVERGENT B1 ;  /* 0x0000000000017941 */ /* 0x000fea0003800200 */
.L_x_157:
[----:B------:R-:W-:Y:S02]  /*0de0*/  IMAD.MOV.U32 R2, RZ, RZ, R0 ;  /* 0x000000ffff027224 */ /* 0x000fe400078e0000 */
[----:B------:R-:W-:-:S04]  /*0df0*/  IMAD.MOV.U32 R3, RZ, RZ, 0x0 ;  /* 0x00000000ff037424 */ /* 0x000fc800078e00ff */
[----:B------:R-:W-:Y:S05]  /*0e00*/  RET.REL.NODEC R2 `(_occa_Window_Hamming_0) ;  /* 0xfffffff0027c7950 */ /* 0x000fea0003c3ffff */
.L_x_162:
        /* <DEDUP_REMOVED lines=15> */
.L_x_847:


//--------------------- .text._occa_Window_Hanning_0 --------------------------
	.section	.text._occa_Window_Hanning_0,"ax",@progbits
	.align	128
        .global         _occa_Window_Hanning_0
        .type           _occa_Window_Hanning_0,@function
        .size           _occa_Window_Hanning_0,(.L_x_848 - _occa_Window_Hanning_0)
        .other          _occa_Window_Hanning_0,@"STO_CUDA_ENTRY STV_DEFAULT"
_occa_Window_Hanning_0:
.text._occa_Window_Hanning_0:
        /* <DEDUP_REMOVED lines=31> */
[----:B------:R-:W-:Y:S05]  /*01f0*/  CALL.REL.NOINC `($__internal_9_$__cuda_sm20_div_rn_f64_full) ;  /* 0x0000000400887944 */ /* 0x000fea0003c00000 */
[----:B------:R-:W-:Y:S02]  /*0200*/  IMAD.MOV.U32 R2, RZ, RZ, R12 ;  /* 0x000000ffff027224 */ /* 0x000fe400078e000c */
[----:B------:R-:W-:-:S07]  /*0210*/  IMAD.MOV.U32 R3, RZ, RZ, R13 ;  /* 0x000000ffff037224 */ /* 0x000fce00078e000d */
.L_x_164:
[----:B------:R-:W-:Y:S05]  /*0220*/  BSYNC.RECONVERGENT B0 ;  /* 0x0000000000007941 */ /* 0x000fea0003800200 */
.L_x_163:
        /* <DEDUP_REMOVED lines=22> */
.L_x_167:
        /* <DEDUP_REMOVED lines=44> */
.L_x_166:
[----:B------:R-:W-:Y:S05]  /*0650*/  BSYNC.RECONVERGENT B0 ;  /* 0x0000000000007941 */ /* 0x000fea0003800200 */
.L_x_165:
[----:B------:R-:W0:Y:S02]  /*0660*/  LDC.64 R2, c[0x0][0x380] ;  /* 0x0000e000ff027b82 */ /* 0x000e240000000a00 */
[----:B0-----:R-:W-:-:S05]  /*0670*/  IMAD.WIDE.U32 R2, R5, 0x4, R2 ;  /* 0x0000000405027825 */ /* 0x001fca00078e0002 */
[----:B------:R-:W2:Y:S01]  /*0680*/  LDG.E R9, desc[UR6][R2.64] ;  /* 0x0000000602097981 */ /* 0x000ea2000c1e1900 */
[----:B------:R-:W-:Y:S02]  /*0690*/  IMAD.MOV.U32 R8, RZ, RZ, 0x37cbac00 ;  /* 0x37cbac00ff087424 */ /* 0x000fe400078e00ff */
[----:B------:R-:W-:Y:S01]  /*06a0*/  FMUL R5, R4, R4 ;  /* 0x0000000404057220 */ /* 0x000fe20000400000 */
[C---:B------:R-:W-:Y:S01]  /*06b0*/  LOP3.LUT R6, R0.reuse, 0x1, RZ, 0xc0, !PT ;  /* 0x0000000100067812 */ /* 0x040fe200078ec0ff */
[----:B------:R-:W-:Y:S02]  /*06c0*/  VIADD R0, R0, 0x1 ;  /* 0x0000000100007836 */ /* 0x000fe40000000000 */
[----:B------:R-:W-:Y:S01]  /*06d0*/  FFMA R7, R5, R8, -0.0013887860113754868507 ;  /* 0xbab607ed05077423 */ /* 0x000fe20000000008 */
[----:B------:R-:W-:Y:S01]  /*06e0*/  ISETP.NE.U32.AND P0, PT, R6, 0x1, PT ;  /* 0x000000010600780c */ /* 0x000fe20003f05070 */
[----:B------:R-:W-:Y:S01]  /*06f0*/  IMAD.MOV.U32 R8, RZ, RZ, 0x3c0885e4 ;  /* 0x3c0885e4ff087424 */ /* 0x000fe200078e00ff */
[----:B------:R-:W-:-:S02]  /*0700*/  LOP3.LUT P1, RZ, R0, 0x2, RZ, 0xc0, !PT ;  /* 0x0000000200ff7812 */ /* 0x000fc4000782c0ff */
[----:B------:R-:W-:Y:S01]  /*0710*/  FSEL R6, R7, -0.00019574658654164522886, P0 ;  /* 0xb94d415307067808 */ /* 0x000fe20000000000 */
[----:B------:R-:W-:Y:S01]  /*0720*/  IMAD.MOV.U32 R7, RZ, RZ, 0x3e2aaaa8 ;  /* 0x3e2aaaa8ff077424 */ /* 0x000fe200078e00ff */
[----:B------:R-:W-:Y:S02]  /*0730*/  FSEL R8, R8, 0.041666727513074874878, !P0 ;  /* 0x3d2aaabb08087808 */ /* 0x000fe40004000000 */
[----:B------:R-:W-:Y:S02]  /*0740*/  FSEL R0, R4, 1, !P0 ;  /* 0x3f80000004007808 */ /* 0x000fe40004000000 */
[----:B------:R-:W-:Y:S01]  /*0750*/  FSEL R7, -R7, -0.4999999701976776123, !P0 ;  /* 0xbeffffff07077808 */ /* 0x000fe20004000100 */
[----:B------:R-:W-:-:S04]  /*0760*/  FFMA R6, R5, R6, R8 ;  /* 0x0000000605067223 */ /* 0x000fc80000000008 */
[C---:B------:R-:W-:Y:S01]  /*0770*/  FFMA R6, R5.reuse, R6, R7 ;  /* 0x0000000605067223 */ /* 0x040fe20000000007 */
[----:B------:R-:W-:-:S04]  /*0780*/  FFMA R5, R5, R0, RZ ;  /* 0x0000000005057223 */ /* 0x000fc800000000ff */
[----:B------:R-:W-:-:S04]  /*0790*/  FFMA R0, R5, R6, R0 ;  /* 0x0000000605007223 */ /* 0x000fc80000000000 */
[----:B------:R-:W-:-:S04]  /*07a0*/  @P1 FADD R0, RZ, -R0 ;  /* 0x80000000ff001221 */ /* 0x000fc80000000000 */
[----:B------:R-:W0:Y:S02]  /*07b0*/  F2F.F64.F32 R4, R0 ;  /* 0x0000000000047310 */ /* 0x000e240000201800 */
[----:B0-----:R-:W-:-:S08]  /*07c0*/  DADD R4, -R4, 1 ;  /* 0x3ff0000004047429 */ /* 0x001fd00000000100 */
[----:B------:R-:W-:-:S10]  /*07d0*/  DMUL R4, R4, 0.5 ;  /* 0x3fe0000004047828 */ /* 0x000fd40000000000 */
[----:B------:R-:W2:Y:S02]  /*07e0*/  F2F.F32.F64 R4, R4 ;  /* 0x0000000400047310 */ /* 0x000ea40000301000 */
[----:B--2---:R-:W-:-:S05]  /*07f0*/  FMUL R9, R4, R9 ;  /* 0x0000000904097220 */ /* 0x004fca0000400000 */
[----:B------:R-:W-:Y:S01]  /*0800*/  STG.E desc[UR6][R2.64], R9 ;  /* 0x0000000902007986 */ /* 0x000fe2000c101906 */
[----:B------:R-:W-:Y:S05]  /*0810*/  EXIT ;  /* 0x000000000000794d */ /* 0x000fea0003800000 */
        .weak           $__internal_9_$__cuda_sm20_div_rn_f64_full
        .type           $__internal_9_$__cuda_sm20_div_rn_f64_full,@function
        .size           $__internal_9_$__cuda_sm20_div_rn_f64_full,(.L_x_848 - $__internal_9_$__cuda_sm20_div_rn_f64_full)
$__internal_9_$__cuda_sm20_div_rn_f64_full:
        /* <DEDUP_REMOVED lines=67> */
.L_x_169:
        /* <DEDUP_REMOVED lines=16> */
.L_x_172:
[----:B------:R-:W-:Y:S01]  /*0d50*/  LOP3.LUT R13, R7, 0x80000, RZ, 0xfc, !PT ;  /* 0x00080000070d7812 */ /* 0x000fe200078efcff */
[----:B------:R-:W-:Y:S01]  /*0d60*/  IMAD.MOV.U32 R12, RZ, RZ, R6 ;  /* 0x000000ffff0c7224 */ /* 0x000fe200078e0006 */
[----:B------:R-:W-:Y:S06]  /*0d70*/  BRA `(.L_x_170) ;  /* 0x0000000000087947 */ /* 0x000fec0003800000 */
.L_x_171:
[----:B------:R-:W-:Y:S01]  /*0d80*/  LOP3.LUT R13, R9, 0x80000, RZ, 0xfc, !PT ;  /* 0x00080000090d7812 */ /* 0x000fe200078efcff */
[----:B------:R-:W-:-:S07]  /*0d90*/  IMAD.MOV.U32 R12, RZ, RZ, R8 ;  /* 0x000000ffff0c7224 */ /* 0x000fce00078e0008 */
.L_x_170:
[----:B------:R-:W-:Y:S05]  /*0da0*/  BSYNC.RECONVERGENT B1 ;  /* 0x0000000000017941 */ /* 0x000fea0003800200 */
.L_x_168:
[----:B------:R-:W-:Y:S02]  /*0db0*/  IMAD.MOV.U32 R2, RZ, RZ, R0 ;  /* 0x000000ffff027224 */ /* 0x000fe400078e0000 */
[----:B------:R-:W-:-:S04]  /*0dc0*/  IMAD.MOV.U32 R3, RZ, RZ, 0x0 ;  /* 0x00000000ff037424 */ /* 0x000fc800078e00ff */
[----:B------:R-:W-:Y:S05]  /*0dd0*/  RET.REL.NODEC R2 `(_occa_Window_Hanning_0) ;  /* 0xfffffff002887950 */ /* 0x000fea0003c3ffff */
.L_x_173:
        /* <DEDUP_REMOVED lines=10> */
.L_x_848:


//--------------------- .text._occa_Overlap_Common_0 --------------------------
	.section	.text._occa_Overlap_Common_0,"ax",@progbits
	.align	128
        .global         _occa_Overlap_Common_0
        .type           _occa_Overlap_Common_0,@function
        .size           _occa_Overlap_Common_0,(.L_x_864 - _occa_Overlap_Common_0)
        .other          _occa_Overlap_Common_0,@"STO_CUDA_ENTRY STV_DEFAULT"
_occa_Overlap_Common_0:
.text._occa_Overlap_Common_0:
[----:B------:R-:W-:Y:S01]  /*0000*/  LDC R1, c[0x0][0x37c] ;  /* 0x0000df00ff017b82 */ /* 0x000fe20000000800 */
[----:B------:R-:W0:Y:S07]  /*0010*/  S2R R7, SR_TID.X ;  /* 0x0000000000077919 */ /* 0x000e2e0000002100 */
[----:B------:R-:W1:Y:S01]  /*0020*/  S2UR UR4, SR_CTAID.X ;  /* 0x00000000000479c3 */ /* 0x000e620000002500 */
[----:B------:R-:W2:Y:S01]  /*0030*/  LDCU.64 UR6, c[0x0][0x390] ;  /* 0x00007200ff0677ac */ /* 0x000ea20008000a00 */
[----:B------:R-:W-:Y:S01]  /*0040*/  UMOV UR5, 0xffffffff ;  /* 0xffffffff00057882 */ /* 0x000fe20000000000 */
[----:B------:R-:W3:Y:S05]  /*0050*/  LDCU UR8, c[0x0][0x38c] ;  /* 0x00007180ff0877ac */ /* 0x000eea0008000800 */
[----:B------:R-:W4:Y:S01]  /*0060*/  LDC.64 R2, c[0x0][0x380] ;  /* 0x0000e000ff027b82 */ /* 0x000f220000000a00 */
[----:B--2---:R-:W-:-:S02]  /*0070*/  USHF.L.U32 UR5, UR5, UR6, URZ ;  /* 0x0000000605057299 */ /* 0x004fc400080006ff */
[----:B-1----:R-:W-:-:S06]  /*0080*/  USHF.L.U32 UR4, UR4, 0x6, URZ ;  /* 0x0000000604047899 */ /* 0x002fcc00080006ff */
[----:B0-----:R-:W-:-:S04]  /*0090*/  LOP3.LUT R7, R7, UR4, RZ, 0xfc, !PT ;  /* 0x0000000407077c12 */ /* 0x001fc8000f8efcff */
[----:B------:R-:W-:Y:S02]  /*00a0*/  SHF.R.U32.HI R0, RZ, UR6, R7 ;  /* 0x00000006ff007c19 */ /* 0x000fe40008011607 */
[----:B------:R-:W-:Y:S01]  /*00b0*/  LOP3.LUT R5, R7, UR5, RZ, 0x30, !PT ;  /* 0x0000000507057c12 */ /* 0x000fe2000f8e30ff */
[----:B------:R-:W0:Y:S04]  /*00c0*/  LDCU.64 UR4, c[0x0][0x358] ;  /* 0x00006b00ff0477ac */ /* 0x000e280008000a00 */
[----:B------:R-:W-:-:S05]  /*00d0*/  IMAD R0, R0, UR7, R5 ;  /* 0x0000000700007c24 */ /* 0x000fca000f8e0205 */
[----:B---3--:R-:W-:-:S04]  /*00e0*/  ISETP.GE.U32.AND P0, PT, R0, UR8, PT ;  /* 0x0000000800007c0c */ /* 0x008fc8000bf06070 */
[----:B------:R-:W-:-:S05]  /*00f0*/  SEL R5, R0, RZ, !P0 ;  /* 0x000000ff00057207 */ /* 0x000fca0004000000 */
[----:B----4-:R-:W-:Y:S02]  /*0100*/  IMAD.WIDE.U32 R2, R5, 0x4, R2 ;  /* 0x0000000405027825 */ /* 0x010fe400078e0002 */
[----:B------:R-:W1:Y:S04]  /*0110*/  LDC.64 R4, c[0x0][0x398] ;  /* 0x0000e600ff047b82 */ /* 0x000e680000000a00 */
[----:B0-----:R-:W2:Y:S01]  /*0120*/  LDG.E R2, desc[UR4][R2.64] ;  /* 0x0000000402027981 */ /* 0x001ea2000c1e1900 */
[----:B------:R-:W-:Y:S01]  /*0130*/  FSEL R9, RZ, 1, P0 ;  /* 0x3f800000ff097808 */ /* 0x000fe20000000000 */
[----:B-1----:R-:W-:-:S04]  /*0140*/  IMAD.WIDE.U32 R4, R7, 0x4, R4 ;  /* 0x0000000407047825 */ /* 0x002fc800078e0004 */
[----:B--2---:R-:W-:-:S05]  /*0150*/  FMUL R9, R2, R9 ;  /* 0x0000000902097220 */ /* 0x004fca0000400000 */
[----:B------:R-:W-:Y:S01]  /*0160*/  STG.E desc[UR4][R4.64], R9 ;  /* 0x0000000904007986 */ /* 0x000fe2000c101904 */
[----:B------:R-:W-:Y:S05]  /*0170*/  EXIT ;  /* 0x000000000000794d */ /* 0x000fea0003800000 */
.L_x_174:
        /* <DEDUP_REMOVED lines=16> */
.L_x_864:


//--------------------- .text._occa_preprocessed_ODW11_STH_STFT_0 --------------------------
	.section	.text._occa_preprocessed_ODW11_STH_STFT_0,"ax",@progbits
	.align	128
        .global         _occa_preprocessed_ODW11_STH_STFT_0
        .type           _occa_preprocessed_ODW11_STH_STFT_0,@function
        .size           _occa_preprocessed_ODW11_STH_STFT_0,(.L_x_849 - _occa_preprocessed_ODW11_STH_STFT_0)
        .other          _occa_preprocessed_ODW11_STH_STFT_0,@"STO_CUDA_ENTRY STV_DEFAULT"
_occa_preprocessed_ODW11_STH_STFT_0:
.text._occa_preprocessed_ODW11_STH_STFT_0:
[----:B------:R-:W0:Y:S01]  /*0000*/  LDC R1, c[0x0][0x37c] ;  /* 0x0000df00ff017b82 */ /* 0x000e220000000800 */
[----:B------:R-:W1:Y:S07]  /*0010*/  S2R R0, SR_TID.X ;  /* 0x0000000000007919 */ /* 0x000e6e0000002100 */
[----:B------:R-:W2:Y:S01]  /*0020*/  S2UR UR10, SR_CTAID.X ;  /* 0x00000000000a79c3 */ /* 0x000ea20000002500 */
[----:B------:R-:W3:Y:S01]  /*0030*/  LDCU UR5, c[0x0][0x38c] ;  /* 0x00007180ff0577ac */ /* 0x000ee20008000800 */
[----:B0-----:R-:W-:Y:S01]  /*0040*/  VIADD R1, R1, 0xffffffe0 ;  /* 0xffffffe001017836 */ /* 0x001fe20000000000 */
[----:B------:R-:W0:Y:S05]  /*0050*/  LDCU.64 UR6, c[0x0][0x358] ;  /* 0x00006b00ff0677ac */ /* 0x000e2a0008000a00 */
[----:B------:R-:W1:Y:S08]  /*0060*/  LDC R3, c[0x0][0x390] ;  /* 0x0000e400ff037b82 */ /* 0x000e700000000800 */
[----:B------:R-:W4:Y:S01]  /*0070*/  LDC.64 R6, c[0x0][0x380] ;  /* 0x0000e000ff067b82 */ /* 0x000f220000000a00 */
[----:B--2---:R-:W-:-:S06]  /*0080*/  ULOP3.LUT UR4, UR10, 0x3fffff, URZ, 0xc0, !UPT ;  /* 0x003fffff0a047892 */ /* 0x004fcc000f8ec0ff */
[----:B-1----:R-:W-:-:S04]  /*0090*/  IMAD R2, R3, UR4, R0 ;  /* 0x0000000403027c24 */ /* 0x002fc8000f8e0200 */
[C---:B------:R-:W-:Y:S01]  /*00a0*/  VIADD R3, R2.reuse, 0x400 ;  /* 0x0000040002037836 */ /* 0x040fe20000000000 */
[----:B---3--:R-:W-:-:S04]  /*00b0*/  ISETP.GE.U32.AND P0, PT, R2, UR5, PT ;  /* 0x0000000502007c0c */ /* 0x008fc8000bf06070 */
[C---:B------:R-:W-:Y:S02]  /*00c0*/  ISETP.GE.U32.AND P1, PT, R3.reuse, UR5, PT ;  /* 0x0000000503007c0c */ /* 0x040fe4000bf26070 */
[----:B------:R-:W-:Y:S02]  /*00d0*/  SEL R5, R2, RZ, !P0 ;  /* 0x000000ff02057207 */ /* 0x000fe40004000000 */
[----:B------:R-:W-:-:S03]  /*00e0*/  SEL R9, R3, RZ, !P1 ;  /* 0x000000ff03097207 */ /* 0x000fc60004800000 */
[----:B----4-:R-:W-:-:S04]  /*00f0*/  IMAD.WIDE.U32 R2, R5, 0x4, R6 ;  /* 0x0000000405027825 */ /* 0x010fc800078e0006 */
[----:B------:R-:W-:Y:S02]  /*0100*/  IMAD.WIDE.U32 R6, R9, 0x4, R6 ;  /* 0x0000000409067825 */ /* 0x000fe400078e0006 */
[----:B0-----:R0:W2:Y:S04]  /*0110*/  LDG.E R2, desc[UR6][R2.64] ;  /* 0x0000000602027981 */ /* 0x0010a8000c1e1900 */
[----:B------:R-:W3:Y:S01]  /*0120*/  LDG.E R6, desc[UR6][R6.64] ;  /* 0x0000000606067981 */ /* 0x000ee2000c1e1900 */
[----:B------:R-:W1:Y:S01]  /*0130*/  S2UR UR8, SR_CgaCtaId ;  /* 0x00000000000879c3 */ /* 0x000e620000008800 */
[----:B------:R-:W-:Y:S01]  /*0140*/  UMOV UR4, 0x400 ;  /* 0x0000040000047882 */ /* 0x000fe20000000000 */
[----:B------:R-:W-:Y:S01]  /*0150*/  FSEL R5, RZ, 1, P0 ;  /* 0x3f800000ff057808 */ /* 0x000fe20000000000 */
[----:B------:R-:W-:Y:S01]  /*0160*/  UIADD3 UR5, UPT, UPT, UR4, 0x2000, URZ ;  /* 0x0000200004057890 */ /* 0x000fe2000fffe0ff */
[----:B------:R-:W-:Y:S01]  /*0170*/  FSEL R11, RZ, 1, P1 ;  /* 0x3f800000ff0b7808 */ /* 0x000fe20000800000 */
[----:B------:R-:W-:Y:S01]  /*0180*/  IMAD.MOV.U32 R10, RZ, RZ, 0x3a001002 ;  /* 0x3a001002ff0a7424 */ /* 0x000fe200078e00ff */
[C---:B------:R-:W-:Y:S01]  /*0190*/  ISETP.GE.U32.AND P0, PT, R0.reuse, 0x200, PT ;  /* 0x000002000000780c */ /* 0x040fe20003f06070 */
[----:B------:R-:W-:Y:S01]  /*01a0*/  BSSY.RECONVERGENT B0, `(.L_x_175) ;  /* 0x0000087000007945 */ /* 0x000fe20003800200 */
[----:B------:R-:W-:Y:S01]  /*01b0*/  ISETP.GE.U32.AND P1, PT, R0, 0x100, PT ;  /* 0x000001000000780c */ /* 0x000fe20003f26070 */
[----:B-1----:R-:W-:-:S02]  /*01c0*/  ULEA UR9, UR8, UR4, 0x18 ;  /* 0x0000000408097291 */ /* 0x002fc4000f8ec0ff */
[----:B------:R-:W-:Y:S02]  /*01d0*/  ULEA UR5, UR8, UR5, 0x18 ;  /* 0x0000000508057291 */ /* 0x000fe4000f8ec0ff */
[----:B------:R-:W-:Y:S02]  /*01e0*/  UIADD3 UR4, UPT, UPT, UR4, 0x8000, URZ ;  /* 0x0000800004047890 */ /* 0x000fe4000fffe0ff */
[----:B------:R-:W-:Y:S02]  /*01f0*/  LEA R4, R0, UR9, 0x2 ;  /* 0x0000000900047c11 */ /* 0x000fe4000f8e10ff */
[----:B------:R-:W-:-:S06]  /*0200*/  ULEA UR4, UR8, UR4, 0x18 ;  /* 0x0000000408047291 */ /* 0x000fcc000f8ec0ff */
[----:B0-----:R-:W-:-:S05]  /*0210*/  LEA R3, R0, UR4, 0x2 ;  /* 0x0000000400037c11 */ /* 0x001fca000f8e10ff */
[----:B------:R-:W-:Y:S02]  /*0220*/  VIADD R8, R3, 0x800 ;  /* 0x0000080003087836 */ /* 0x000fe40000000000 */
[----:B------:R-:W-:Y:S02]  /*0230*/  @P0 IMAD.MOV R8, RZ, RZ, R3 ;  /* 0x000000ffff080224 */ /* 0x000fe400078e0203 */
[----:B--2---:R-:W-:Y:S01]  /*0240*/  FMUL R9, R2, R5 ;  /* 0x0000000502097220 */ /* 0x004fe20000400000 */
[----:B------:R-:W-:Y:S01]  /*0250*/  LEA R5, R0, UR5, 0x2 ;  /* 0x0000000500057c11 */ /* 0x000fe2000f8e10ff */
[----:B---3--:R-:W-:-:S03]  /*0260*/  FMUL R11, R6, R11 ;  /* 0x0000000b060b7220 */ /* 0x008fc60000400000 */
[----:B------:R0:W-:Y:S04]  /*0270*/  STS [R4], R9 ;  /* 0x0000000904007388 */ /* 0x0001e80000000800 */
[----:B------:R-:W-:Y:S04]  /*0280*/  STS [R5], RZ ;  /* 0x000000ff05007388 */ /* 0x000fe80000000800 */
[----:B------:R1:W-:Y:S01]  /*0290*/  STS [R4+0x1000], R11 ;  /* 0x0010000b04007388 */ /* 0x0003e20000000800 */
[----:B0-----:R-:W-:-:S03]  /*02a0*/  FSEL R9, RZ, 1, P0 ;  /* 0x3f800000ff097808 */ /* 0x001fc60000000000 */
[----:B------:R-:W-:Y:S01]  /*02b0*/  STS [R5+0x1000], RZ ;  /* 0x001000ff05007388 */ /* 0x000fe20000000800 */
[----:B------:R-:W-:Y:S01]  /*02c0*/  BAR.SYNC.DEFER_BLOCKING 0x0 ;  /* 0x0000000000007b1d */ /* 0x000fe20000010000 */
[----:B------:R-:W-:Y:S01]  /*02d0*/  ISETP.GE.U32.AND P0, PT, R0, 0x80, PT ;  /* 0x000000800000780c */ /* 0x000fe20003f06070 */
[----:B-1----:R-:W-:-:S04]  /*02e0*/  IMAD.MOV.U32 R11, RZ, RZ, 0x44ffe000 ;  /* 0x44ffe000ff0b7424 */ /* 0x002fc800078e00ff */
[----:B------:R-:W-:Y:S04]  /*02f0*/  LDS R2, [R4] ;  /* 0x0000000004027984 */ /* 0x000fe80000000800 */
[----:B------:R-:W0:Y:S02]  /*0300*/  LDS R7, [R4+0x1000] ;  /* 0x0010000004077984 */ /* 0x000e240000000800 */
[----:B0-----:R-:W-:-:S05]  /*0310*/  FADD R2, R2, R7 ;  /* 0x0000000702027221 */ /* 0x001fca0000000000 */
[----:B------:R-:W-:Y:S01]  /*0320*/  STS [R3], R2 ;  /* 0x0000000203007388 */ /* 0x000fe20000000800 */
[----:B------:R-:W-:Y:S06]  /*0330*/  BAR.SYNC.DEFER_BLOCKING 0x0 ;  /* 0x0000000000007b1d */ /* 0x000fec0000010000 */
[----:B------:R0:W-:Y:S04]  /*0340*/  LDS R7, [R8] ;  /* 0x0000000008077984 */ /* 0x0001e80000000800 */
[----:B------:R-:W1:Y:S01]  /*0350*/  LDS R6, [R3] ;  /* 0x0000000003067984 */ /* 0x000e620000000800 */
[----:B0-----:R-:W-:-:S02]  /*0360*/  VIADD R8, R3, 0x200 ;  /* 0x0000020003087836 */ /* 0x001fc40000000000 */
[----:B------:R-:W-:Y:S02]  /*0370*/  @P0 IMAD.MOV R8, RZ, RZ, R3 ;  /* 0x000000ffff080224 */ /* 0x000fe400078e0203 */
[----:B-1----:R-:W-:Y:S01]  /*0380*/  FADD R6, R6, R7 ;  /* 0x0000000706067221 */ /* 0x002fe20000000000 */
[----:B------:R-:W-:Y:S02]  /*0390*/  VIADD R7, R3, 0x400 ;  /* 0x0000040003077836 */ /* 0x000fe40000000000 */
[----:B------:R-:W-:Y:S02]  /*03a0*/  @P1 IMAD.MOV R7, RZ, RZ, R3 ;  /* 0x000000ffff071224 */ /* 0x000fe400078e0203 */
[----:B------:R-:W-:Y:S01]  /*03b0*/  FMUL R6, R6, R9 ;  /* 0x0000000906067220 */ /* 0x000fe20000400000 */
[----:B------:R-:W-:Y:S02]  /*03c0*/  FSEL R9, RZ, 1, P1 ;  /* 0x3f800000ff097808 */ /* 0x000fe40000800000 */
[----:B------:R-:W-:-:S02]  /*03d0*/  ISETP.GE.U32.AND P1, PT, R0, 0x40, PT ;  /* 0x000000400000780c */ /* 0x000fc40003f26070 */
[----:B------:R-:W-:Y:S01]  /*03e0*/  STS [R3], R6 ;  /* 0x0000000603007388 */ /* 0x000fe20000000800 */
[----:B------:R-:W-:Y:S06]  /*03f0*/  BAR.SYNC.DEFER_BLOCKING 0x0 ;  /* 0x0000000000007b1d */ /* 0x000fec0000010000 */
[----:B------:R-:W-:Y:S04]  /*0400*/  LDS R7, [R7] ;  /* 0x0000000007077984 */ /* 0x000fe80000000800 */
[----:B------:R-:W0:Y:S02]  /*0410*/  LDS R2, [R3] ;  /* 0x0000000003027984 */ /* 0x000e240000000800 */
[----:B0-----:R-:W-:Y:S01]  /*0420*/  FADD R2, R2, R7 ;  /* 0x0000000702027221 */ /* 0x001fe20000000000 */
[----:B------:R-:W-:-:S02]  /*0430*/  FSEL R7, RZ, 1, P0 ;  /* 0x3f800000ff077808 */ /* 0x000fc40000000000 */
[----:B------:R-:W-:Y:S01]  /*0440*/  ISETP.GE.U32.AND P0, PT, R0, 0x20, PT ;  /* 0x000000200000780c */ /* 0x000fe20003f06070 */
[----:B------:R-:W-:-:S05]  /*0450*/  FMUL R2, R2, R9 ;  /* 0x0000000902027220 */ /* 0x000fca0000400000 */
        /* <DEDUP_REMOVED lines=27> */
[C---:B------:R-:W-:Y:S01]  /*0610*/  VIADD R7, R3.reuse, 0x40 ;  /* 0x0000004003077836 */ /* 0x040fe20000000000 */
[----:B------:R-:W-:Y:S02]  /*0620*/  @P1 IADD3 R7, PT, PT, R3, RZ, RZ ;  /* 0x000000ff03071210 */ /* 0x000fe40007ffe0ff */
[----:B------:R-:W-:Y:S01]  /*0630*/  FMUL R6, R6, R9 ;  /* 0x0000000906067220 */ /* 0x000fe20000400000 */
[----:B------:R-:W-:Y:S02]  /*0640*/  FSEL R9, RZ, 1, P1 ;  /* 0x3f800000ff097808 */ /* 0x000fe40000800000 */
[----:B------:R-:W-:Y:S02]  /*0650*/  ISETP.GE.U32.AND P1, PT, R0, 0x4, PT ;  /* 0x000000040000780c */ /* 0x000fe40003f26070 */
        /* <DEDUP_REMOVED lines=18> */
[----:B------:R-:W-:-:S04]  /*0780*/  FSEL R7, RZ, 1, P1 ;  /* 0x3f800000ff077808 */ /* 0x000fc80000800000 */
[----:B------:R-:W-:Y:S01]  /*0790*/  STS [R3], R6 ;  /* 0x0000000603007388 */ /* 0x000fe20000000800 */
[----:B------:R-:W-:Y:S06]  /*07a0*/  BAR.SYNC.DEFER_BLOCKING 0x0 ;  /* 0x0000000000007b1d */ /* 0x000fec0000010000 */
[----:B------:R-:W-:Y:S04]  /*07b0*/  LDS R9, [R9] ;  /* 0x0000000009097984 */ /* 0x000fe80000000800 */
[----:B------:R-:W0:Y:S02]  /*07c0*/  LDS R2, [R3] ;  /* 0x0000000003027984 */ /* 0x000e240000000800 */
[----:B0-----:R-:W-:Y:S01]  /*07d0*/  FADD R2, R2, R9 ;  /* 0x0000000902027221 */ /* 0x001fe20000000000 */
[----:B------:R-:W-:-:S02]  /*07e0*/  FSEL R9, RZ, 1, P0 ;  /* 0x3f800000ff097808 */ /* 0x000fc40000000000 */
[----:B------:R-:W-:Y:S01]  /*07f0*/  ISETP.NE.AND P0, PT, R0, RZ, PT ;  /* 0x000000ff0000720c */ /* 0x000fe20003f05270 */
[----:B------:R-:W-:-:S05]  /*0800*/  FMUL R2, R2, R7 ;  /* 0x0000000702027220 */ /* 0x000fca0000400000 */
[----:B------:R-:W-:Y:S01]  /*0810*/  STS [R3], R2 ;  /* 0x0000000203007388 */ /* 0x000fe20000000800 */
[----:B------:R-:W-:Y:S06]  /*0820*/  BAR.SYNC.DEFER_BLOCKING 0x0 ;  /* 0x0000000000007b1d */ /* 0x000fec0000010000 */
[----:B------:R-:W-:Y:S04]  /*0830*/  LDS R7, [R8] ;  /* 0x0000000008077984 */ /* 0x000fe80000000800 */
[----:B------:R-:W0:Y:S02]  /*0840*/  LDS R6, [R3] ;  /* 0x0000000003067984 */ /* 0x000e240000000800 */
[----:B0-----:R-:W-:Y:S01]  /*0850*/  FADD R6, R6, R7 ;  /* 0x0000000706067221 */ /* 0x001fe20000000000 */
[----:B------:R-:W-:-:S03]  /*0860*/  VIMNMX.U32 R7, PT, PT, R0, 0x1, !PT ;  /* 0x0000000100077848 */ /* 0x000fc60007fe0000 */
[----:B------:R-:W-:Y:S01]  /*0870*/  FMUL R6, R6, R9 ;  /* 0x0000000906067220 */ /* 0x000fe20000400000 */
[----:B------:R-:W-:Y:S02]  /*0880*/  LEA R7, R7, UR4, 0x2 ;  /* 0x0000000407077c11 */ /* 0x000fe4000f8e10ff */
[----:B------:R-:W-:Y:S02]  /*0890*/  FSEL R9, RZ, 1, P0 ;  /* 0x3f800000ff097808 */ /* 0x000fe40000000000 */
[----:B------:R0:W-:Y:S01]  /*08a0*/  STS [R3], R6 ;  /* 0x0000000603007388 */ /* 0x0001e20000000800 */
[----:B------:R-:W-:Y:S01]  /*08b0*/  BAR.SYNC.DEFER_BLOCKING 0x0 ;  /* 0x0000000000007b1d */ /* 0x000fe20000010000 */
[----:B0-----:R-:W-:-:S05]  /*08c0*/  FFMA R6, R10, -R11, 1 ;  /* 0x3f8000000a067423 */ /* 0x001fca000000080b */
[----:B------:R-:W-:Y:S04]  /*08d0*/  LDS R7, [R7] ;  /* 0x0000000007077984 */ /* 0x000fe80000000800 */
[----:B------:R-:W0:Y:S02]  /*08e0*/  LDS R2, [R3] ;  /* 0x0000000003027984 */ /* 0x000e240000000800 */
[----:B0-----:R-:W-:Y:S01]  /*08f0*/  FADD R2, R2, R7 ;  /* 0x0000000702027221 */ /* 0x001fe20000000000 */
[----:B------:R-:W-:-:S03]  /*0900*/  FFMA R7, R6, R10, 0.00048851978499442338943 ;  /* 0x3a00100206077423 */ /* 0x000fc6000000000a */
[----:B------:R-:W-:Y:S01]  /*0910*/  FMUL R8, R2, R9 ;  /* 0x0000000902087220 */ /* 0x000fe20000400000 */
[----:B------:R-:W-:-:S04]  /*0920*/  I2FP.F32.U32 R2, R0 ;  /* 0x0000000000027245 */ /* 0x000fc80000201000 */
[----:B------:R0:W-:Y:S01]  /*0930*/  STS [R3], R8 ;  /* 0x0000000803007388 */ /* 0x0001e20000000800 */
[----:B------:R-:W-:Y:S01]  /*0940*/  BAR.SYNC.DEFER_BLOCKING 0x0 ;  /* 0x0000000000007b1d */ /* 0x000fe20000010000 */
[----:B------:R-:W-:-:S05]  /*0950*/  FFMA R6, R2, R7, RZ ;  /* 0x0000000702067223 */ /* 0x000fca00000000ff */
[----:B------:R-:W1:Y:S01]  /*0960*/  FCHK P0, R2, 2047 ;  /* 0x44ffe00002007902 */ /* 0x000e620000000000 */
[----:B0-----:R-:W-:-:S04]  /*0970*/  FFMA R3, R6, -2047, R2 ;  /* 0xc4ffe00006037823 */ /* 0x001fc80000000002 */
[----:B------:R-:W-:Y:S01]  /*0980*/  FFMA R6, R7, R3, R6 ;  /* 0x0000000307067223 */ /* 0x000fe20000000006 */
[----:B------:R-:W0:Y:S04]  /*0990*/  LDS R9, [UR9+0x8000] ;  /* 0x00800009ff097984 */ /* 0x000e280008000800 */
[----:B------:R2:W3:Y:S01]  /*09a0*/  LDS R14, [R4] ;  /* 0x00000000040e7984 */ /* 0x0004e20000000800 */
[----:B0-----:R-:W0:Y:S01]  /*09b0*/  F2F.F64.F32 R8, R9 ;  /* 0x0000000900087310 */ /* 0x001e220000201800 */
[----:B-12---:R-:W-:Y:S05]  /*09c0*/  @!P0 BRA `(.L_x_176) ;  /* 0x0000000000108947 */ /* 0x006fea0003800000 */
[----:B------:R-:W-:Y:S01]  /*09d0*/  IMAD.MOV.U32 R3, RZ, RZ, R2 ;  /* 0x000000ffff037224 */ /* 0x000fe200078e0002 */
[----:B------:R-:W-:-:S07]  /*09e0*/  MOV R6, 0xa00 ;  /* 0x00000a0000067802 */ /* 0x000fce0000000f00 */
[----:B0--3--:R-:W-:Y:S05]  /*09f0*/  CALL.REL.NOINC `($__internal_10_$__cuda_sm3x_div_rn_noftz_f32_slowpath) ;  /* 0x0000008800307944 */ /* 0x009fea0003c00000 */
[----:B------:R-:W-:-:S07]  /*0a00*/  IMAD.MOV.U32 R6, RZ, RZ, R2 ;  /* 0x000000ffff067224 */ /* 0x000fce00078e0002 */
.L_x_176:
[----:B------:R-:W-:Y:S05]  /*0a10*/  BSYNC.RECONVERGENT B0 ;  /* 0x0000000000007941 */ /* 0x000fea0003800200 */
.L_x_175:
[----:B------:R-:W1:Y:S01]  /*0a20*/  F2F.F64.F32 R2, R6 ;  /* 0x0000000600027310 */ /* 0x000e620000201800 */
[----:B------:R-:W-:Y:S01]  /*0a30*/  UMOV UR4, 0x54442d18 ;  /* 0x54442d1800047882 */ /* 0x000fe20000000000 */
[----:B------:R-:W-:Y:S01]  /*0a40*/  UMOV UR5, 0x401921fb ;  /* 0x401921fb00057882 */ /* 0x000fe20000000000 */
[----:B------:R-:W-:Y:S01]  /*0a50*/  BSSY.RECONVERGENT B0, `(.L_x_177) ;  /* 0x000003f000007945 */ /* 0x000fe20003800200 */
[----:B-1----:R-:W-:-:S06]  /*0a60*/  DMUL R2, R2, UR4 ;  /* 0x0000000402027c28 */ /* 0x002fcc0008000000 */
[----:B------:R-:W1:Y:S02]  /*0a70*/  F2F.F32.F64 R15, R2 ;  /* 0x00000002000f7310 */ /* 0x000e640000301000 */
[C---:B-1----:R-:W-:Y:S01]  /*0a80*/  FMUL R7, R15.reuse, 0.63661974668502807617 ;  /* 0x3f22f9830f077820 */ /* 0x042fe20000400000 */
[----:B------:R-:W-:-:S05]  /*0a90*/  FSETP.GE.AND P0, PT, |R15|, 105615, PT ;  /* 0x47ce47800f00780b */ /* 0x000fca0003f06200 */
[----:B------:R-:W1:Y:S02]  /*0aa0*/  F2I.NTZ R7, R7 ;  /* 0x0000000700077305 */ /* 0x000e640000203100 */
[----:B-1----:R-:W-:-:S05]  /*0ab0*/  I2FP.F32.S32 R10, R7 ;  /* 0x00000007000a7245 */ /* 0x002fca0000201400 */
[----:B------:R-:W-:-:S04]  /*0ac0*/  FFMA R13, R10, -1.5707962512969970703, R15 ;  /* 0xbfc90fda0a0d7823 */ /* 0x000fc8000000000f */
        /* <DEDUP_REMOVED lines=8> */
[----:B------:R-:W-:Y:S01]  /*0b50*/  MOV R10, RZ ;  /* 0x000000ff000a7202 */ /* 0x000fe20000000f00 */
[----:B------:R-:W-:Y:S01]  /*0b60*/  IMAD.MOV.U32 R2, RZ, RZ, R1 ;  /* 0x000000ffff027224 */ /* 0x000fe200078e0001 */
[----:B------:R-:W1:Y:S02]  /*0b70*/  LDCU.64 UR8, c[0x4][URZ] ;  /* 0x01000000ff0877ac */ /* 0x000e640008000a00 */
[----:B------:R-:W-:Y:S01]  /*0b80*/  LOP3.LUT R17, R3, 0x80000000, RZ, 0xfc, !PT ;  /* 0x8000000003117812 */ /* 0x000fe200078efcff */
[----:B------:R-:W-:Y:S01]  /*0b90*/  UMOV UR5, URZ ;  /* 0x000000ff00057c82 */ /* 0x000fe20008000000 */
[----:B------:R-:W-:-:S05]  /*0ba0*/  UMOV UR4, URZ ;  /* 0x000000ff00047c82 */ /* 0x000fca0008000000 */
.L_x_179:
        /* <DEDUP_REMOVED lines=22> */
[----:B------:R-:W4:Y:S01]  /*0d10*/  @P0 LDL R6, [R16+0x10] ;  /* 0x0000100010060983 */ /* 0x000f220000100800 */
[----:B------:R-:W-:Y:S01]  /*0d20*/  LOP3.LUT R7, R7, 0x1f, RZ, 0xc0, !PT ;  /* 0x0000001f07077812 */ /* 0x000fe200078ec0ff */
[----:B------:R-:W-:Y:S01]  /*0d30*/  UMOV UR4, 0x54442d19 ;  /* 0x54442d1900047882 */ /* 0x000fe20000000000 */
[----:B------:R-:W-:-:S02]  /*0d40*/  UMOV UR5, 0x3bf921fb ;  /* 0x3bf921fb00057882 */ /* 0x000fc40000000000 */
[-C--:B--2---:R-:W-:Y:S02]  /*0d50*/  @P0 SHF.L.W.U32.HI R2, R3, R7.reuse, R2 ;  /* 0x0000000703020219 */ /* 0x084fe40000010e02 */
[----:B----4-:R-:W-:-:S04]  /*0d60*/  @P0 SHF.L.W.U32.HI R3, R6, R7, R3 ;  /* 0x0000000706030219 */ /* 0x010fc80000010e03 */
[C---:B------:R-:W-:Y:S01]  /*0d70*/  SHF.L.W.U32.HI R6, R3.reuse, 0x2, R2 ;  /* 0x0000000203067819 */ /* 0x040fe20000010e02 */
[----:B------:R-:W-:-:S03]  /*0d80*/  IMAD.SHL.U32 R3, R3, 0x4, RZ ;  /* 0x0000000403037824 */ /* 0x000fc600078e00ff */
[----:B------:R-:W-:Y:S02]  /*0d90*/  SHF.R.S32.HI R7, RZ, 0x1f, R6 ;  /* 0x0000001fff077819 */ /* 0x000fe40000011406 */
[----:B------:R-:W-:Y:S02]  /*0da0*/  LOP3.LUT R15, R6, R15, RZ, 0x3c, !PT ;  /* 0x0000000f060f7212 */ /* 0x000fe400078e3cff */
[C---:B------:R-:W-:Y:S02]  /*0db0*/  LOP3.LUT R12, R7.reuse, R3, RZ, 0x3c, !PT ;  /* 0x00000003070c7212 */ /* 0x040fe400078e3cff */
[----:B------:R-:W-:Y:S02]  /*0dc0*/  LOP3.LUT R13, R7, R6, RZ, 0x3c, !PT ;  /* 0x00000006070d7212 */ /* 0x000fe400078e3cff */
[----:B------:R-:W-:Y:S02]  /*0dd0*/  ISETP.GE.AND P0, PT, R15, RZ, PT ;  /* 0x000000ff0f00720c */ /* 0x000fe40003f06270 */
[----:B------:R-:W-:-:S02]  /*0de0*/  SHF.R.U32.HI R7, RZ, 0x1e, R2 ;  /* 0x0000001eff077819 */ /* 0x000fc40000011602 */
[----:B------:R-:W2:Y:S02]  /*0df0*/  I2F.F64.S64 R12, R12 ;  /* 0x0000000c000c7312 */ /* 0x000ea40000301c00 */
[----:B------:R-:W-:Y:S01]  /*0e00*/  LEA.HI R7, R6, R7, RZ, 0x1 ;  /* 0x0000000706077211 */ /* 0x000fe200078f08ff */
[----:B--2---:R-:W-:-:S10]  /*0e10*/  DMUL R16, R12, UR4 ;  /* 0x000000040c107c28 */ /* 0x004fd40008000000 */
[----:B------:R-:W1:Y:S02]  /*0e20*/  F2F.F32.F64 R16, R16 ;  /* 0x0000001000107310 */ /* 0x000e640000301000 */
[----:B-1----:R-:W-:-:S07]  /*0e30*/  FSEL R10, -R16, R16, !P0 ;  /* 0x00000010100a7208 */ /* 0x002fce0004000100 */
.L_x_178:
[----:B------:R-:W-:Y:S05]  /*0e40*/  BSYNC.RECONVERGENT B0 ;  /* 0x0000000000007941 */ /* 0x000fea0003800200 */
.L_x_177:
[----:B------:R-:W1:Y:S01]  /*0e50*/  LDS R16, [R4+0x1000] ;  /* 0x0010000004107984 */ /* 0x000e620000000800 */
[----:B------:R-:W-:Y:S01]  /*0e60*/  LOP3.LUT R2, R7, 0x1, RZ, 0xc0, !PT ;  /* 0x0000000107027812 */ /* 0x000fe200078ec0ff */
[----:B------:R-:W-:Y:S02]  /*0e70*/  IMAD.MOV.U32 R6, RZ, RZ, 0x37cbac00 ;  /* 0x37cbac00ff067424 */ /* 0x000fe400078e00ff */
[----:B------:R-:W-:Y:S01]  /*0e80*/  FMUL R3, R10, R10 ;  /* 0x0000000a0a037220 */ /* 0x000fe20000400000 */
[----:B---3--:R-:W0:Y:S01]  /*0e90*/  F2F.F64.F32 R14, R14 ;  /* 0x0000000e000e7310 */ /* 0x008e220000201800 */
[----:B------:R-:W-:Y:S01]  /*0ea0*/  ISETP.NE.U32.AND P0, PT, R2, 0x1, PT ;  /* 0x000000010200780c */ /* 0x000fe20003f05070 */
[----:B------:R-:W-:Y:S02]  /*0eb0*/  IMAD.MOV.U32 R13, RZ, RZ, 0x3e2aaaa8 ;  /* 0x3e2aaaa8ff0d7424 */ /* 0x000fe400078e00ff */
[----:B------:R-:W-:Y:S01]  /*0ec0*/  FFMA R2, R3, R6, -0.0013887860113754868507 ;  /* 0xbab607ed03027423 */ /* 0x000fe20000000006 */
[----:B------:R-:W-:Y:S01]  /*0ed0*/  IMAD.MOV.U32 R6, RZ, RZ, 0x3c0885e4 ;  /* 0x3c0885e4ff067424 */ /* 0x000fe200078e00ff */
[----:B------:R-:W-:Y:S01]  /*0ee0*/  BSSY.RECONVERGENT B0, `(.L_x_180) ;  /* 0x0000023000007945 */ /* 0x000fe20003800200 */
[----:B------:R-:W-:Y:S01]  /*0ef0*/  VIADD R7, R7, 0x1 ;  /* 0x0000000107077836 */ /* 0x000fe20000000000 */
[----:B------:R-:W-:-:S02]  /*0f00*/  FSEL R13, -R13, -0.4999999701976776123, !P0 ;  /* 0xbeffffff0d0d7808 */ /* 0x000fc40004000100 */
[----:B------:R-:W-:Y:S02]  /*0f10*/  FSEL R2, R2, -0.00019574658654164522886, P0 ;  /* 0xb94d415302027808 */ /* 0x000fe40000000000 */
[----:B------:R-:W-:Y:S02]  /*0f20*/  FSEL R6, R6, 0.041666727513074874878, !P0 ;  /* 0x3d2aaabb06067808 */ /* 0x000fe40004000000 */
[----:B------:R-:W-:Y:S01]  /*0f30*/  LOP3.LUT P1, RZ, R7, 0x2, RZ, 0xc0, !PT ;  /* 0x0000000207ff7812 */ /* 0x000fe2000782c0ff */
[----:B0-----:R-:W-:Y:S02]  /*0f40*/  DFMA R14, R8, -0.00048828125, R14 ;  /* 0xbf400000080e782b */ /* 0x001fe4000000000e */
[----:B------:R-:W-:Y:S01]  /*0f50*/  FFMA R12, R3, R2, R6 ;  /* 0x00000002030c7223 */ /* 0x000fe20000000006 */
[----:B------:R-:W-:-:S03]  /*0f60*/  FSEL R2, R10, 1, !P0 ;  /* 0x3f8000000a027808 */ /* 0x000fc60004000000 */
[C---:B------:R-:W-:Y:S02]  /*0f70*/  FFMA R12, R3.reuse, R12, R13 ;  /* 0x0000000c030c7223 */ /* 0x040fe4000000000d */
[----:B------:R-:W-:Y:S02]  /*0f80*/  FFMA R3, R3, R2, RZ ;  /* 0x0000000203037223 */ /* 0x000fe400000000ff */
[----:B------:R-:W0:Y:S02]  /*0f90*/  F2F.F32.F64 R15, R14 ;  /* 0x0000000e000f7310 */ /* 0x000e240000301000 */
[----:B------:R-:W-:-:S04]  /*0fa0*/  FFMA R2, R3, R12, R2 ;  /* 0x0000000c03027223 */ /* 0x000fc80000000002 */
[----:B------:R-:W-:-:S04]  /*0fb0*/  @P1 FADD R2, RZ, -R2 ;  /* 0x80000002ff021221 */ /* 0x000fc80000000000 */
[----:B------:R-:W-:Y:S01]  /*0fc0*/  FADD R2, -R2, 1 ;  /* 0x3f80000002027421 */ /* 0x000fe20000000100 */
[----:B-1----:R-:W1:Y:S03]  /*0fd0*/  F2F.F64.F32 R6, R16 ;  /* 0x0000001000067310 */ /* 0x002e660000201800 */
[----:B------:R-:W-:-:S04]  /*0fe0*/  FMUL R2, R2, 0.5 ;  /* 0x3f00000002027820 */ /* 0x000fc80000400000 */
[----:B0-----:R-:W-:Y:S01]  /*0ff0*/  FMUL R3, R2, R15 ;  /* 0x0000000f02037220 */ /* 0x001fe20000400000 */
[----:B------:R-:W-:-:S04]  /*1000*/  LOP3.LUT R2, R0, 0x400, RZ, 0xfc, !PT ;  /* 0x0000040000027812 */ /* 0x000fc800078efcff */
[----:B------:R-:W-:Y:S01]  /*1010*/  I2FP.F32.U32 R13, R2 ;  /* 0x00000002000d7245 */ /* 0x000fe20000201000 */
[----:B------:R0:W-:Y:S01]  /*1020*/  STS [R4], R3 ;  /* 0x0000000304007388 */ /* 0x0001e20000000800 */
[----:B-1----:R-:W-:Y:S02]  /*1030*/  DFMA R6, R8, -0.00048828125, R6 ;  /* 0xbf4000000806782b */ /* 0x002fe40000000006 */
[----:B------:R-:W1:Y:S01]  /*1040*/  FCHK P0, R13, 2047 ;  /* 0x44ffe0000d007902 */ /* 0x000e620000000000 */
[----:B------:R-:W-:-:S04]  /*1050*/  IMAD.MOV.U32 R8, RZ, RZ, 0x3a001002 ;  /* 0x3a001002ff087424 */ /* 0x000fc800078e00ff */
[----:B------:R-:W-:-:S03]  /*1060*/  FFMA R17, R8, -R11, 1 ;  /* 0x3f80000008117423 */ /* 0x000fc6000000080b */
[----:B------:R0:W2:Y:S01]  /*1070*/  F2F.F32.F64 R9, R6 ;  /* 0x0000000600097310 */ /* 0x0000a20000301000 */
[----:B------:R-:W-:-:S04]  /*1080*/  FFMA R2, R17, R8, 0.00048851978499442338943 ;  /* 0x3a00100211027423 */ /* 0x000fc80000000008 */
[----:B------:R-:W-:-:S04]  /*1090*/  FFMA R8, R2, R13, RZ ;  /* 0x0000000d02087223 */ /* 0x000fc800000000ff */
[----:B------:R-:W-:-:S04]  /*10a0*/  FFMA R15, R8, -2047, R13 ;  /* 0xc4ffe000080f7823 */ /* 0x000fc8000000000d */
[----:B------:R-:W-:Y:S01]  /*10b0*/  FFMA R8, R2, R15, R8 ;  /* 0x0000000f02087223 */ /* 0x000fe20000000008 */
[----:B01----:R-:W-:Y:S06]  /*10c0*/  @!P0 BRA `(.L_x_181) ;  /* 0x0000000000108947 */ /* 0x003fec0003800000 */
[----:B------:R-:W-:Y:S01]  /*10d0*/  IMAD.MOV.U32 R3, RZ, RZ, R13 ;  /* 0x000000ffff037224 */ /* 0x000fe200078e000d */
[----:B------:R-:W-:-:S07]  /*10e0*/  MOV R6, 0x1100 ;  /* 0x0000110000067802 */ /* 0x000fce0000000f00 */
[----:B--2---:R-:W-:Y:S05]  /*10f0*/  CALL.REL.NOINC `($__internal_10_$__cuda_sm3x_div_rn_noftz_f32_slowpath) ;  /* 0x0000008000707944 */ /* 0x004fea0003c00000 */
[----:B------:R-:W-:-:S07]  /*1100*/  MOV R8, R2 ;  /* 0x0000000200087202 */ /* 0x000fce0000000f00 */
.L_x_181:
[----:B------:R-:W-:Y:S05]  /*1110*/  BSYNC.RECONVERGENT B0 ;  /* 0x0000000000007941 */ /* 0x000fea0003800200 */
.L_x_180:
[----:B------:R-:W0:Y:S01]  /*1120*/  F2F.F64.F32 R2, R8 ;  /* 0x0000000800027310 */ /* 0x000e220000201800 */
[----:B------:R-:W-:Y:S01]  /*1130*/  UMOV UR4, 0x54442d18 ;  /* 0x54442d1800047882 */ /* 0x000fe20000000000 */
[----:B------:R-:W-:Y:S01]  /*1140*/  UMOV UR5, 0x401921fb ;  /* 0x401921fb00057882 */ /* 0x000fe20000000000 */
[----:B------:R-:W-:Y:S01]  /*1150*/  BSSY.RECONVERGENT B0, `(.L_x_182) ;  /* 0x000003f000007945 */ /* 0x000fe20003800200 */
[----:B0-----:R-:W-:-:S06]  /*1160*/  DMUL R2, R2, UR4 ;  /* 0x0000000402027c28 */ /* 0x001fcc0008000000 */
[----:B------:R-:W0:Y:S02]  /*1170*/  F2F.F32.F64 R13, R2 ;  /* 0x00000002000d7310 */ /* 0x000e240000301000 */
[C---:B0-----:R-:W-:Y:S01]  /*1180*/  FMUL R6, R13.reuse, 0.63661974668502807617 ;  /* 0x3f22f9830d067820 */ /* 0x041fe20000400000 */
[----:B------:R-:W-:-:S05]  /*1190*/  FSETP.GE.AND P0, PT, |R13|, 105615, PT ;  /* 0x47ce47800d00780b */ /* 0x000fca0003f06200 */
[----:B------:R-:W0:Y:S02]  /*11a0*/  F2I.NTZ R6, R6 ;  /* 0x0000000600067305 */ /* 0x000e240000203100 */
[----:B0-----:R-:W-:-:S05]  /*11b0*/  I2FP.F32.S32 R10, R6 ;  /* 0x00000006000a7245 */ /* 0x001fca0000201400 */
        /* <DEDUP_REMOVED lines=15> */
.L_x_184:
[----:B0-----:R-:W-:Y:S02]  /*12b0*/  IMAD.U32 R10, RZ, RZ, UR8 ;  /* 0x00000008ff0a7e24 */ /* 0x001fe4000f8e00ff */
[----:B------:R-:W-:-:S05]  /*12c0*/  IMAD.U32 R11, RZ, RZ, UR9 ;  /* 0x00000009ff0b7e24 */ /* 0x000fca000f8e00ff */
[----:B------:R-:W3:Y:S01]  /*12d0*/  LDG.E.CONSTANT R6, desc[UR6][R10.64] ;  /* 0x000000060a067981 */ /* 0x000ee2000c1e9900 */
[----:B------:R-:W-:Y:S02]  /*12e0*/  UIADD3 UR8, UP0, UPT, UR8, 0x4, URZ ;  /* 0x0000000408087890 */ /* 0x000fe4000ff1e0ff */
[----:B------:R-:W-:Y:S02]  /*12f0*/  UIADD3 UR4, UPT, UPT, UR4, 0x1, URZ ;  /* 0x0000000104047890 */ /* 0x000fe4000fffe0ff */
[----:B------:R-:W-:Y:S02]  /*1300*/  UIADD3.X UR9, UPT, UPT, URZ, UR9, URZ, UP0, !UPT ;  /* 0x00000009ff097290 */ /* 0x000fe400087fe4ff */
[----:B------:R-:W-:Y:S01]  /*1310*/  UISETP.NE.AND UP0, UPT, UR4, 0x6, UPT ;  /* 0x000000060400788c */ /* 0x000fe2000bf05270 */
[----:B---3--:R-:W-:-:S03]  /*1320*/  IMAD.WIDE.U32 R6, R6, R15, RZ ;  /* 0x0000000f06067225 */ /* 0x008fc600078e00ff */
        /* <DEDUP_REMOVED lines=28> */
[----:B------:R-:W1:Y:S02]  /*14f0*/  I2F.F64.S64 R10, R10 ;  /* 0x0000000a000a7312 */ /* 0x000e640000301c00 */
[----:B------:R-:W-:Y:S01]  /*1500*/  LEA.HI R6, R6, R3, RZ, 0x1 ;  /* 0x0000000306067211 */ /* 0x000fe200078f08ff */
[----:B-1----:R-:W-:-:S10]  /*1510*/  DMUL R14, R10, UR4 ;  /* 0x000000040a0e7c28 */ /* 0x002fd40008000000 */
[----:B------:R-:W1:Y:S02]  /*1520*/  F2F.F32.F64 R14, R14 ;  /* 0x0000000e000e7310 */ /* 0x000e640000301000 */
[----:B01----:R-:W-:-:S07]  /*1530*/  FSEL R7, -R14, R14, !P0 ;  /* 0x0000000e0e077208 */ /* 0x003fce0004000100 */
.L_x_183:
[----:B------:R-:W-:Y:S05]  /*1540*/  BSYNC.RECONVERGENT B0 ;  /* 0x0000000000007941 */ /* 0x000fea0003800200 */
.L_x_182:
[C---:B------:R-:W-:Y:S01]  /*1550*/  LOP3.LUT R8, R6.reuse, 0x1, RZ, 0xc0, !PT ;  /* 0x0000000106087812 */ /* 0x040fe200078ec0ff */
[----:B------:R-:W-:Y:S02]  /*1560*/  IMAD.MOV.U32 R11, RZ, RZ, 0x37cbac00 ;  /* 0x37cbac00ff0b7424 */ /* 0x000fe400078e00ff */
[----:B------:R-:W-:Y:S01]  /*1570*/  FMUL R3, R7, R7 ;  /* 0x0000000707037220 */ /* 0x000fe20000400000 */
[----:B------:R-:W-:Y:S01]  /*1580*/  VIADD R6, R6, 0x1 ;  /* 0x0000000106067836 */ /* 0x000fe20000000000 */
[----:B------:R-:W-:Y:S01]  /*1590*/  ISETP.NE.U32.AND P0, PT, R8, 0x1, PT ;  /* 0x000000010800780c */ /* 0x000fe20003f05070 */
[----:B------:R-:W-:Y:S02]  /*15a0*/  IMAD.MOV.U32 R8, RZ, RZ, 0x3c0885e4 ;  /* 0x3c0885e4ff087424 */ /* 0x000fe400078e00ff */
[----:B------:R-:W-:Y:S01]  /*15b0*/  FFMA R2, R3, R11, -0.0013887860113754868507 ;  /* 0xbab607ed03027423 */ /* 0x000fe2000000000b */
[----:B------:R-:W-:Y:S01]  /*15c0*/  MOV R13, 0x3e2aaaa8 ;  /* 0x3e2aaaa8000d7802 */ /* 0x000fe20000000f00 */
[----:B------:R-:W0:Y:S01]  /*15d0*/  S2UR UR4, SR_CgaCtaId ;  /* 0x00000000000479c3 */ /* 0x000e220000008800 */
[----:B------:R-:W-:Y:S01]  /*15e0*/  LOP3.LUT P1, RZ, R6, 0x2, RZ, 0xc0, !PT ;  /* 0x0000000206ff7812 */ /* 0x000fe2000782c0ff */
[----:B------:R-:W-:Y:S01]  /*15f0*/  UMOV UR13, 0x400 ;  /* 0x00000400000d7882 */ /* 0x000fe20000000000 */
[----:B------:R-:W-:Y:S01]  /*1600*/  FSEL R10, R2, -0.00019574658654164522886, P0 ;  /* 0xb94d4153020a7808 */ /* 0x000fe20000000000 */
[----:B------:R-:W-:Y:S01]  /*1610*/  UIADD3 UR12, UPT, UPT, UR13, 0x4000, URZ ;  /* 0x000040000d0c7890 */ /* 0x000fe2000fffe0ff */
[----:B------:R-:W-:Y:S01]  /*1620*/  FSEL R12, R8, 0.041666727513074874878, !P0 ;  /* 0x3d2aaabb080c7808 */ /* 0x000fe20004000000 */
[----:B------:R-:W-:Y:S01]  /*1630*/  UIADD3 UR13, UPT, UPT, UR13, 0x6000, URZ ;  /* 0x000060000d0d7890 */ /* 0x000fe2000fffe0ff */
[----:B------:R-:W-:Y:S01]  /*1640*/  FSEL R2, R7, 1, !P0 ;  /* 0x3f80000007027808 */ /* 0x000fe20004000000 */
[----:B------:R-:W-:Y:S01]  /*1650*/  UMOV UR8, 0x54442d18 ;  /* 0x54442d1800087882 */ /* 0x000fe20000000000 */
[----:B------:R-:W-:Y:S01]  /*1660*/  FSEL R13, -R13, -0.4999999701976776123, !P0 ;  /* 0xbeffffff0d0d7808 */ /* 0x000fe20004000100 */
[C---:B------:R-:W-:Y:S01]  /*1670*/  FFMA R10, R3.reuse, R10, R12 ;  /* 0x0000000a030a7223 */ /* 0x040fe2000000000c */
[----:B------:R-:W-:Y:S01]  /*1680*/  FFMA R12, RZ, -0.00019574658654164522886, R8 ;  /* 0xb94d4153ff0c7823 */ /* 0x000fe20000000008 */
[C---:B------:R-:W-:Y:S01]  /*1690*/  FFMA R7, R3.reuse, R2, RZ ;  /* 0x0000000203077223 */ /* 0x040fe200000000ff */
[----:B------:R-:W-:Y:S01]  /*16a0*/  FFMA R8, -RZ, RZ, RZ ;  /* 0x000000ffff087223 */ /* 0x000fe200000001ff */
[----:B------:R-:W-:Y:S01]  /*16b0*/  FFMA R10, R3, R10, R13 ;  /* 0x0000000a030a7223 */ /* 0x000fe2000000000d */
[----:B------:R-:W-:Y:S01]  /*16c0*/  FFMA R15, RZ, R12, -0.16666662693023681641 ;  /* 0xbe2aaaa8ff0f7423 */ /* 0x000fe2000000000c */
[----:B------:R-:W-:Y:S01]  /*16d0*/  UMOV UR9, 0x401921fb ;  /* 0x401921fb00097882 */ /* 0x000fe20000000000 */
[----:B------:R-:W-:Y:S01]  /*16e0*/  BSSY.RECONVERGENT B0, `(.L_x_185) ;  /* 0x000006e000007945 */ /* 0x000fe20003800200 */
[----:B------:R-:W-:Y:S01]  /*16f0*/  FFMA R2, R7, R10, R2 ;  /* 0x0000000a07027223 */ /* 0x000fe20000000002 */
[----:B------:R-:W-:-:S03]  /*1700*/  FMUL R8, R8, R15 ;  /* 0x0000000f08087220 */ /* 0x000fc60000400000 */
[----:B------:R-:W-:Y:S01]  /*1710*/  @P1 FADD R2, RZ, -R2 ;  /* 0x80000002ff021221 */ /* 0x000fe20000000000 */
[----:B0-----:R-:W-:-:S03]  /*1720*/  ULEA UR12, UR4, UR12, 0x18 ;  /* 0x0000000c040c7291 */ /* 0x001fc6000f8ec0ff */
[----:B------:R-:W-:Y:S01]  /*1730*/  FADD R2, -R2, 1 ;  /* 0x3f80000002027421 */ /* 0x000fe20000000100 */
[----:B------:R-:W-:-:S03]  /*1740*/  ULEA UR13, UR4, UR13, 0x18 ;  /* 0x0000000d040d7291 */ /* 0x000fc6000f8ec0ff */
[----:B------:R-:W-:-:S03]  /*1750*/  FMUL R2, R2, 0.5 ;  /* 0x3f00000002027820 */ /* 0x000fc60000400000 */
[C---:B------:R-:W-:Y:S01]  /*1760*/  LEA R17, R0.reuse, UR13, 0x3 ;  /* 0x0000000d00117c11 */ /* 0x040fe2000f8e18ff */
[----:B--2---:R-:W-:Y:S01]  /*1770*/  FMUL R9, R9, R2 ;  /* 0x0000000209097220 */ /* 0x004fe20000400000 */
[----:B------:R-:W-:-:S04]  /*1780*/  IMAD.SHL.U32 R2, R0, 0x200, RZ ;  /* 0x0000020000027824 */ /* 0x000fc800078e00ff */
[----:B------:R0:W-:Y:S01]  /*1790*/  STS [R4+0x1000], R9 ;  /* 0x0010000904007388 */ /* 0x0001e20000000800 */
[----:B------:R-:W-:Y:S01]  /*17a0*/  LOP3.LUT R2, R2, 0x200, RZ, 0xc0, !PT ;  /* 0x0000020002027812 */ /* 0x000fe200078ec0ff */
[----:B------:R-:W-:Y:S03]  /*17b0*/  BAR.SYNC.DEFER_BLOCKING 0x0 ;  /* 0x0000000000007b1d */ /* 0x000fe60000010000 */
[----:B------:R-:W-:-:S05]  /*17c0*/  I2FP.F32.U32 R2, R2 ;  /* 0x0000000200027245 */ /* 0x000fca0000201000 */
[----:B------:R-:W-:Y:S01]  /*17d0*/  FMUL R14, R2, 0.00048828125 ;  /* 0x3a000000020e7820 */ /* 0x000fe20000400000 */
[----:B0-----:R-:W-:-:S03]  /*17e0*/  FFMA R9, RZ, R11, -0.0013887860113754868507 ;  /* 0xbab607edff097423 */ /* 0x001fc6000000000b */
[----:B------:R-:W0:Y:S01]  /*17f0*/  F2F.F64.F32 R2, R14 ;  /* 0x0000000e00027310 */ /* 0x000e220000201800 */
[----:B------:R-:W-:-:S04]  /*1800*/  FFMA R9, RZ, R9, 0.041666727513074874878 ;  /* 0x3d2aaabbff097423 */ /* 0x000fc80000000009 */
[----:B------:R-:W-:-:S04]  /*1810*/  FFMA R9, RZ, R9, -0.4999999701976776123 ;  /* 0xbeffffffff097423 */ /* 0x000fc80000000009 */
[----:B------:R-:W-:Y:S01]  /*1820*/  FFMA R9, RZ, R9, 1 ;  /* 0x3f800000ff097423 */ /* 0x000fe20000000009 */
[----:B------:R-:W1:Y:S01]  /*1830*/  LDS R13, [R5+0x1000] ;  /* 0x00100000050d7984 */ /* 0x000e620000000800 */
[----:B0-----:R-:W-:-:S03]  /*1840*/  DMUL R2, R2, -UR8 ;  /* 0x8000000802027c28 */ /* 0x001fc60008000000 */
[----:B------:R-:W0:Y:S03]  /*1850*/  LDS R10, [R4+0x1000] ;  /* 0x00100000040a7984 */ /* 0x000e260000000800 */
[----:B------:R-:W2:Y:S01]  /*1860*/  F2F.F32.F64 R12, R2 ;  /* 0x00000002000c7310 */ /* 0x000ea20000301000 */
[----:B------:R-:W3:Y:S04]  /*1870*/  LDS R6, [R4] ;  /* 0x0000000004067984 */ /* 0x000ee80000000800 */
[----:B------:R-:W4:Y:S01]  /*1880*/  LDS R7, [R5] ;  /* 0x0000000005077984 */ /* 0x000f220000000800 */
[C---:B--2---:R-:W-:Y:S01]  /*1890*/  FMUL R3, R12.reuse, 0.63661974668502807617 ;  /* 0x3f22f9830c037820 */ /* 0x044fe20000400000 */
[----:B------:R-:W-:-:S03]  /*18a0*/  FSETP.GE.AND P0, PT, |R12|, 105615, PT ;  /* 0x47ce47800c00780b */ /* 0x000fc60003f06200 */
[----:B------:R-:W2:Y:S01]  /*18b0*/  F2I.NTZ R21, R3 ;  /* 0x0000000300157305 */ /* 0x000ea20000203100 */
[CC--:B-1----:R-:W-:Y:S01]  /*18c0*/  FMUL R15, R13.reuse, R8.reuse ;  /* 0x000000080d0f7220 */ /* 0x0c2fe20000400000 */
[-C--:B------:R-:W-:Y:S01]  /*18d0*/  FMUL R13, R13, R9.reuse ;  /* 0x000000090d0d7220 */ /* 0x080fe20000400000 */
[----:B--2---:R-:W-:Y:S02]  /*18e0*/  IMAD.MOV.U32 R20, RZ, RZ, R21 ;  /* 0x000000ffff147224 */ /* 0x004fe400078e0015 */
[C---:B0-----:R-:W-:Y:S01]  /*18f0*/  FFMA R15, R10.reuse, R9, -R15 ;  /* 0x000000090a0f7223 */ /* 0x041fe2000000080f */
[----:B------:R-:W-:Y:S01]  /*1900*/  FFMA R8, R10, R8, R13 ;  /* 0x000000080a087223 */ /* 0x000fe2000000000d */
[----:B------:R-:W-:Y:S02]  /*1910*/  LEA R10, R0, UR12, 0x3 ;  /* 0x0000000c000a7c11 */ /* 0x000fe4000f8e18ff */
[C-C-:B---3--:R-:W-:Y:S01]  /*1920*/  FADD R9, R6.reuse, R15.reuse ;  /* 0x0000000f06097221 */ /* 0x148fe20000000000 */
[----:B------:R-:W-:Y:S01]  /*1930*/  FADD R19, R6, -R15 ;  /* 0x8000000f06137221 */ /* 0x000fe20000000000 */
[C-C-:B----4-:R-:W-:Y:S01]  /*1940*/  FADD R16, R7.reuse, R8.reuse ;  /* 0x0000000807107221 */ /* 0x150fe20000000000 */
[----:B------:R-:W-:-:S02]  /*1950*/  FADD R2, R7, -R8 ;  /* 0x8000000807027221 */ /* 0x000fc40000000000 */
[----:B------:R0:W-:Y:S01]  /*1960*/  STS [R10], R9 ;  /* 0x000000090a007388 */ /* 0x0001e20000000800 */
[C---:B------:R-:W-:Y:S02]  /*1970*/  IMAD R7, R0.reuse, -0x4, R10 ;  /* 0xfffffffc00077824 */ /* 0x040fe400078e020a */
[----:B------:R-:W-:Y:S01]  /*1980*/  IMAD R8, R0, -0x4, R17 ;  /* 0xfffffffc00087824 */ /* 0x000fe200078e0211 */
[----:B------:R-:W-:Y:S04]  /*1990*/  STS [R17], R16 ;  /* 0x0000001011007388 */ /* 0x000fe80000000800 */
[----:B------:R-:W-:Y:S01]  /*19a0*/  STS [R10+0x4], R19 ;  /* 0x000004130a007388 */ /* 0x000fe20000000800 */
[----:B0-----:R-:W-:-:S03]  /*19b0*/  I2FP.F32.S32 R9, R21 ;  /* 0x0000001500097245 */ /* 0x001fc60000201400 */
[----:B------:R0:W-:Y:S02]  /*19c0*/  STS [R17+0x4], R2 ;  /* 0x0000040211007388 */ /* 0x0001e40000000800 */
[C---:B------:R-:W-:Y:S01]  /*19d0*/  FFMA R6, R9.reuse, -1.5707962512969970703, R12 ;  /* 0xbfc90fda09067823 */ /* 0x040fe2000000000c */
[----:B------:R-:W-:Y:S03]  /*19e0*/  BAR.SYNC.DEFER_BLOCKING 0x0 ;  /* 0x0000000000007b1d */ /* 0x000fe60000010000 */
[----:B------:R-:W-:-:S04]  /*19f0*/  FFMA R6, R9, -7.5497894158615963534e-08, R6 ;  /* 0xb3a2216809067823 */ /* 0x000fc80000000006 */
[----:B0-----:R-:W-:Y:S01]  /*1a00*/  FFMA R17, R9, -5.3903029534742383927e-15, R6 ;  /* 0xa7c234c509117823 */ /* 0x001fe20000000006 */
[----:B------:R-:W-:-:S03]  /*1a10*/  IMAD.SHL.U32 R6, R0, 0x2, RZ ;  /* 0x0000000200067824 */ /* 0x000fc600078e00ff */
[----:B------:R-:W-:Y:S01]  /*1a20*/  IMAD.MOV.U32 R9, RZ, RZ, R17 ;  /* 0x000000ffff097224 */ /* 0x000fe200078e0011 */
[----:B------:R0:W1:Y:S04]  /*1a30*/  LDS R13, [R7] ;  /* 0x00000000070d7984 */ /* 0x0000680000000800 */
[----:B------:R0:W2:Y:S04]  /*1a40*/  LDS R14, [R8] ;  /* 0x00000000080e7984 */ /* 0x0000a80000000800 */
[----:B------:R0:W3:Y:S04]  /*1a50*/  LDS R15, [R7+0x1000] ;  /* 0x00100000070f7984 */ /* 0x0000e80000000800 */
[----:B------:R0:W4:Y:S01]  /*1a60*/  LDS R16, [R8+0x1000] ;  /* 0x0010000008107984 */ /* 0x0001220000000800 */
[----:B------:R-:W-:Y:S05]  /*1a70*/  @!P0 BRA `(.L_x_186) ;  /* 0x0000000000d08947 */ /* 0x000fea0003800000 */
        /* <DEDUP_REMOVED lines=11> */
.L_x_187:
[----:B0-----:R-:W-:Y:S02]  /*1b30*/  IMAD.U32 R3, RZ, RZ, UR15 ;  /* 0x0000000fff037e24 */ /* 0x001fe4000f8e00ff */
[----:B------:R-:W-:-:S05]  /*1b40*/  IMAD.U32 R2, RZ, RZ, UR14 ;  /* 0x0000000eff027e24 */ /* 0x000fca000f8e00ff */
[----:B------:R-:W5:Y:S01]  /*1b50*/  LDG.E.CONSTANT R3, desc[UR6][R2.64] ;  /* 0x0000000602037981 */ /* 0x000f62000c1e9900 */
[----:B------:R-:W-:Y:S02]  /*1b60*/  UIADD3 UR14, UP0, UPT, UR14, 0x4, URZ ;  /* 0x000000040e0e7890 */ /* 0x000fe4000ff1e0ff */
[----:B------:R-:W-:Y:S02]  /*1b70*/  UIADD3 UR4, UPT, UPT, UR4, 0x1, URZ ;  /* 0x0000000104047890 */ /* 0x000fe4000fffe0ff */
[----:B------:R-:W-:Y:S02]  /*1b80*/  UIADD3.X UR15, UPT, UPT, URZ, UR15, URZ, UP0, !UPT ;  /* 0x0000000fff0f7290 */ /* 0x000fe400087fe4ff */
[----:B------:R-:W-:Y:S01]  /*1b90*/  UISETP.NE.AND UP0, UPT, UR4, 0x6, UPT ;  /* 0x000000060400788c */ /* 0x000fe2000bf05270 */
[----:B-----5:R-:W-:-:S03]  /*1ba0*/  IMAD.WIDE.U32 R18, R3, R10, RZ ;  /* 0x0000000a03127225 */ /* 0x020fc600078e00ff */
        /* <DEDUP_REMOVED lines=12> */
[----:B------:R-:W5:Y:S04]  /*1c70*/  LDL R9, [R19+0x18] ;  /* 0x0000180013097983 */ /* 0x000f680000100800 */
[----:B------:R-:W5:Y:S04]  /*1c80*/  LDL R3, [R19+0x14] ;  /* 0x0000140013037983 */ /* 0x000f680000100800 */
[----:B------:R-:W2:Y:S01]  /*1c90*/  @P1 LDL R10, [R19+0x10] ;  /* 0x00001000130a1983 */ /* 0x000ea20000100800 */
[----:B------:R-:W-:Y:S01]  /*1ca0*/  LOP3.LUT R2, R18, 0x1f, RZ, 0xc0, !PT ;  /* 0x0000001f12027812 */ /* 0x000fe200078ec0ff */
[----:B------:R-:W-:Y:S01]  /*1cb0*/  UMOV UR4, 0x54442d19 ;  /* 0x54442d1900047882 */ /* 0x000fe20000000000 */
[----:B------:R-:W-:-:S02]  /*1cc0*/  UMOV UR5, 0x3bf921fb ;  /* 0x3bf921fb00057882 */ /* 0x000fc40000000000 */
[-C--:B-----5:R-:W-:Y:S02]  /*1cd0*/  @P1 SHF.L.W.U32.HI R9, R3, R2.reuse, R9 ;  /* 0x0000000203091219 */ /* 0x0a0fe40000010e09 */
[----:B--2---:R-:W-:-:S04]  /*1ce0*/  @P1 SHF.L.W.U32.HI R3, R10, R2, R3 ;  /* 0x000000020a031219 */ /* 0x004fc80000010e03 */
[C---:B------:R-:W-:Y:S02]  /*1cf0*/  SHF.L.W.U32.HI R21, R3.reuse, 0x2, R9 ;  /* 0x0000000203157819 */ /* 0x040fe40000010e09 */
[----:B------:R-:W-:Y:S02]  /*1d00*/  SHF.L.U32 R3, R3, 0x2, RZ ;  /* 0x0000000203037819 */ /* 0x000fe400000006ff */
[----:B------:R-:W-:Y:S02]  /*1d10*/  SHF.R.S32.HI R10, RZ, 0x1f, R21 ;  /* 0x0000001fff0a7819 */ /* 0x000fe40000011415 */
[----:B------:R-:W-:Y:S02]  /*1d20*/  SHF.R.U32.HI R9, RZ, 0x1e, R9 ;  /* 0x0000001eff097819 */ /* 0x000fe40000011609 */
[C---:B------:R-:W-:Y:S02]  /*1d30*/  LOP3.LUT R2, R10.reuse, R3, RZ, 0x3c, !PT ;  /* 0x000000030a027212 */ /* 0x040fe400078e3cff */
[----:B------:R-:W-:-:S02]  /*1d40*/  LOP3.LUT R3, R10, R21, RZ, 0x3c, !PT ;  /* 0x000000150a037212 */ /* 0x000fc400078e3cff */
[----:B------:R-:W-:-:S04]  /*1d50*/  LOP3.LUT R21, R21, R12, RZ, 0x3c, !PT ;  /* 0x0000000c15157212 */ /* 0x000fc800078e3cff */
[----:B------:R-:W2:Y:S01]  /*1d60*/  I2F.F64.S64 R2, R2 ;  /* 0x0000000200027312 */ /* 0x000ea20000301c00 */
[----:B------:R-:W-:Y:S01]  /*1d70*/  ISETP.GE.AND P1, PT, R21, RZ, PT ;  /* 0x000000ff1500720c */ /* 0x000fe20003f26270 */
[----:B------:R-:W-:Y:S01]  /*1d80*/  IMAD.IADD R21, R10, 0x1, -R9 ;  /* 0x000000010a157824 */ /* 0x000fe200078e0a09 */
[----:B--2---:R-:W-:-:S10]  /*1d90*/  DMUL R18, R2, UR4 ;  /* 0x0000000402127c28 */ /* 0x004fd40008000000 */
[----:B------:R-:W2:Y:S02]  /*1da0*/  F2F.F32.F64 R18, R18 ;  /* 0x0000001200127310 */ /* 0x000ea40000301000 */
[----:B0-2---:R-:W-:-:S07]  /*1db0*/  FSEL R9, -R18, R18, !P1 ;  /* 0x0000001212097208 */ /* 0x005fce0004800100 */
.L_x_186:
[----:B------:R-:W-:Y:S05]  /*1dc0*/  BSYNC.RECONVERGENT B0 ;  /* 0x0000000000007941 */ /* 0x000fea0003800200 */
.L_x_185:
[----:B------:R-:W-:Y:S01]  /*1dd0*/  FMUL R3, R9, R9 ;  /* 0x0000000909037220 */ /* 0x000fe20000400000 */
[----:B------:R-:W-:Y:S01]  /*1de0*/  LOP3.LUT R10, R21, 0x1, RZ, 0xc0, !PT ;  /* 0x00000001150a7812 */ /* 0x000fe200078ec0ff */
[----:B------:R-:W-:Y:S01]  /*1df0*/  IMAD.MOV.U32 R18, RZ, RZ, 0x3c0885e4 ;  /* 0x3c0885e4ff127424 */ /* 0x000fe200078e00ff */
[----:B------:R-:W-:Y:S01]  /*1e00*/  BSSY.RECONVERGENT B0, `(.L_x_188) ;  /* 0x0000044000007945 */ /* 0x000fe20003800200 */
[----:B------:R-:W-:Y:S01]  /*1e10*/  FFMA R2, R3, R11, -0.0013887860113754868507 ;  /* 0xbab607ed03027423 */ /* 0x000fe2000000000b */
[----:B------:R-:W-:Y:S01]  /*1e20*/  ISETP.NE.U32.AND P1, PT, R10, 0x1, PT ;  /* 0x000000010a00780c */ /* 0x000fe20003f25070 */
[----:B------:R-:W-:Y:S02]  /*1e30*/  VIADD R21, R21, 0x1 ;  /* 0x0000000115157836 */ /* 0x000fe40000000000 */
[----:B------:R-:W-:Y:S01]  /*1e40*/  IMAD.MOV.U32 R19, RZ, RZ, 0x3e2aaaa8 ;  /* 0x3e2aaaa8ff137424 */ /* 0x000fe200078e00ff */
[----:B------:R-:W-:Y:S02]  /*1e50*/  FSEL R10, R2, -0.00019574658654164522886, P1 ;  /* 0xb94d4153020a7808 */ /* 0x000fe40000800000 */
[----:B------:R-:W-:-:S02]  /*1e60*/  FSEL R18, R18, 0.041666727513074874878, !P1 ;  /* 0x3d2aaabb12127808 */ /* 0x000fc40004800000 */
[----:B------:R-:W-:Y:S02]  /*1e70*/  LOP3.LUT P2, RZ, R21, 0x2, RZ, 0xc0, !PT ;  /* 0x0000000215ff7812 */ /* 0x000fe4000784c0ff */
[----:B------:R-:W-:Y:S01]  /*1e80*/  FSEL R2, R9, 1, !P1 ;  /* 0x3f80000009027808 */ /* 0x000fe20004800000 */
[----:B------:R-:W-:Y:S01]  /*1e90*/  FFMA R10, R3, R10, R18 ;  /* 0x0000000a030a7223 */ /* 0x000fe20000000012 */
[----:B------:R-:W-:-:S03]  /*1ea0*/  FSEL R19, -R19, -0.4999999701976776123, !P1 ;  /* 0xbeffffff13137808 */ /* 0x000fc60004800100 */
[C---:B------:R-:W-:Y:S02]  /*1eb0*/  FFMA R9, R3.reuse, R2, RZ ;  /* 0x0000000203097223 */ /* 0x040fe400000000ff */
[----:B------:R-:W-:-:S04]  /*1ec0*/  FFMA R10, R3, R10, R19 ;  /* 0x0000000a030a7223 */ /* 0x000fc80000000013 */
[----:B------:R-:W-:-:S04]  /*1ed0*/  FFMA R10, R9, R10, R2 ;  /* 0x0000000a090a7223 */ /* 0x000fc80000000002 */
[----:B------:R-:W-:Y:S01]  /*1ee0*/  @P2 FADD R10, RZ, -R10 ;  /* 0x8000000aff0a2221 */ /* 0x000fe20000000000 */
        /* <DEDUP_REMOVED lines=12> */
.L_x_190:
        /* <DEDUP_REMOVED lines=31> */
[----:B------:R-:W-:Y:S02]  /*21a0*/  LOP3.LUT R12, R17, R12, RZ, 0x3c, !PT ;  /* 0x0000000c110c7212 */ /* 0x000fe400078e3cff */
[C---:B------:R-:W-:Y:S02]  /*21b0*/  LOP3.LUT R2, R20.reuse, R2, RZ, 0x3c, !PT ;  /* 0x0000000214027212 */ /* 0x040fe400078e3cff */
[----:B------:R-:W-:-:S02]  /*21c0*/  LOP3.LUT R3, R20, R17, RZ, 0x3c, !PT ;  /* 0x0000001114037212 */ /* 0x000fc400078e3cff */
[----:B------:R-:W-:Y:S02]  /*21d0*/  SHF.R.U32.HI R9, RZ, 0x1e, R9 ;  /* 0x0000001eff097819 */ /* 0x000fe40000011609 */
[----:B------:R-:W-:Y:S02]  /*21e0*/  ISETP.GE.AND P0, PT, R12, RZ, PT ;  /* 0x000000ff0c00720c */ /* 0x000fe40003f06270 */
[----:B------:R-:W2:Y:S01]  /*21f0*/  I2F.F64.S64 R2, R2 ;  /* 0x0000000200027312 */ /* 0x000ea20000301c00 */
[----:B------:R-:W-:Y:S01]  /*2200*/  IMAD.IADD R20, R20, 0x1, -R9 ;  /* 0x0000000114147824 */ /* 0x000fe200078e0a09 */
[----:B--2---:R-:W-:-:S10]  /*2210*/  DMUL R18, R2, UR4 ;  /* 0x0000000402127c28 */ /* 0x004fd40008000000 */
[----:B------:R-:W2:Y:S02]  /*2220*/  F2F.F32.F64 R18, R18 ;  /* 0x0000001200127310 */ /* 0x000ea40000301000 */
[----:B0-2---:R-:W-:-:S07]  /*2230*/  FSEL R17, -R18, R18, !P0 ;  /* 0x0000001212117208 */ /* 0x005fce0004000100 */
.L_x_189:
[----:B------:R-:W-:Y:S05]  /*2240*/  BSYNC.RECONVERGENT B0 ;  /* 0x0000000000007941 */ /* 0x000fea0003800200 */
.L_x_188:
[----:B------:R-:W-:Y:S02]  /*2250*/  IMAD.SHL.U32 R2, R0, 0x100, RZ ;  /* 0x0000010000027824 */ /* 0x000fe400078e00ff */
[----:B------:R-:W-:Y:S01]  /*2260*/  FMUL R12, R17, R17 ;  /* 0x00000011110c7220 */ /* 0x000fe20000400000 */
[----:B------:R-:W-:Y:S01]  /*2270*/  LOP3.LUT R3, R20, 0x1, RZ, 0xc0, !PT ;  /* 0x0000000114037812 */ /* 0x000fe200078ec0ff */
[----:B------:R-:W-:Y:S01]  /*2280*/  IMAD.MOV.U32 R9, RZ, RZ, 0x3d2aaabb ;  /* 0x3d2aaabbff097424 */ /* 0x000fe200078e00ff */
[----:B------:R-:W5:Y:S01]  /*2290*/  S2UR UR4, SR_CgaCtaId ;  /* 0x00000000000479c3 */ /* 0x000f620000008800 */
[----:B------:R-:W-:Y:S01]  /*22a0*/  LOP3.LUT R2, R2, 0x300, RZ, 0xc0, !PT ;  /* 0x0000030002027812 */ /* 0x000fe200078ec0ff */
[----:B------:R-:W-:Y:S01]  /*22b0*/  FFMA R11, R12, R11, -0.0013887860113754868507 ;  /* 0xbab607ed0c0b7423 */ /* 0x000fe2000000000b */
[----:B------:R-:W-:Y:S01]  /*22c0*/  ISETP.NE.U32.AND P0, PT, R3, 0x1, PT ;  /* 0x000000010300780c */ /* 0x000fe20003f05070 */
[----:B------:R-:W-:Y:S01]  /*22d0*/  IMAD.MOV.U32 R19, RZ, RZ, 0x3effffff ;  /* 0x3effffffff137424 */ /* 0x000fe200078e00ff */
[----:B------:R-:W-:Y:S01]  /*22e0*/  I2FP.F32.U32 R2, R2 ;  /* 0x0000000200027245 */ /* 0x000fe20000201000 */
[----:B------:R-:W-:Y:S01]  /*22f0*/  UMOV UR11, 0x400 ;  /* 0x00000400000b7882 */ /* 0x000fe20000000000 */
[----:B------:R-:W-:Y:S01]  /*2300*/  FSEL R11, R11, -0.00019574658654164522886, !P0 ;  /* 0xb94d41530b0b7808 */ /* 0x000fe20004000000 */
[----:B------:R-:W-:Y:S01]  /*2310*/  UIADD3 UR14, UPT, UPT, UR11, 0x2000, URZ ;  /* 0x000020000b0e7890 */ /* 0x000fe2000fffe0ff */
[----:B------:R-:W-:Y:S01]  /*2320*/  FSEL R9, R9, 0.0083327032625675201416, !P0 ;  /* 0x3c0885e409097808 */ /* 0x000fe20004000000 */
[----:B------:R-:W-:Y:S01]  /*2330*/  FMUL R18, R2, 0.00048828125 ;  /* 0x3a00000002127820 */ /* 0x000fe20000400000 */
[----:B------:R-:W-:Y:S01]  /*2340*/  FSEL R17, R17, 1, P0 ;  /* 0x3f80000011117808 */ /* 0x000fe20000000000 */
[----:B------:R-:W-:Y:S02]  /*2350*/  BSSY.RECONVERGENT B0, `(.L_x_191) ;  /* 0x0000067000007945 */ /* 0x000fe40003800200 */
[----:B------:R-:W-:Y:S01]  /*2360*/  FFMA R9, R12, R11, R9 ;  /* 0x0000000b0c097223 */ /* 0x000fe20000000009 */
[----:B------:R-:W0:Y:S01]  /*2370*/  F2F.F64.F32 R2, R18 ;  /* 0x0000001200027310 */ /* 0x000e220000201800 */
[----:B------:R-:W-:-:S02]  /*2380*/  FSEL R11, -R19, -0.16666662693023681641, !P0 ;  /* 0xbe2aaaa8130b7808 */ /* 0x000fc40004000100 */
[----:B------:R-:W-:-:S03]  /*2390*/  LOP3.LUT P0, RZ, R20, 0x2, RZ, 0xc0, !PT ;  /* 0x0000000214ff7812 */ /* 0x000fc6000780c0ff */
[C---:B------:R-:W-:Y:S01]  /*23a0*/  FFMA R9, R12.reuse, R9, R11 ;  /* 0x000000090c097223 */ /* 0x040fe2000000000b */
[----:B------:R-:W-:Y:S01]  /*23b0*/  FFMA R12, R12, R17, RZ ;  /* 0x000000110c0c7223 */ /* 0x000fe200000000ff */
[----:B-----5:R-:W-:-:S03]  /*23c0*/  ULEA UR11, UR4, UR11, 0x18 ;  /* 0x0000000b040b7291 */ /* 0x020fc6000f8ec0ff */
[----:B------:R-:W-:Y:S01]  /*23d0*/  FFMA R12, R12, R9, R17 ;  /* 0x000000090c0c7223 */ /* 0x000fe20000000011 */
[----:B------:R-:W-:Y:S01]  /*23e0*/  LOP3.LUT R9, R6, 0x7fc, RZ, 0xc0, !PT ;  /* 0x000007fc06097812 */ /* 0x000fe200078ec0ff */
[----:B------:R-:W-:Y:S01]  /*23f0*/  ULEA UR14, UR4, UR14, 0x18 ;  /* 0x0000000e040e7291 */ /* 0x000fe2000f8ec0ff */
[----:B0-----:R-:W-:Y:S02]  /*2400*/  DMUL R2, R2, -UR8 ;  /* 0x8000000802027c28 */ /* 0x001fe40008000000 */
[----:B------:R-:W-:Y:S01]  /*2410*/  @P0 FADD R12, RZ, -R12 ;  /* 0x8000000cff0c0221 */ /* 0x000fe20000000000 */
[----:B------:R-:W-:-:S03]  /*2420*/  LOP3.LUT R9, R9, 0x1, R0, 0xf8, !PT ;  /* 0x0000000109097812 */ /* 0x000fc600078ef800 */
[CC--:B----4-:R-:W-:Y:S01]  /*2430*/  FMUL R18, R16.reuse, R12.reuse ;  /* 0x0000000c10127220 */ /* 0x0d0fe20000400000 */
[----:B---3--:R-:W-:Y:S01]  /*2440*/  FMUL R11, R15, R12 ;  /* 0x0000000c0f0b7220 */ /* 0x008fe20000400000 */
[----:B------:R-:W-:Y:S02]  /*2450*/  LEA R12, R9, UR14, 0x2 ;  /* 0x0000000e090c7c11 */ /* 0x000fe4000f8e10ff */
[-C--:B------:R-:W-:Y:S01]  /*2460*/  FFMA R18, R15, R10.reuse, -R18 ;  /* 0x0000000a0f127223 */ /* 0x080fe20000000812 */
[----:B------:R-:W-:Y:S01]  /*2470*/  FFMA R11, R16, R10, R11 ;  /* 0x0000000a100b7223 */ /* 0x000fe2000000000b */
[----:B------:R0:W3:Y:S01]  /*2480*/  F2F.F32.F64 R2, R2 ;  /* 0x0000000200027310 */ /* 0x0000e20000301000 */
[----:B------:R-:W-:Y:S01]  /*2490*/  LEA R10, R9, UR11, 0x2 ;  /* 0x0000000b090a7c11 */ /* 0x000fe2000f8e10ff */
[C-C-:B-1----:R-:W-:Y:S01]  /*24a0*/  FADD R17, R13.reuse, -R18.reuse ;  /* 0x800000120d117221 */ /* 0x142fe20000000000 */
[C-C-:B--2---:R-:W-:Y:S01]  /*24b0*/  FADD R9, R14.reuse, R11.reuse ;  /* 0x0000000b0e097221 */ /* 0x144fe20000000000 */
[----:B------:R-:W-:Y:S01]  /*24c0*/  FADD R11, R14, -R11 ;  /* 0x8000000b0e0b7221 */ /* 0x000fe20000000000 */
[----:B0-----:R-:W-:-:S05]  /*24d0*/  FADD R3, R13, R18 ;  /* 0x000000120d037221 */ /* 0x001fca0000000000 */
[----:B------:R-:W-:Y:S01]  /*24e0*/  STS [R10], R3 ;  /* 0x000000030a007388 */ /* 0x000fe20000000800 */
[C---:B---3--:R-:W-:Y:S01]  /*24f0*/  FMUL R18, R2.reuse, 0.63661974668502807617 ;  /* 0x3f22f98302127820 */ /* 0x048fe20000400000 */
[----:B------:R-:W-:Y:S02]  /*2500*/  FSETP.GE.AND P0, PT, |R2|, 105615, PT ;  /* 0x47ce47800200780b */ /* 0x000fe40003f06200 */
[----:B------:R-:W-:Y:S01]  /*2510*/  STS [R12], R9 ;  /* 0x000000090c007388 */ /* 0x000fe20000000800 */
[----:B------:R-:W0:Y:S03]  /*2520*/  F2I.NTZ R21, R18 ;  /* 0x0000001200157305 */ /* 0x000e260000203100 */
[----:B------:R1:W-:Y:S04]  /*2530*/  STS [R10+0x8], R17 ;  /* 0x000008110a007388 */ /* 0x0003e80000000800 */
[----:B------:R2:W-:Y:S01]  /*2540*/  STS [R12+0x8], R11 ;  /* 0x0000080b0c007388 */ /* 0x0005e20000000800 */
[----:B------:R-:W-:Y:S01]  /*2550*/  BAR.SYNC.DEFER_BLOCKING 0x0 ;  /* 0x0000000000007b1d */ /* 0x000fe20000010000 */
[----:B0-----:R-:W-:-:S05]  /*2560*/  I2FP.F32.S32 R19, R21 ;  /* 0x0000001500137245 */ /* 0x001fca0000201400 */
[----:B------:R-:W-:-:S04]  /*2570*/  FFMA R20, R19, -1.5707962512969970703, R2 ;  /* 0xbfc90fda13147823 */ /* 0x000fc80000000002 */
[----:B------:R-:W-:-:S04]  /*2580*/  FFMA R20, R19, -7.5497894158615963534e-08, R20 ;  /* 0xb3a2216813147823 */ /* 0x000fc80000000014 */
[----:B-1----:R-:W-:Y:S01]  /*2590*/  FFMA R17, R19, -5.3903029534742383927e-15, R20 ;  /* 0xa7c234c513117823 */ /* 0x002fe20000000014 */
[----:B------:R-:W-:-:S03]  /*25a0*/  IMAD.MOV.U32 R20, RZ, RZ, R21 ;  /* 0x000000ffff147224 */ /* 0x000fc600078e0015 */
[----:B------:R-:W-:Y:S01]  /*25b0*/  IMAD.MOV.U32 R9, RZ, RZ, R17 ;  /* 0x000000ffff097224 */ /* 0x000fe200078e0011 */
[----:B------:R2:W0:Y:S04]  /*25c0*/  LDS R13, [R4] ;  /* 0x00000000040d7984 */ /* 0x0004280000000800 */
[----:B------:R2:W1:Y:S04]  /*25d0*/  LDS R14, [R5] ;  /* 0x00000000050e7984 */ /* 0x0004680000000800 */
        /* <DEDUP_REMOVED lines=11> */
[----:B--2---:R-:W-:Y:S01]  /*2690*/  LOP3.LUT R11, R2, 0x80000000, RZ, 0xfc, !PT ;  /* 0x80000000020b7812 */ /* 0x004fe200078efcff */
[----:B------:R-:W-:Y:S01]  /*26a0*/  UMOV UR5, URZ ;  /* 0x000000ff00057c82 */ /* 0x000fe20008000000 */
[----:B------:R-:W-:-:S05]  /*26b0*/  UMOV UR4, URZ ;  /* 0x000000ff00047c82 */ /* 0x000fca0008000000 */
.L_x_193:
        /* <DEDUP_REMOVED lines=11> */
[----:B0-----:R-:W-:Y:S01]  /*2770*/  IADD3 R9, PT, PT, R9, 0x4, RZ ;  /* 0x0000000409097810 */ /* 0x001fe20007ffe0ff */
[----:B------:R-:W-:Y:S06]  /*2780*/  BRA.U UP0, `(.L_x_193) ;  /* 0xfffffffd00cc7547 */ /* 0x000fec000b83ffff */
[----:B------:R-:W-:Y:S01]  /*2790*/  IMAD.SHL.U32 R2, R0, 0x100, RZ ;  /* 0x0000010000027824 */ /* 0x000fe200078e00ff */
[----:B------:R0:W-:Y:S04]  /*27a0*/  STL [R1+0x18], R10 ;  /* 0x0000180a01007387 */ /* 0x0001e80000100800 */
[----:B------:R-:W-:-:S04]  /*27b0*/  LOP3.LUT R2, R2, 0x300, RZ, 0xc0, !PT ;  /* 0x0000030002027812 */ /* 0x000fc800078ec0ff */
[----:B------:R-:W-:-:S05]  /*27c0*/  I2FP.F32.U32 R2, R2 ;  /* 0x0000000200027245 */ /* 0x000fca0000201000 */
[----:B------:R-:W-:-:S06]  /*27d0*/  FMUL R3, R2, 0.00048828125 ;  /* 0x3a00000002037820 */ /* 0x000fcc0000400000 */
[----:B------:R-:W2:Y:S02]  /*27e0*/  F2F.F64.F32 R2, R3 ;  /* 0x0000000300027310 */ /* 0x000ea40000201800 */
[----:B--2---:R-:W-:-:S10]  /*27f0*/  DMUL R22, R2, -UR8 ;  /* 0x8000000802167c28 */ /* 0x004fd40008000000 */
[----:B------:R-:W2:Y:S02]  /*2800*/  F2F.F32.F64 R22, R22 ;  /* 0x0000001600167310 */ /* 0x000ea40000301000 */
[----:B--2---:R-:W-:-:S04]  /*2810*/  SHF.R.U32.HI R12, RZ, 0x17, R22 ;  /* 0x00000017ff0c7819 */ /* 0x004fc80000011616 */
[C---:B------:R-:W-:Y:S02]  /*2820*/  LOP3.LUT R2, R12.reuse, 0xe0, RZ, 0xc0, !PT ;  /* 0x000000e00c027812 */ /* 0x040fe400078ec0ff */
[----:B------:R-:W-:-:S03]  /*2830*/  LOP3.LUT P1, RZ, R12, 0x1f, RZ, 0xc0, !PT ;  /* 0x0000001f0cff7812 */ /* 0x000fc6000782c0ff */
[----:B------:R-:W-:-:S05]  /*2840*/  VIADD R2, R2, 0xffffff80 ;  /* 0xffffff8002027836 */ /* 0x000fca0000000000 */
[----:B------:R-:W-:-:S05]  /*2850*/  SHF.R.U32.HI R2, RZ, 0x5, R2 ;  /* 0x00000005ff027819 */ /* 0x000fca0000011602 */
[----:B------:R-:W-:-:S05]  /*2860*/  IMAD R18, R2, -0x4, R1 ;  /* 0xfffffffc02127824 */ /* 0x000fca00078e0201 */
[----:B------:R-:W2:Y:S04]  /*2870*/  LDL R9, [R18+0x18] ;  /* 0x0000180012097983 */ /* 0x000ea80000100800 */
[----:B------:R-:W2:Y:S04]  /*2880*/  LDL R3, [R18+0x14] ;  /* 0x0000140012037983 */ /* 0x000ea80000100800 */
[----:B------:R-:W5:Y:S01]  /*2890*/  @P1 LDL R11, [R18+0x10] ;  /* 0x00001000120b1983 */ /* 0x000f620000100800 */
[----:B------:R-:W-:Y:S01]  /*28a0*/  LOP3.LUT R2, R12, 0x1f, RZ, 0xc0, !PT ;  /* 0x0000001f0c027812 */ /* 0x000fe200078ec0ff */
[----:B------:R-:W-:Y:S01]  /*28b0*/  UMOV UR4, 0x54442d19 ;  /* 0x54442d1900047882 */ /* 0x000fe20000000000 */
[----:B------:R-:W-:-:S02]  /*28c0*/  UMOV UR5, 0x3bf921fb ;  /* 0x3bf921fb00057882 */ /* 0x000fc40000000000 */
[-C--:B--2---:R-:W-:Y:S02]  /*28d0*/  @P1 SHF.L.W.U32.HI R9, R3, R2.reuse, R9 ;  /* 0x0000000203091219 */ /* 0x084fe40000010e09 */
[----:B-----5:R-:W-:-:S04]  /*28e0*/  @P1 SHF.L.W.U32.HI R3, R11, R2, R3 ;  /* 0x000000020b031219 */ /* 0x020fc80000010e03 */
[C-C-:B------:R-:W-:Y:S01]  /*28f0*/  SHF.L.W.U32.HI R11, R3.reuse, 0x2, R9.reuse ;  /* 0x00000002030b7819 */ /* 0x140fe20000010e09 */
[----:B------:R-:W-:Y:S01]  /*2900*/  IMAD.SHL.U32 R3, R3, 0x4, RZ ;  /* 0x0000000403037824 */ /* 0x000fe200078e00ff */
[----:B------:R-:W-:Y:S02]  /*2910*/  SHF.R.U32.HI R9, RZ, 0x1e, R9 ;  /* 0x0000001eff097819 */ /* 0x000fe40000011609 */
[----:B------:R-:W-:-:S04]  /*2920*/  SHF.R.S32.HI R12, RZ, 0x1f, R11 ;  /* 0x0000001fff0c7819 */ /* 0x000fc8000001140b */
[C---:B------:R-:W-:Y:S01]  /*2930*/  LOP3.LUT R2, R12.reuse, R3, RZ, 0x3c, !PT ;  /* 0x000000030c027212 */ /* 0x040fe200078e3cff */
[C---:B------:R-:W-:Y:S01]  /*2940*/  IMAD.IADD R21, R12.reuse, 0x1, -R9 ;  /* 0x000000010c157824 */ /* 0x040fe200078e0a09 */
[----:B------:R-:W-:Y:S02]  /*2950*/  LOP3.LUT R3, R12, R11, RZ, 0x3c, !PT ;  /* 0x0000000b0c037212 */ /* 0x000fe400078e3cff */
[----:B------:R-:W-:-:S04]  /*2960*/  LOP3.LUT R11, R11, R22, RZ, 0x3c, !PT ;  /* 0x000000160b0b7212 */ /* 0x000fc800078e3cff */
[----:B------:R-:W2:Y:S01]  /*2970*/  I2F.F64.S64 R2, R2 ;  /* 0x0000000200027312 */ /* 0x000ea20000301c00 */
[----:B------:R-:W-:Y:S01]  /*2980*/  ISETP.GE.AND P1, PT, R11, RZ, PT ;  /* 0x000000ff0b00720c */ /* 0x000fe20003f26270 */
[----:B--2---:R-:W-:-:S10]  /*2990*/  DMUL R18, R2, UR4 ;  /* 0x0000000402127c28 */ /* 0x004fd40008000000 */
[----:B------:R-:W2:Y:S02]  /*29a0*/  F2F.F32.F64 R18, R18 ;  /* 0x0000001200127310 */ /* 0x000ea40000301000 */
[----:B0-2---:R-:W-:-:S07]  /*29b0*/  FSEL R9, -R18, R18, !P1 ;  /* 0x0000001212097208 */ /* 0x005fce0004800100 */
.L_x_192:
[----:B------:R-:W-:Y:S05]  /*29c0*/  BSYNC.RECONVERGENT B0 ;  /* 0x0000000000007941 */ /* 0x000fea0003800200 */
.L_x_191:
[----:B------:R-:W-:Y:S02]  /*29d0*/  IMAD.MOV.U32 R2, RZ, RZ, 0x37cbac00 ;  /* 0x37cbac00ff027424 */ /* 0x000fe400078e00ff */
[----:B------:R-:W-:Y:S01]  /*29e0*/  FMUL R3, R9, R9 ;  /* 0x0000000909037220 */ /* 0x000fe20000400000 */
[----:B------:R-:W-:Y:S01]  /*29f0*/  LOP3.LUT R10, R21, 0x1, RZ, 0xc0, !PT ;  /* 0x00000001150a7812 */ /* 0x000fe200078ec0ff */
[----:B--2---:R-:W-:Y:S01]  /*2a00*/  IMAD.MOV.U32 R12, RZ, RZ, 0x3c0885e4 ;  /* 0x3c0885e4ff0c7424 */ /* 0x004fe200078e00ff */
[----:B------:R-:W-:Y:S01]  /*2a10*/  BSSY.RECONVERGENT B0, `(.L_x_194) ;  /* 0x0000050000007945 */ /* 0x000fe20003800200 */
[----:B------:R-:W-:Y:S01]  /*2a20*/  FFMA R2, R3, R2, -0.0013887860113754868507 ;  /* 0xbab607ed03027423 */ /* 0x000fe20000000002 */
[----:B------:R-:W-:Y:S01]  /*2a30*/  ISETP.NE.U32.AND P1, PT, R10, 0x1, PT ;  /* 0x000000010a00780c */ /* 0x000fe20003f25070 */
[----:B------:R-:W-:Y:S02]  /*2a40*/  VIADD R18, R21, 0x1 ;  /* 0x0000000115127836 */ /* 0x000fe40000000000 */
[----:B------:R-:W-:Y:S01]  /*2a50*/  IMAD.MOV.U32 R11, RZ, RZ, 0x3e2aaaa8 ;  /* 0x3e2aaaa8ff0b7424 */ /* 0x000fe200078e00ff */
[----:B------:R-:W-:-:S02]  /*2a60*/  FSEL R10, R2, -0.00019574658654164522886, P1 ;  /* 0xb94d4153020a7808 */ /* 0x000fc40000800000 */
[----:B------:R-:W-:Y:S02]  /*2a70*/  FSEL R12, R12, 0.041666727513074874878, !P1 ;  /* 0x3d2aaabb0c0c7808 */ /* 0x000fe40004800000 */
[----:B------:R-:W-:Y:S02]  /*2a80*/  FSEL R2, R9, 1, !P1 ;  /* 0x3f80000009027808 */ /* 0x000fe40004800000 */
[----:B------:R-:W-:Y:S01]  /*2a90*/  LOP3.LUT P2, RZ, R18, 0x2, RZ, 0xc0, !PT ;  /* 0x0000000212ff7812 */ /* 0x000fe2000784c0ff */
[----:B------:R-:W-:Y:S01]  /*2aa0*/  FFMA R10, R3, R10, R12 ;  /* 0x0000000a030a7223 */ /* 0x000fe2000000000c */
[----:B------:R-:W-:Y:S01]  /*2ab0*/  FSEL R9, -R11, -0.4999999701976776123, !P1 ;  /* 0xbeffffff0b097808 */ /* 0x000fe20004800100 */
[----:B------:R-:W-:-:S04]  /*2ac0*/  FFMA R21, R3, R2, RZ ;  /* 0x0000000203157223 */ /* 0x000fc800000000ff */
[----:B------:R-:W-:-:S04]  /*2ad0*/  FFMA R9, R3, R10, R9 ;  /* 0x0000000a03097223 */ /* 0x000fc80000000009 */
[----:B------:R-:W-:-:S04]  /*2ae0*/  FFMA R21, R21, R9, R2 ;  /* 0x0000000915157223 */ /* 0x000fc80000000002 */
[----:B------:R-:W-:Y:S01]  /*2af0*/  @P2 FADD R21, RZ, -R21 ;  /* 0x80000015ff152221 */ /* 0x000fe20000000000 */
[----:B------:R-:W-:Y:S06]  /*2b00*/  @!P0 BRA `(.L_x_195) ;  /* 0x0000000400008947 */ /* 0x000fec0003800000 */
[----:B------:R-:W-:-:S05]  /*2b10*/  IMAD.SHL.U32 R3, R0, 0x100, RZ ;  /* 0x0000010000037824 */ /* 0x000fca00078e00ff */
[----:B------:R-:W-:-:S04]  /*2b20*/  LOP3.LUT R3, R3, 0x300, RZ, 0xc0, !PT ;  /* 0x0000030003037812 */ /* 0x000fc800078ec0ff */
[----:B------:R-:W-:-:S05]  /*2b30*/  I2FP.F32.U32 R2, R3 ;  /* 0x0000000300027245 */ /* 0x000fca0000201000 */
[----:B------:R-:W-:-:S04]  /*2b40*/  FMUL R2, R2, 0.00048828125 ;  /* 0x3a00000002027820 */ /* 0x000fc80000400000 */
[----:B------:R-:W2:Y:S02]  /*2b50*/  F2F.F64.F32 R10, R2 ;  /* 0x00000002000a7310 */ /* 0x000ea40000201800 */
[----:B--2---:R-:W-:-:S10]  /*2b60*/  DMUL R10, R10, -UR8 ;  /* 0x800000080a0a7c28 */ /* 0x004fd40008000000 */
[----:B------:R-:W2:Y:S02]  /*2b70*/  F2F.F32.F64 R10, R10 ;  /* 0x0000000a000a7310 */ /* 0x000ea40000301000 */
[----:B--2---:R-:W-:-:S13]  /*2b80*/  FSETP.NEU.AND P0, PT, |R10|, +INF , PT ;  /* 0x7f8000000a00780b */ /* 0x004fda0003f0d200 */
[----:B------:R-:W-:Y:S01]  /*2b90*/  @!P0 FMUL R17, RZ, R10 ;  /* 0x0000000aff118220 */ /* 0x000fe20000400000 */
[----:B------:R-:W-:Y:S01]  /*2ba0*/  @!P0 IMAD.MOV.U32 R20, RZ, RZ, RZ ;  /* 0x000000ffff148224 */ /* 0x000fe200078e00ff */
[----:B------:R-:W-:Y:S06]  /*2bb0*/  @!P0 BRA `(.L_x_195) ;  /* 0x0000000000d48947 */ /* 0x000fec0003800000 */
[----:B------:R-:W-:Y:S01]  /*2bc0*/  IMAD.SHL.U32 R9, R10, 0x100, RZ ;  /* 0x000001000a097824 */ /* 0x000fe200078e00ff */
[----:B------:R-:W-:Y:S01]  /*2bd0*/  MOV R2, R1 ;  /* 0x0000000100027202 */ /* 0x000fe20000000f00 */
[----:B------:R-:W-:Y:S01]  /*2be0*/  IMAD.MOV.U32 R10, RZ, RZ, RZ ;  /* 0x000000ffff0a7224 */ /* 0x000fe200078e00ff */
[----:B------:R-:W2:Y:S02]  /*2bf0*/  LDCU.64 UR16, c[0x4][URZ] ;  /* 0x01000000ff1077ac */ /* 0x000ea40008000a00 */
[----:B------:R-:W-:Y:S01]  /*2c00*/  LOP3.LUT R11, R9, 0x80000000, RZ, 0xfc, !PT ;  /* 0x80000000090b7812 */ /* 0x000fe200078efcff */
[----:B------:R-:W-:Y:S01]  /*2c10*/  UMOV UR5, URZ ;  /* 0x000000ff00057c82 */ /* 0x000fe20008000000 */
[----:B------:R-:W-:-:S05]  /*2c20*/  UMOV UR4, URZ ;  /* 0x000000ff00047c82 */ /* 0x000fca0008000000 */
.L_x_196:
        /* <DEDUP_REMOVED lines=11> */
[----:B--2---:R-:W-:Y:S01]  /*2ce0*/  VIADD R2, R2, 0x4 ;  /* 0x0000000402027836 */ /* 0x004fe20000000000 */
[----:B------:R-:W-:Y:S06]  /*2cf0*/  BRA.U UP0, `(.L_x_196) ;  /* 0xfffffffd00cc7547 */ /* 0x000fec000b83ffff */
[----:B------:R-:W-:Y:S01]  /*2d00*/  I2FP.F32.U32 R3, R3 ;  /* 0x0000000300037245 */ /* 0x000fe20000201000 */
[----:B------:R2:W-:Y:S04]  /*2d10*/  STL [R1+0x18], R10 ;  /* 0x0000180a01007387 */ /* 0x0005e80000100800 */
[----:B------:R-:W-:-:S06]  /*2d20*/  FMUL R3, R3, 0.00048828125 ;  /* 0x3a00000003037820 */ /* 0x000fcc0000400000 */
[----:B------:R-:W5:Y:S02]  /*2d30*/  F2F.F64.F32 R2, R3 ;  /* 0x0000000300027310 */ /* 0x000f640000201800 */
[----:B-----5:R-:W-:-:S06]  /*2d40*/  DMUL R18, R2, -UR8 ;  /* 0x8000000802127c28 */ /* 0x020fcc0008000000 */
[----:B------:R-:W5:Y:S02]  /*2d50*/  F2F.F32.F64 R20, R18 ;  /* 0x0000001200147310 */ /* 0x000f640000301000 */
[----:B-----5:R-:W-:-:S04]  /*2d60*/  SHF.R.U32.HI R11, RZ, 0x17, R20 ;  /* 0x00000017ff0b7819 */ /* 0x020fc80000011614 */
[C---:B------:R-:W-:Y:S02]  /*2d70*/  LOP3.LUT R2, R11.reuse, 0xe0, RZ, 0xc0, !PT ;  /* 0x000000e00b027812 */ /* 0x040fe400078ec0ff */
[----:B------:R-:W-:-:S03]  /*2d80*/  LOP3.LUT P0, RZ, R11, 0x1f, RZ, 0xc0, !PT ;  /* 0x0000001f0bff7812 */ /* 0x000fc6000780c0ff */
[----:B------:R-:W-:-:S05]  /*2d90*/  VIADD R2, R2, 0xffffff80 ;  /* 0xffffff8002027836 */ /* 0x000fca0000000000 */
[----:B------:R-:W-:-:S05]  /*2da0*/  SHF.R.U32.HI R2, RZ, 0x5, R2 ;  /* 0x00000005ff027819 */ /* 0x000fca0000011602 */
[----:B------:R-:W-:-:S05]  /*2db0*/  IMAD R17, R2, -0x4, R1 ;  /* 0xfffffffc02117824 */ /* 0x000fca00078e0201 */
[----:B------:R-:W5:Y:S04]  /*2dc0*/  LDL R9, [R17+0x18] ;  /* 0x0000180011097983 */ /* 0x000f680000100800 */
[----:B------:R-:W5:Y:S04]  /*2dd0*/  LDL R2, [R17+0x14] ;  /* 0x0000140011027983 */ /* 0x000f680000100800 */
[----:B------:R-:W3:Y:S01]  /*2de0*/  @P0 LDL R3, [R17+0x10] ;  /* 0x0000100011030983 */ /* 0x000ee20000100800 */
[----:B------:R-:W-:Y:S01]  /*2df0*/  LOP3.LUT R11, R11, 0x1f, RZ, 0xc0, !PT ;  /* 0x0000001f0b0b7812 */ /* 0x000fe200078ec0ff */
[----:B------:R-:W-:Y:S01]  /*2e00*/  UMOV UR4, 0x54442d19 ;  /* 0x54442d1900047882 */ /* 0x000fe20000000000 */
[----:B------:R-:W-:-:S02]  /*2e10*/  UMOV UR5, 0x3bf921fb ;  /* 0x3bf921fb00057882 */ /* 0x000fc40000000000 */
[-C--:B-----5:R-:W-:Y:S02]  /*2e20*/  @P0 SHF.L.W.U32.HI R9, R2, R11.reuse, R9 ;  /* 0x0000000b02090219 */ /* 0x0a0fe40000010e09 */
[----:B---3--:R-:W-:-:S04]  /*2e30*/  @P0 SHF.L.W.U32.HI R2, R3, R11, R2 ;  /* 0x0000000b03020219 */ /* 0x008fc80000010e02 */
[C-C-:B------:R-:W-:Y:S01]  /*2e40*/  SHF.L.W.U32.HI R11, R2.reuse, 0x2, R9.reuse ;  /* 0x00000002020b7819 */ /* 0x140fe20000010e09 */
[----:B------:R-:W-:Y:S01]  /*2e50*/  IMAD.SHL.U32 R2, R2, 0x4, RZ ;  /* 0x0000000402027824 */ /* 0x000fe200078e00ff */
[----:B------:R-:W-:Y:S02]  /*2e60*/  SHF.R.U32.HI R9, RZ, 0x1e, R9 ;  /* 0x0000001eff097819 */ /* 0x000fe40000011609 */
[----:B------:R-:W-:-:S04]  /*2e70*/  SHF.R.S32.HI R12, RZ, 0x1f, R11 ;  /* 0x0000001fff0c7819 */ /* 0x000fc8000001140b */
[C---:B------:R-:W-:Y:S02]  /*2e80*/  LOP3.LUT R2, R12.reuse, R2, RZ, 0x3c, !PT ;  /* 0x000000020c027212 */ /* 0x040fe400078e3cff */
[C---:B------:R-:W-:Y:S02]  /*2e90*/  LOP3.LUT R3, R12.reuse, R11, RZ, 0x3c, !PT ;  /* 0x0000000b0c037212 */ /* 0x040fe400078e3cff */
[----:B------:R-:W-:Y:S01]  /*2ea0*/  LOP3.LUT R11, R11, R20, RZ, 0x3c, !PT ;  /* 0x000000140b0b7212 */ /* 0x000fe200078e3cff */
[----:B------:R-:W-:-:S03]  /*2eb0*/  IMAD.IADD R20, R12, 0x1, -R9 ;  /* 0x000000010c147824 */ /* 0x000fc600078e0a09 */
[----:B------:R-:W3:Y:S01]  /*2ec0*/  I2F.F64.S64 R2, R2 ;  /* 0x0000000200027312 */ /* 0x000ee20000301c00 */
[----:B------:R-:W-:Y:S01]  /*2ed0*/  ISETP.GE.AND P0, PT, R11, RZ, PT ;  /* 0x000000ff0b00720c */ /* 0x000fe20003f06270 */
[----:B---3--:R-:W-:-:S10]  /*2ee0*/  DMUL R18, R2, UR4 ;  /* 0x0000000402127c28 */ /* 0x008fd40008000000 */
[----:B------:R-:W3:Y:S02]  /*2ef0*/  F2F.F32.F64 R18, R18 ;  /* 0x0000001200127310 */ /* 0x000ee40000301000 */
[----:B--23--:R-:W-:-:S07]  /*2f00*/  FSEL R17, -R18, R18, !P0 ;  /* 0x0000001212117208 */ /* 0x00cfce0004000100 */
.L_x_195:
[----:B------:R-:W-:Y:S05]  /*2f10*/  BSYNC.RECONVERGENT B0 ;  /* 0x0000000000007941 */ /* 0x000fea0003800200 */
.L_x_194:
[----:B------:R-:W-:Y:S02]  /*2f20*/  IMAD.SHL.U32 R2, R0, 0x80, RZ ;  /* 0x0000008000027824 */ /* 0x000fe400078e00ff */
[----:B------:R-:W-:Y:S01]  /*2f30*/  FMUL R3, R17, R17 ;  /* 0x0000001111037220 */ /* 0x000fe20000400000 */
[----:B------:R-:W-:Y:S01]  /*2f40*/  IMAD.MOV.U32 R10, RZ, RZ, 0x37cbac00 ;  /* 0x37cbac00ff0a7424 */ /* 0x000fe200078e00ff */
[----:B------:R-:W-:Y:S01]  /*2f50*/  LOP3.LUT R11, R20, 0x1, RZ, 0xc0, !PT ;  /* 0x00000001140b7812 */ /* 0x000fe200078ec0ff */
[----:B------:R-:W-:Y:S01]  /*2f60*/  IMAD.MOV.U32 R12, RZ, RZ, 0x3d2aaabb ;  /* 0x3d2aaabbff0c7424 */ /* 0x000fe200078e00ff */
[----:B------:R-:W-:Y:S01]  /*2f70*/  LOP3.LUT R2, R2, 0x380, RZ, 0xc0, !PT ;  /* 0x0000038002027812 */ /* 0x000fe200078ec0ff */
[----:B------:R-:W-:Y:S01]  /*2f80*/  BSSY.RECONVERGENT B0, `(.L_x_197) ;  /* 0x000006d000007945 */ /* 0x000fe20003800200 */
[----:B------:R-:W-:Y:S02]  /*2f90*/  ISETP.NE.U32.AND P0, PT, R11, 0x1, PT ;  /* 0x000000010b00780c */ /* 0x000fe40003f05070 */
[----:B------:R-:W-:Y:S01]  /*2fa0*/  I2FP.F32.U32 R9, R2 ;  /* 0x0000000200097245 */ /* 0x000fe20000201000 */
[----:B------:R-:W-:Y:S01]  /*2fb0*/  FFMA R2, R3, R10, -0.0013887860113754868507 ;  /* 0xbab607ed03027423 */ /* 0x000fe2000000000a */
[----:B------:R-:W-:-:S02]  /*2fc0*/  FSEL R12, R12, 0.0083327032625675201416, !P0 ;  /* 0x3c0885e40c0c7808 */ /* 0x000fc40004000000 */
[----:B------:R-:W-:Y:S01]  /*2fd0*/  LOP3.LUT P1, RZ, R20, 0x2, RZ, 0xc0, !PT ;  /* 0x0000000214ff7812 */ /* 0x000fe2000782c0ff */
[----:B------:R-:W-:Y:S01]  /*2fe0*/  FMUL R18, R9, 0.00048828125 ;  /* 0x3a00000009127820 */ /* 0x000fe20000400000 */
[----:B------:R-:W-:Y:S01]  /*2ff0*/  FSEL R2, R2, -0.00019574658654164522886, !P0 ;  /* 0xb94d415302027808 */ /* 0x000fe20004000000 */
[----:B------:R-:W-:Y:S02]  /*3000*/  IMAD.MOV.U32 R9, RZ, RZ, 0x3effffff ;  /* 0x3effffffff097424 */ /* 0x000fe400078e00ff */
[----:B------:R-:W2:Y:S02]  /*3010*/  F2F.F64.F32 R10, R18 ;  /* 0x00000012000a7310 */ /* 0x000ea40000201800 */
[----:B------:R-:W-:Y:S01]  /*3020*/  FFMA R12, R3, R2, R12 ;  /* 0x00000002030c7223 */ /* 0x000fe2000000000c */
[----:B------:R-:W-:Y:S02]  /*3030*/  FSEL R9, -R9, -0.16666662693023681641, !P0 ;  /* 0xbe2aaaa809097808 */ /* 0x000fe40004000100 */
[----:B------:R-:W-:-:S03]  /*3040*/  FSEL R2, R17, 1, P0 ;  /* 0x3f80000011027808 */ /* 0x000fc60000000000 */
[C---:B------:R-:W-:Y:S02]  /*3050*/  FFMA R9, R3.reuse, R12, R9 ;  /* 0x0000000c03097223 */ /* 0x040fe40000000009 */
[----:B------:R-:W-:-:S04]  /*3060*/  FFMA R3, R3, R2, RZ ;  /* 0x0000000203037223 */ /* 0x000fc800000000ff */
[----:B------:R-:W-:Y:S01]  /*3070*/  FFMA R2, R3, R9, R2 ;  /* 0x0000000903027223 */ /* 0x000fe20000000002 */
[----:B--2---:R-:W-:Y:S01]  /*3080*/  DMUL R10, R10, -UR8 ;  /* 0x800000080a0a7c28 */ /* 0x004fe20008000000 */
[----:B------:R-:W-:Y:S02]  /*3090*/  LOP3.LUT R9, R6, 0x7f8, RZ, 0xc0, !PT ;  /* 0x000007f806097812 */ /* 0x000fe400078ec0ff */
[----:B------:R-:W-:Y:S02]  /*30a0*/  @P1 FADD R2, RZ, -R2 ;  /* 0x80000002ff021221 */ /* 0x000fe40000000000 */
[----:B------:R-:W-:Y:S02]  /*30b0*/  LOP3.LUT R18, R9, 0x3, R0, 0xf8, !PT ;  /* 0x0000000309127812 */ /* 0x000fe400078ef800 */
[-C--:B----4-:R-:W-:Y:S01]  /*30c0*/  FMUL R12, R16, R2.reuse ;  /* 0x00000002100c7220 */ /* 0x090fe20000400000 */
[C---:B---3--:R-:W-:Y:S01]  /*30d0*/  FMUL R3, R15.reuse, R2 ;  /* 0x000000020f037220 */ /* 0x048fe20000400000 */
[----:B------:R-:W-:Y:S01]  /*30e0*/  LEA R9, R18, UR12, 0x2 ;  /* 0x0000000c12097c11 */ /* 0x000fe2000f8e10ff */
[----:B------:R1:W2:Y:S01]  /*30f0*/  F2F.F32.F64 R10, R10 ;  /* 0x0000000a000a7310 */ /* 0x0002a20000301000 */
[-C--:B------:R-:W-:Y:S01]  /*3100*/  FFMA R12, R15, R21.reuse, -R12 ;  /* 0x000000150f0c7223 */ /* 0x080fe2000000080c */
[----:B------:R-:W-:Y:S01]  /*3110*/  FFMA R3, R16, R21, R3 ;  /* 0x0000001510037223 */ /* 0x000fe20000000003 */
[----:B------:R-:W-:-:S02]  /*3120*/  LEA R18, R18, UR13, 0x2 ;  /* 0x0000000d12127c11 */ /* 0x000fc4000f8e10ff */
[C-C-:B0-----:R-:W-:Y:S01]  /*3130*/  FADD R2, R13.reuse, R12.reuse ;  /* 0x0000000c0d027221 */ /* 0x141fe20000000000 */
[----:B------:R-:W-:Y:S01]  /*3140*/  FADD R12, R13, -R12 ;  /* 0x8000000c0d0c7221 */ /* 0x000fe20000000000 */
[C-C-:B-1----:R-:W-:Y:S01]  /*3150*/  FADD R11, R14.reuse, R3.reuse ;  /* 0x000000030e0b7221 */ /* 0x142fe20000000000 */
[----:B------:R-:W-:Y:S02]  /*3160*/  FADD R3, R14, -R3 ;  /* 0x800000030e037221 */ /* 0x000fe40000000000 */
[----:B------:R0:W-:Y:S01]  /*3170*/  STS [R9], R2 ;  /* 0x0000000209007388 */ /* 0x0001e20000000800 */
[----:B--2---:R-:W-:-:S03]  /*3180*/  FMUL R17, R10, 0.63661974668502807617 ;  /* 0x3f22f9830a117820 */ /* 0x004fc60000400000 */
[----:B------:R-:W-:Y:S01]  /*3190*/  STS [R18], R11 ;  /* 0x0000000b12007388 */ /* 0x000fe20000000800 */
[----:B------:R-:W-:Y:S01]  /*31a0*/  FSETP.GE.AND P0, PT, |R10|, 105615, PT ;  /* 0x47ce47800a00780b */ /* 0x000fe20003f06200 */
[----:B------:R-:W1:Y:S02]  /*31b0*/  F2I.NTZ R21, R17 ;  /* 0x0000001100157305 */ /* 0x000e640000203100 */
[----:B------:R2:W-:Y:S04]  /*31c0*/  STS [R9+0x10], R12 ;  /* 0x0000100c09007388 */ /* 0x0005e80000000800 */
[----:B------:R3:W-:Y:S01]  /*31d0*/  STS [R18+0x10], R3 ;  /* 0x0000100312007388 */ /* 0x0007e20000000800 */
[----:B------:R-:W-:Y:S01]  /*31e0*/  BAR.SYNC.DEFER_BLOCKING 0x0 ;  /* 0x0000000000007b1d */ /* 0x000fe20000010000 */
[----:B-1----:R-:W-:Y:S01]  /*31f0*/  I2FP.F32.S32 R19, R21 ;  /* 0x0000001500137245 */ /* 0x002fe20000201400 */
[----:B------:R-:W-:-:S04]  /*3200*/  IMAD.MOV.U32 R20, RZ, RZ, R21 ;  /* 0x000000ffff147224 */ /* 0x000fc800078e0015 */
[----:B0-----:R-:W-:-:S04]  /*3210*/  FFMA R2, R19, -1.5707962512969970703, R10 ;  /* 0xbfc90fda13027823 */ /* 0x001fc8000000000a */
[----:B------:R-:W-:-:S04]  /*3220*/  FFMA R2, R19, -7.5497894158615963534e-08, R2 ;  /* 0xb3a2216813027823 */ /* 0x000fc80000000002 */
[----:B------:R-:W-:-:S04]  /*3230*/  FFMA R17, R19, -5.3903029534742383927e-15, R2 ;  /* 0xa7c234c513117823 */ /* 0x000fc80000000002 */
[----:B--2---:R-:W-:Y:S01]  /*3240*/  IMAD.MOV.U32 R9, RZ, RZ, R17 ;  /* 0x000000ffff097224 */ /* 0x004fe200078e0011 */
[----:B------:R3:W0:Y:S04]  /*3250*/  LDS R13, [R7] ;  /* 0x00000000070d7984 */ /* 0x0006280000000800 */
[----:B------:R3:W1:Y:S04]  /*3260*/  LDS R14, [R8] ;  /* 0x00000000080e7984 */ /* 0x0006680000000800 */
[----:B------:R3:W2:Y:S04]  /*3270*/  LDS R15, [R7+0x1000] ;  /* 0x00100000070f7984 */ /* 0x0006a80000000800 */
[----:B------:R3:W4:Y:S01]  /*3280*/  LDS R16, [R8+0x1000] ;  /* 0x0010000008107984 */ /* 0x0007220000000800 */
[----:B------:R-:W-:Y:S05]  /*3290*/  @!P0 BRA `(.L_x_198) ;  /* 0x0000000000ec8947 */ /* 0x000fea0003800000 */
[----:B------:R-:W-:-:S13]  /*32a0*/  FSETP.NEU.AND P1, PT, |R10|, +INF , PT ;  /* 0x7f8000000a00780b */ /* 0x000fda0003f2d200 */
[----:B------:R-:W-:Y:S01]  /*32b0*/  @!P1 FMUL R9, RZ, R10 ;  /* 0x0000000aff099220 */ /* 0x000fe20000400000 */
[----:B------:R-:W-:Y:S01]  /*32c0*/  @!P1 MOV R21, RZ ;  /* 0x000000ff00159202 */ /* 0x000fe20000000f00 */
        /* <DEDUP_REMOVED lines=8> */
.L_x_199:
[----:B0-----:R-:W-:Y:S02]  /*3350*/  IMAD.U32 R2, RZ, RZ, UR16 ;  /* 0x00000010ff027e24 */ /* 0x001fe4000f8e00ff */
[----:B---3--:R-:W-:-:S05]  /*3360*/  IMAD.U32 R3, RZ, RZ, UR17 ;  /* 0x00000011ff037e24 */ /* 0x008fca000f8e00ff */
        /* <DEDUP_REMOVED lines=11> */
[----:B------:R-:W-:Y:S01]  /*3420*/  IMAD.SHL.U32 R2, R0, 0x80, RZ ;  /* 0x0000008000027824 */ /* 0x000fe200078e00ff */
[----:B------:R0:W-:Y:S04]  /*3430*/  STL [R1+0x18], R10 ;  /* 0x0000180a01007387 */ /* 0x0001e80000100800 */
[----:B------:R-:W-:-:S04]  /*3440*/  LOP3.LUT R2, R2, 0x380, RZ, 0xc0, !PT ;  /* 0x0000038002027812 */ /* 0x000fc800078ec0ff */
[----:B------:R-:W-:-:S05]  /*3450*/  I2FP.F32.U32 R2, R2 ;  /* 0x0000000200027245 */ /* 0x000fca0000201000 */
[----:B------:R-:W-:-:S06]  /*3460*/  FMUL R3, R2, 0.00048828125 ;  /* 0x3a00000002037820 */ /* 0x000fcc0000400000 */
[----:B------:R-:W3:Y:S02]  /*3470*/  F2F.F64.F32 R2, R3 ;  /* 0x0000000300027310 */ /* 0x000ee40000201800 */
[----:B---3--:R-:W-:-:S10]  /*3480*/  DMUL R22, R2, -UR8 ;  /* 0x8000000802167c28 */ /* 0x008fd40008000000 */
[----:B------:R-:W3:Y:S02]  /*3490*/  F2F.F32.F64 R22, R22 ;  /* 0x0000001600167310 */ /* 0x000ee40000301000 */
[----:B---3--:R-:W-:-:S04]  /*34a0*/  SHF.R.U32.HI R12, RZ, 0x17, R22 ;  /* 0x00000017ff0c7819 */ /* 0x008fc80000011616 */
[C---:B------:R-:W-:Y:S02]  /*34b0*/  LOP3.LUT R2, R12.reuse, 0xe0, RZ, 0xc0, !PT ;  /* 0x000000e00c027812 */ /* 0x040fe400078ec0ff */
[----:B------:R-:W-:-:S03]  /*34c0*/  LOP3.LUT P1, RZ, R12, 0x1f, RZ, 0xc0, !PT ;  /* 0x0000001f0cff7812 */ /* 0x000fc6000782c0ff */
[----:B------:R-:W-:-:S05]  /*34d0*/  VIADD R2, R2, 0xffffff80 ;  /* 0xffffff8002027836 */ /* 0x000fca0000000000 */
[----:B------:R-:W-:-:S05]  /*34e0*/  SHF.R.U32.HI R2, RZ, 0x5, R2 ;  /* 0x00000005ff027819 */ /* 0x000fca0000011602 */
[----:B------:R-:W-:-:S05]  /*34f0*/  IMAD R18, R2, -0x4, R1 ;  /* 0xfffffffc02127824 */ /* 0x000fca00078e0201 */
[----:B------:R-:W3:Y:S04]  /*3500*/  LDL R9, [R18+0x18] ;  /* 0x0000180012097983 */ /* 0x000ee80000100800 */
[----:B------:R-:W3:Y:S04]  /*3510*/  LDL R3, [R18+0x14] ;  /* 0x0000140012037983 */ /* 0x000ee80000100800 */
[----:B------:R-:W5:Y:S01]  /*3520*/  @P1 LDL R11, [R18+0x10] ;  /* 0x00001000120b1983 */ /* 0x000f620000100800 */
[----:B------:R-:W-:Y:S01]  /*3530*/  LOP3.LUT R2, R12, 0x1f, RZ, 0xc0, !PT ;  /* 0x0000001f0c027812 */ /* 0x000fe200078ec0ff */
[----:B------:R-:W-:Y:S01]  /*3540*/  UMOV UR4, 0x54442d19 ;  /* 0x54442d1900047882 */ /* 0x000fe20000000000 */
[----:B------:R-:W-:-:S02]  /*3550*/  UMOV UR5, 0x3bf921fb ;  /* 0x3bf921fb00057882 */ /* 0x000fc40000000000 */
[-C--:B---3--:R-:W-:Y:S02]  /*3560*/  @P1 SHF.L.W.U32.HI R9, R3, R2.reuse, R9 ;  /* 0x0000000203091219 */ /* 0x088fe40000010e09 */
        /* <DEDUP_REMOVED lines=9> */
[----:B------:R-:W3:Y:S01]  /*3600*/  I2F.F64.S64 R2, R2 ;  /* 0x0000000200027312 */ /* 0x000ee20000301c00 */
[----:B------:R-:W-:Y:S01]  /*3610*/  ISETP.GE.AND P1, PT, R11, RZ, PT ;  /* 0x000000ff0b00720c */ /* 0x000fe20003f26270 */
[----:B---3--:R-:W-:-:S10]  /*3620*/  DMUL R18, R2, UR4 ;  /* 0x0000000402127c28 */ /* 0x008fd40008000000 */
[----:B------:R-:W3:Y:S02]  /*3630*/  F2F.F32.F64 R18, R18 ;  /* 0x0000001200127310 */ /* 0x000ee40000301000 */
[----:B0--3--:R-:W-:-:S07]  /*3640*/  FSEL R9, -R18, R18, !P1 ;  /* 0x0000001212097208 */ /* 0x009fce0004800100 */
.L_x_198:
[----:B------:R-:W-:Y:S05]  /*3650*/  BSYNC.RECONVERGENT B0 ;  /* 0x0000000000007941 */ /* 0x000fea0003800200 */
.L_x_197:
[----:B------:R-:W-:Y:S02]  /*3660*/  IMAD.MOV.U32 R2, RZ, RZ, 0x37cbac00 ;  /* 0x37cbac00ff027424 */ /* 0x000fe400078e00ff */
[----:B---3--:R-:W-:Y:S01]  /*3670*/  FMUL R3, R9, R9 ;  /* 0x0000000909037220 */ /* 0x008fe20000400000 */
[C---:B------:R-:W-:Y:S01]  /*3680*/  LOP3.LUT R10, R21.reuse, 0x1, RZ, 0xc0, !PT ;  /* 0x00000001150a7812 */ /* 0x040fe200078ec0ff */
[----:B------:R-:W-:Y:S01]  /*3690*/  IMAD.MOV.U32 R12, RZ, RZ, 0x3c0885e4 ;  /* 0x3c0885e4ff0c7424 */ /* 0x000fe200078e00ff */
[----:B------:R-:W-:Y:S01]  /*36a0*/  IADD3 R18, PT, PT, R21, 0x1, RZ ;  /* 0x0000000115127810 */ /* 0x000fe20007ffe0ff */
[----:B------:R-:W-:Y:S01]  /*36b0*/  FFMA R2, R3, R2, -0.0013887860113754868507 ;  /* 0xbab607ed03027423 */ /* 0x000fe20000000002 */
[----:B------:R-:W-:Y:S01]  /*36c0*/  ISETP.NE.U32.AND P1, PT, R10, 0x1, PT ;  /* 0x000000010a00780c */ /* 0x000fe20003f25070 */
[----:B------:R-:W-:Y:S01]  /*36d0*/  IMAD.MOV.U32 R11, RZ, RZ, 0x3e2aaaa8 ;  /* 0x3e2aaaa8ff0b7424 */ /* 0x000fe200078e00ff */
[----:B------:R-:W-:Y:S01]  /*36e0*/  LOP3.LUT P2, RZ, R18, 0x2, RZ, 0xc0, !PT ;  /* 0x0000000212ff7812 */ /* 0x000fe2000784c0ff */
[----:B------:R-:W-:Y:S01]  /*36f0*/  BSSY.RECONVERGENT B0, `(.L_x_200) ;  /* 0x000004b000007945 */ /* 0x000fe20003800200 */
[----:B------:R-:W-:-:S02]  /*3700*/  FSEL R10, R2, -0.00019574658654164522886, P1 ;  /* 0xb94d4153020a7808 */ /* 0x000fc40000800000 */
[----:B------:R-:W-:Y:S02]  /*3710*/  FSEL R12, R12, 0.041666727513074874878, !P1 ;  /* 0x3d2aaabb0c0c7808 */ /* 0x000fe40004800000 */
[----:B------:R-:W-:Y:S02]  /*3720*/  FSEL R2, R9, 1, !P1 ;  /* 0x3f80000009027808 */ /* 0x000fe40004800000 */
[----:B------:R-:W-:Y:S01]  /*3730*/  FSEL R9, -R11, -0.4999999701976776123, !P1 ;  /* 0xbeffffff0b097808 */ /* 0x000fe20004800100 */
[C---:B------:R-:W-:Y:S02]  /*3740*/  FFMA R10, R3.reuse, R10, R12 ;  /* 0x0000000a030a7223 */ /* 0x040fe4000000000c */
[C---:B------:R-:W-:Y:S02]  /*3750*/  FFMA R21, R3.reuse, R2, RZ ;  /* 0x0000000203157223 */ /* 0x040fe400000000ff */
        /* <DEDUP_REMOVED lines=8> */
[----:B------:R-:W3:Y:S02]  /*37e0*/  F2F.F64.F32 R10, R2 ;  /* 0x00000002000a7310 */ /* 0x000ee40000201800 */
[----:B---3--:R-:W-:-:S10]  /*37f0*/  DMUL R10, R10, -UR8 ;  /* 0x800000080a0a7c28 */ /* 0x008fd40008000000 */
[----:B------:R-:W3:Y:S02]  /*3800*/  F2F.F32.F64 R10, R10 ;  /* 0x0000000a000a7310 */ /* 0x000ee40000301000 */
[----:B---3--:R-:W-:-:S13]  /*3810*/  FSETP.NEU.AND P0, PT, |R10|, +INF , PT ;  /* 0x7f8000000a00780b */ /* 0x008fda0003f0d200 */
[----:B------:R-:W-:Y:S01]  /*3820*/  @!P0 FMUL R17, RZ, R10 ;  /* 0x0000000aff118220 */ /* 0x000fe20000400000 */
[----:B------:R-:W-:Y:S01]  /*3830*/  @!P0 IMAD.MOV.U32 R20, RZ, RZ, RZ ;  /* 0x000000ffff148224 */ /* 0x000fe200078e00ff */
[----:B------:R-:W-:Y:S06]  /*3840*/  @!P0 BRA `(.L_x_201) ;  /* 0x0000000000d48947 */ /* 0x000fec0003800000 */
[----:B------:R-:W-:Y:S01]  /*3850*/  IMAD.SHL.U32 R9, R10, 0x100, RZ ;  /* 0x000001000a097824 */ /* 0x000fe200078e00ff */
[----:B------:R-:W3:Y:S01]  /*3860*/  LDCU.64 UR16, c[0x4][URZ] ;  /* 0x01000000ff1077ac */ /* 0x000ee20008000a00 */
[----:B------:R-:W-:Y:S02]  /*3870*/  IMAD.MOV.U32 R10, RZ, RZ, RZ ;  /* 0x000000ffff0a7224 */ /* 0x000fe400078e00ff */
[----:B------:R-:W-:Y:S01]  /*3880*/  IMAD.MOV.U32 R2, RZ, RZ, R1 ;  /* 0x000000ffff027224 */ /* 0x000fe200078e0001 */
[----:B------:R-:W-:Y:S01]  /*3890*/  LOP3.LUT R11, R9, 0x80000000, RZ, 0xfc, !PT ;  /* 0x80000000090b7812 */ /* 0x000fe200078efcff */
[----:B------:R-:W-:Y:S01]  /*38a0*/  UMOV UR5, URZ ;  /* 0x000000ff00057c82 */ /* 0x000fe20008000000 */
[----:B------:R-:W-:-:S05]  /*38b0*/  UMOV UR4, URZ ;  /* 0x000000ff00047c82 */ /* 0x000fca0008000000 */
.L_x_202:
[----:B---3--:R-:W-:Y:S02]  /*38c0*/  IMAD.U32 R18, RZ, RZ, UR16 ;  /* 0x00000010ff127e24 */ /* 0x008fe4000f8e00ff */
        /* <DEDUP_REMOVED lines=10> */
[----:B---3--:R-:W-:Y:S01]  /*3970*/  VIADD R2, R2, 0x4 ;  /* 0x0000000402027836 */ /* 0x008fe20000000000 */
        /* <DEDUP_REMOVED lines=29> */
[----:B------:R-:W2:Y:S01]  /*3b50*/  I2F.F64.S64 R2, R2 ;  /* 0x0000000200027312 */ /* 0x000ea20000301c00 */
[----:B------:R-:W-:Y:S01]  /*3b60*/  ISETP.GE.AND P0, PT, R11, RZ, PT ;  /* 0x000000ff0b00720c */ /* 0x000fe20003f06270 */
[----:B--2---:R-:W-:-:S10]  /*3b70*/  DMUL R18, R2, UR4 ;  /* 0x0000000402127c28 */ /* 0x004fd40008000000 */
[----:B------:R-:W2:Y:S02]  /*3b80*/  F2F.F32.F64 R18, R18 ;  /* 0x0000001200127310 */ /* 0x000ea40000301000 */
[----:B--23--:R-:W-:-:S07]  /*3b90*/  FSEL R17, -R18, R18, !P0 ;  /* 0x0000001212117208 */ /* 0x00cfce0004000100 */
.L_x_201:
[----:B------:R-:W-:Y:S05]  /*3ba0*/  BSYNC.RECONVERGENT B0 ;  /* 0x0000000000007941 */ /* 0x000fea0003800200 */
.L_x_200:
[----:B------:R-:W-:Y:S01]  /*3bb0*/  SHF.L.U32 R2, R0, 0x6, RZ ;  /* 0x0000000600027819 */ /* 0x000fe200000006ff */
        /* <DEDUP_REMOVED lines=14> */
[----:B------:R-:W3:Y:S02]  /*3ca0*/  F2F.F64.F32 R10, R18 ;  /* 0x00000012000a7310 */ /* 0x000ee40000201800 */
[----:B------:R-:W-:Y:S01]  /*3cb0*/  FFMA R12, R3, R2, R12 ;  /* 0x00000002030c7223 */ /* 0x000fe2000000000c */
[----:B------:R-:W-:Y:S02]  /*3cc0*/  FSEL R9, -R9, -0.16666662693023681641, !P0 ;  /* 0xbe2aaaa809097808 */ /* 0x000fe40004000100 */
[----:B------:R-:W-:-:S03]  /*3cd0*/  FSEL R2, R17, 1, P0 ;  /* 0x3f80000011027808 */ /* 0x000fc60000000000 */
[C---:B------:R-:W-:Y:S02]  /*3ce0*/  FFMA R9, R3.reuse, R12, R9 ;  /* 0x0000000c03097223 */ /* 0x040fe40000000009 */
[----:B------:R-:W-:-:S04]  /*3cf0*/  FFMA R3, R3, R2, RZ ;  /* 0x0000000203037223 */ /* 0x000fc800000000ff */
[----:B------:R-:W-:Y:S01]  /*3d00*/  FFMA R2, R3, R9, R2 ;  /* 0x0000000903027223 */ /* 0x000fe20000000002 */
[----:B---3--:R-:W-:Y:S01]  /*3d10*/  DMUL R10, R10, -UR8 ;  /* 0x800000080a0a7c28 */ /* 0x008fe20008000000 */
[----:B------:R-:W-:Y:S02]  /*3d20*/  LOP3.LUT R9, R6, 0x7f0, RZ, 0xc0, !PT ;  /* 0x000007f006097812 */ /* 0x000fe400078ec0ff */
[----:B------:R-:W-:Y:S02]  /*3d30*/  @P1 FADD R2, RZ, -R2 ;  /* 0x80000002ff021221 */ /* 0x000fe40000000000 */
[----:B------:R-:W-:Y:S02]  /*3d40*/  LOP3.LUT R18, R9, 0x7, R0, 0xf8, !PT ;  /* 0x0000000709127812 */ /* 0x000fe400078ef800 */
[-C--:B----4-:R-:W-:Y:S01]  /*3d50*/  FMUL R12, R16, R2.reuse ;  /* 0x00000002100c7220 */ /* 0x090fe20000400000 */
[C---:B--2---:R-:W-:Y:S01]  /*3d60*/  FMUL R3, R15.reuse, R2 ;  /* 0x000000020f037220 */ /* 0x044fe20000400000 */
        /* <DEDUP_REMOVED lines=39> */
.L_x_205:
        /* <DEDUP_REMOVED lines=13> */
[----:B------:R-:W-:Y:S01]  /*40b0*/  SHF.L.U32 R2, R0, 0x6, RZ ;  /* 0x0000000600027819 */ /* 0x000fe200000006ff */
[----:B------:R0:W-:Y:S03]  /*40c0*/  STL [R1+0x18], R10 ;  /* 0x0000180a01007387 */ /* 0x0001e60000100800 */
        /* <DEDUP_REMOVED lines=33> */
.L_x_204:
[----:B------:R-:W-:Y:S05]  /*42e0*/  BSYNC.RECONVERGENT B0 ;  /* 0x0000000000007941 */ /* 0x000fea0003800200 */
.L_x_203:
[----:B------:R-:W-:Y:S02]  /*42f0*/  IMAD.MOV.U32 R2, RZ, RZ, 0x37cbac00 ;  /* 0x37cbac00ff027424 */ /* 0x000fe400078e00ff */
[----:B---3--:R-:W-:Y:S01]  /*4300*/  FMUL R3, R9, R9 ;  /* 0x0000000909037220 */ /* 0x008fe20000400000 */
[----:B------:R-:W-:Y:S01]  /*4310*/  LOP3.LUT R10, R21, 0x1, RZ, 0xc0, !PT ;  /* 0x00000001150a7812 */ /* 0x000fe200078ec0ff */
[----:B------:R-:W-:Y:S01]  /*4320*/  IMAD.MOV.U32 R12, RZ, RZ, 0x3c0885e4 ;  /* 0x3c0885e4ff0c7424 */ /* 0x000fe200078e00ff */
        /* <DEDUP_REMOVED lines=34> */
.L_x_208:
[----:B---3--:R-:W-:Y:S01]  /*4550*/  MOV R18, UR16 ;  /* 0x0000001000127c02 */ /* 0x008fe20008000f00 */
        /* <DEDUP_REMOVED lines=45> */
.L_x_207:
[----:B------:R-:W-:Y:S05]  /*4830*/  BSYNC.RECONVERGENT B0 ;  /* 0x0000000000007941 */ /* 0x000fea0003800200 */
.L_x_206:
        /* <DEDUP_REMOVED lines=60> */
[----:B------:R-:W-:Y:S01]  /*4c00*/  SHF.L.U32 R2, R10, 0x8, RZ ;  /* 0x000000080a027819 */ /* 0x000fe200000006ff */
[----:B------:R-:W-:Y:S01]  /*4c10*/  IMAD.MOV.U32 R10, RZ, RZ, RZ ;  /* 0x000000ffff0a7224 */ /* 0x000fe200078e00ff */
[----:B------:R-:W0:Y:S01]  /*4c20*/  LDCU.64 UR16, c[0x4][URZ] ;  /* 0x01000000ff1077ac */ /* 0x000e220008000a00 */
[----:B------:R-:W-:Y:S01]  /*4c30*/  IMAD.MOV.U32 R9, RZ, RZ, R1 ;  /* 0x000000ffff097224 */ /* 0x000fe200078e0001 */
[----:B------:R-:W-:Y:S01]  /*4c40*/  LOP3.LUT R11, R2, 0x80000000, RZ, 0xfc, !PT ;  /* 0x80000000020b7812 */ /* 0x000fe200078efcff */
[----:B------:R-:W-:Y:S01]  /*4c50*/  UMOV UR5, URZ ;  /* 0x000000ff00057c82 */ /* 0x000fe20008000000 */
[----:B------:R-:W-:-:S05]  /*4c60*/  UMOV UR4, URZ ;  /* 0x000000ff00047c82 */ /* 0x000fca0008000000 */
.L_x_211:
        /* <DEDUP_REMOVED lines=48> */
.L_x_210:
[----:B------:R-:W-:Y:S05]  /*4f70*/  BSYNC.RECONVERGENT B0 ;  /* 0x0000000000007941 */ /* 0x000fea0003800200 */
.L_x_209:
[----:B------:R-:W-:Y:S02]  /*4f80*/  IMAD.MOV.U32 R2, RZ, RZ, 0x37cbac00 ;  /* 0x37cbac00ff027424 */ /* 0x000fe400078e00ff */
[----:B---3--:R-:W-:Y:S01]  /*4f90*/  FMUL R3, R9, R9 ;  /* 0x0000000909037220 */ /* 0x008fe20000400000 */
[----:B------:R-:W-:Y:S01]  /*4fa0*/  LOP3.LUT R10, R21, 0x1, RZ, 0xc0, !PT ;  /* 0x00000001150a7812 */ /* 0x000fe200078ec0ff */
[----:B------:R-:W-:Y:S01]  /*4fb0*/  IMAD.MOV.U32 R12, RZ, RZ, 0x3c0885e4 ;  /* 0x3c0885e4ff0c7424 */ /* 0x000fe200078e00ff */
[----:B------:R-:W-:Y:S01]  /*4fc0*/  MOV R11, 0x3e2aaaa8 ;  /* 0x3e2aaaa8000b7802 */ /* 0x000fe20000000f00 */
[----:B------:R-:W-:Y:S01]  /*4fd0*/  FFMA R2, R3, R2, -0.0013887860113754868507 ;  /* 0xbab607ed03027423 */ /* 0x000fe20000000002 */
[----:B------:R-:W-:Y:S01]  /*4fe0*/  ISETP.NE.U32.AND P1, PT, R10, 0x1, PT ;  /* 0x000000010a00780c */ /* 0x000fe20003f25070 */
[----:B------:R-:W-:Y:S01]  /*4ff0*/  VIADD R18, R21, 0x1 ;  /* 0x0000000115127836 */ /* 0x000fe20000000000 */
[----:B------:R-:W-:Y:S02]  /*5000*/  BSSY.RECONVERGENT B0, `(.L_x_212) ;  /* 0x000004c000007945 */ /* 0x000fe40003800200 */
        /* <DEDUP_REMOVED lines=29> */
.L_x_214:
        /* <DEDUP_REMOVED lines=46> */
.L_x_213:
[----:B------:R-:W-:Y:S05]  /*54c0*/  BSYNC.RECONVERGENT B0 ;  /* 0x0000000000007941 */ /* 0x000fea0003800200 */
.L_x_212:
[----:B------:R-:W-:Y:S01]  /*54d0*/  IMAD.SHL.U32 R2, R0, 0x10, RZ ;  /* 0x0000001000027824 */ /* 0x000fe200078e00ff */
[----:B------:R-:W-:Y:S01]  /*54e0*/  MOV R10, 0x37cbac00 ;  /* 0x37cbac00000a7802 */ /* 0x000fe20000000f00 */
[----:B------:R-:W-:Y:S01]  /*54f0*/  FMUL R3, R17, R17 ;  /* 0x0000001111037220 */ /* 0x000fe20000400000 */
        /* <DEDUP_REMOVED lines=64> */
.L_x_217:
        /* <DEDUP_REMOVED lines=23> */
[----:B------:R-:W-:Y:S02]  /*5a70*/  LOP3.LUT P1, RZ, R12, 0x1f, RZ, 0xc0, !PT ;  /* 0x0000001f0cff7812 */ /* 0x000fe4000782c0ff */
[----:B------:R-:W-:-:S04]  /*5a80*/  IADD3 R2, PT, PT, R2, -0x80, RZ ;  /* 0xffffff8002027810 */ /* 0x000fc80007ffe0ff */
        /* <DEDUP_REMOVED lines=23> */
.L_x_216:
[----:B------:R-:W-:Y:S05]  /*5c00*/  BSYNC.RECONVERGENT B0 ;  /* 0x0000000000007941 */ /* 0x000fea0003800200 */
.L_x_215:
        /* <DEDUP_REMOVED lines=38> */
.L_x_220:
[----:B---3--:R-:W-:Y:S01]  /*5e70*/  IMAD.U32 R18, RZ, RZ, UR16 ;  /* 0x00000010ff127e24 */ /* 0x008fe2000f8e00ff */
[----:B------:R-:W-:-:S05]  /*5e80*/  MOV R19, UR17 ;  /* 0x0000001100137c02 */ /* 0x000fca0008000f00 */
        /* <DEDUP_REMOVED lines=44> */
.L_x_219:
[----:B------:R-:W-:Y:S05]  /*6150*/  BSYNC.RECONVERGENT B0 ;  /* 0x0000000000007941 */ /* 0x000fea0003800200 */
.L_x_218:
        /* <DEDUP_REMOVED lines=61> */
[----:B------:R-:W-:Y:S01]  /*6530*/  MOV R10, RZ ;  /* 0x000000ff000a7202 */ /* 0x000fe20000000f00 */
[----:B------:R-:W-:Y:S01]  /*6540*/  IMAD.MOV.U32 R9, RZ, RZ, R1 ;  /* 0x000000ffff097224 */ /* 0x000fe200078e0001 */
[----:B------:R-:W0:Y:S02]  /*6550*/  LDCU.64 UR16, c[0x4][URZ] ;  /* 0x01000000ff1077ac */ /* 0x000e240008000a00 */
[----:B------:R-:W-:Y:S01]  /*6560*/  LOP3.LUT R11, R2, 0x80000000, RZ, 0xfc, !PT ;  /* 0x80000000020b7812 */ /* 0x000fe200078efcff */
[----:B------:R-:W-:Y:S01]  /*6570*/  UMOV UR5, URZ ;  /* 0x000000ff00057c82 */ /* 0x000fe20008000000 */
[----:B------:R-:W-:-:S05]  /*6580*/  UMOV UR4, URZ ;  /* 0x000000ff00047c82 */ /* 0x000fca0008000000 */
.L_x_223:
        /* <DEDUP_REMOVED lines=48> */
.L_x_222:
[----:B------:R-:W-:Y:S05]  /*6890*/  BSYNC.RECONVERGENT B0 ;  /* 0x0000000000007941 */ /* 0x000fea0003800200 */
.L_x_221:
        /* <DEDUP_REMOVED lines=20> */
[----:B------:R-:W-:-:S04]  /*69e0*/  SHF.L.U32 R3, R0, 0x3, RZ ;  /* 0x0000000300037819 */ /* 0x000fc800000006ff */
        /* <DEDUP_REMOVED lines=17> */
.L_x_226:
        /* <DEDUP_REMOVED lines=46> */
.L_x_225:
[----:B------:R-:W-:Y:S05]  /*6de0*/  BSYNC.RECONVERGENT B0 ;  /* 0x0000000000007941 */ /* 0x000fea0003800200 */
.L_x_224:
[----:B------:R-:W-:Y:S02]  /*6df0*/  IMAD.SHL.U32 R2, R0, 0x4, RZ ;  /* 0x0000000400027824 */ /* 0x000fe400078e00ff */
[----:B------:R-:W-:Y:S01]  /*6e00*/  FMUL R3, R17, R17 ;  /* 0x0000001111037220 */ /* 0x000fe20000400000 */
[----:B------:R-:W-:Y:S01]  /*6e10*/  IMAD.MOV.U32 R10, RZ, RZ, 0x37cbac00 ;  /* 0x37cbac00ff0a7424 */ /* 0x000fe200078e00ff */
[----:B------:R-:W-:Y:S01]  /*6e20*/  LOP3.LUT R11, R20, 0x1, RZ, 0xc0, !PT ;  /* 0x00000001140b7812 */ /* 0x000fe200078ec0ff */
[----:B------:R-:W-:Y:S01]  /*6e30*/  BSSY.RECONVERGENT B0, `(.L_x_227) ;  /* 0x000006f000007945 */ /* 0x000fe20003800200 */
[----:B------:R-:W-:Y:S02]  /*6e40*/  LOP3.LUT R2, R2, 0x3fc, RZ, 0xc0, !PT ;  /* 0x000003fc02027812 */ /* 0x000fe400078ec0ff */
[----:B------:R-:W-:Y:S02]  /*6e50*/  ISETP.NE.U32.AND P0, PT, R11, 0x1, PT ;  /* 0x000000010b00780c */ /* 0x000fe40003f05070 */
[----:B------:R-:W-:Y:S01]  /*6e60*/  I2FP.F32.U32 R9, R2 ;  /* 0x0000000200097245 */ /* 0x000fe20000201000 */
[----:B------:R-:W-:Y:S01]  /*6e70*/  FFMA R2, R3, R10, -0.0013887860113754868507 ;  /* 0xbab607ed03027423 */ /* 0x000fe2000000000a */
[----:B------:R-:W-:-:S02]  /*6e80*/  MOV R12, 0x3d2aaabb ;  /* 0x3d2aaabb000c7802 */ /* 0x000fc40000000f00 */
[----:B------:R-:W-:Y:S01]  /*6e90*/  LOP3.LUT P1, RZ, R20, 0x2, RZ, 0xc0, !PT ;  /* 0x0000000214ff7812 */ /* 0x000fe2000782c0ff */
[----:B------:R-:W-:Y:S01]  /*6ea0*/  FMUL R18, R9, 0.00048828125 ;  /* 0x3a00000009127820 */ /* 0x000fe20000400000 */
[----:B------:R-:W-:Y:S01]  /*6eb0*/  FSEL R2, R2, -0.00019574658654164522886, !P0 ;  /* 0xb94d415302027808 */ /* 0x000fe20004000000 */
[----:B------:R-:W-:Y:S01]  /*6ec0*/  IMAD.MOV.U32 R9, RZ, RZ, 0x3effffff ;  /* 0x3effffffff097424 */ /* 0x000fe200078e00ff */
[----:B------:R-:W-:Y:S01]  /*6ed0*/  FSEL R12, R12, 0.0083327032625675201416, !P0 ;  /* 0x3c0885e40c0c7808 */ /* 0x000fe20004000000 */
[----:B------:R-:W3:Y:S03]  /*6ee0*/  F2F.F64.F32 R10, R18 ;  /* 0x00000012000a7310 */ /* 0x000ee60000201800 */
[----:B------:R-:W-:Y:S01]  /*6ef0*/  FSEL R9, -R9, -0.16666662693023681641, !P0 ;  /* 0xbe2aaaa809097808 */ /* 0x000fe20004000100 */
[----:B------:R-:W-:Y:S01]  /*6f00*/  FFMA R12, R3, R2, R12 ;  /* 0x00000002030c7223 */ /* 0x000fe2000000000c */
        /* <DEDUP_REMOVED lines=31> */
[----:B--2---:R-:W-:-:S04]  /*7100*/  FFMA R16, R19, -5.3903029534742383927e-15, R2 ;  /* 0xa7c234c513107823 */ /* 0x004fc80000000002 */
[----:B------:R-:W-:Y:S01]  /*7110*/  IMAD.MOV.U32 R9, RZ, RZ, R16 ;  /* 0x000000ffff097224 */ /* 0x000fe200078e0010 */
        /* <DEDUP_REMOVED lines=16> */
.L_x_229:
        /* <DEDUP_REMOVED lines=19> */
[----:B---3--:R-:W-:-:S06]  /*7350*/  DMUL R18, R2, -UR8 ;  /* 0x8000000802127c28 */ /* 0x008fcc0008000000 */
        /* <DEDUP_REMOVED lines=14> */
[----:B-----5:R-:W-:Y:S02]  /*7440*/  @P1 SHF.L.W.U32.HI R3, R11, R2, R3 ;  /* 0x000000020b031219 */ /* 0x020fe40000010e03 */
[--C-:B------:R-:W-:Y:S02]  /*7450*/  SHF.R.U32.HI R20, RZ, 0x1e, R9.reuse ;  /* 0x0000001eff147819 */ /* 0x100fe40000011609 */
[C---:B------:R-:W-:Y:S02]  /*7460*/  SHF.L.W.U32.HI R18, R3.reuse, 0x2, R9 ;  /* 0x0000000203127819 */ /* 0x040fe40000010e09 */
[----:B------:R-:W-:Y:S02]  /*7470*/  SHF.L.U32 R3, R3, 0x2, RZ ;  /* 0x0000000203037819 */ /* 0x000fe400000006ff */
[----:B------:R-:W-:-:S04]  /*7480*/  SHF.R.S32.HI R19, RZ, 0x1f, R18 ;  /* 0x0000001fff137819 */ /* 0x000fc80000011412 */
[C---:B------:R-:W-:Y:S01]  /*7490*/  LOP3.LUT R2, R19.reuse, R3, RZ, 0x3c, !PT ;  /* 0x0000000313027212 */ /* 0x040fe200078e3cff */
[C---:B------:R-:W-:Y:S01]  /*74a0*/  IMAD.IADD R20, R19.reuse, 0x1, -R20 ;  /* 0x0000000113147824 */ /* 0x040fe200078e0a14 */
[----:B------:R-:W-:Y:S02]  /*74b0*/  LOP3.LUT R3, R19, R18, RZ, 0x3c, !PT ;  /* 0x0000001213037212 */ /* 0x000fe400078e3cff */
[----:B------:R-:W-:-:S04]  /*74c0*/  LOP3.LUT R18, R18, R21, RZ, 0x3c, !PT ;  /* 0x0000001512127212 */ /* 0x000fc800078e3cff */
[----:B------:R-:W0:Y:S01]  /*74d0*/  I2F.F64.S64 R2, R2 ;  /* 0x0000000200027312 */ /* 0x000e220000301c00 */
[----:B------:R-:W-:Y:S01]  /*74e0*/  ISETP.GE.AND P1, PT, R18, RZ, PT ;  /* 0x000000ff1200720c */ /* 0x000fe20003f26270 */
[----:B0-----:R-:W-:-:S10]  /*74f0*/  DMUL R10, R2, UR4 ;  /* 0x00000004020a7c28 */ /* 0x001fd40008000000 */
[----:B------:R-:W0:Y:S02]  /*7500*/  F2F.F32.F64 R10, R10 ;  /* 0x0000000a000a7310 */ /* 0x000e240000301000 */
[----:B0-----:R-:W-:-:S07]  /*7510*/  FSEL R9, -R10, R10, !P1 ;  /* 0x0000000a0a097208 */ /* 0x001fce0004800100 */
.L_x_228:
[----:B------:R-:W-:Y:S05]  /*7520*/  BSYNC.RECONVERGENT B0 ;  /* 0x0000000000007941 */ /* 0x000fea0003800200 */
.L_x_227:
        /* <DEDUP_REMOVED lines=38> */
.L_x_232:
        /* <DEDUP_REMOVED lines=11> */
[----:B---3--:R-:W-:Y:S01]  /*7840*/  IADD3 R2, PT, PT, R2, 0x4, RZ ;  /* 0x0000000402027810 */ /* 0x008fe20007ffe0ff */
[----:B------:R-:W-:Y:S06]  /*7850*/  BRA.U UP0, `(.L_x_232) ;  /* 0xfffffffd00cc7547 */ /* 0x000fec000b83ffff */
[----:B------:R-:W-:Y:S01]  /*7860*/  I2FP.F32.U32 R3, R3 ;  /* 0x0000000300037245 */ /* 0x000fe20000201000 */
[----:B------:R3:W-:Y:S04]  /*7870*/  STL [R1+0x18], R10 ;  /* 0x0000180a01007387 */ /* 0x0007e80000100800 */
[----:B------:R-:W-:-:S06]  /*7880*/  FMUL R3, R3, 0.00048828125 ;  /* 0x3a00000003037820 */ /* 0x000fcc0000400000 */
[----:B------:R-:W5:Y:S02]  /*7890*/  F2F.F64.F32 R2, R3 ;  /* 0x0000000300027310 */ /* 0x000f640000201800 */
[----:B-----5:R-:W-:-:S10]  /*78a0*/  DMUL R16, R2, -UR8 ;  /* 0x8000000802107c28 */ /* 0x020fd40008000000 */
        /* <DEDUP_REMOVED lines=14> */
[----:B--2---:R-:W-:Y:S02]  /*7990*/  @P0 SHF.L.W.U32.HI R2, R3, R11, R2 ;  /* 0x0000000b03020219 */ /* 0x004fe40000010e02 */
[--C-:B---3--:R-:W-:Y:S02]  /*79a0*/  SHF.R.U32.HI R10, RZ, 0x1e, R9.reuse ;  /* 0x0000001eff0a7819 */ /* 0x108fe40000011609 */
[C---:B------:R-:W-:Y:S01]  /*79b0*/  SHF.L.W.U32.HI R11, R2.reuse, 0x2, R9 ;  /* 0x00000002020b7819 */ /* 0x040fe20000010e09 */
[----:B------:R-:W-:-:S03]  /*79c0*/  IMAD.SHL.U32 R2, R2, 0x4, RZ ;  /* 0x0000000402027824 */ /* 0x000fc600078e00ff */
[----:B------:R-:W-:-:S04]  /*79d0*/  SHF.R.S32.HI R17, RZ, 0x1f, R11 ;  /* 0x0000001fff117819 */ /* 0x000fc8000001140b */
[C---:B------:R-:W-:Y:S02]  /*79e0*/  LOP3.LUT R2, R17.reuse, R2, RZ, 0x3c, !PT ;  /* 0x0000000211027212 */ /* 0x040fe400078e3cff */
[C---:B------:R-:W-:Y:S01]  /*79f0*/  LOP3.LUT R3, R17.reuse, R11, RZ, 0x3c, !PT ;  /* 0x0000000b11037212 */ /* 0x040fe200078e3cff */
[----:B------:R-:W-:Y:S01]  /*7a00*/  IMAD.IADD R17, R17, 0x1, -R10 ;  /* 0x0000000111117824 */ /* 0x000fe200078e0a0a */
[----:B------:R-:W-:-:S04]  /*7a10*/  LOP3.LUT R11, R11, R16, RZ, 0x3c, !PT ;  /* 0x000000100b0b7212 */ /* 0x000fc800078e3cff */
[----:B------:R-:W2:Y:S01]  /*7a20*/  I2F.F64.S64 R2, R2 ;  /* 0x0000000200027312 */ /* 0x000ea20000301c00 */
[----:B------:R-:W-:Y:S01]  /*7a30*/  ISETP.GE.AND P0, PT, R11, RZ, PT ;  /* 0x000000ff0b00720c */ /* 0x000fe20003f06270 */
[----:B--2---:R-:W-:-:S10]  /*7a40*/  DMUL R20, R2, UR4 ;  /* 0x0000000402147c28 */ /* 0x004fd40008000000 */
[----:B------:R-:W2:Y:S02]  /*7a50*/  F2F.F32.F64 R20, R20 ;  /* 0x0000001400147310 */ /* 0x000ea40000301000 */
[----:B--2---:R-:W-:-:S07]  /*7a60*/  FSEL R16, -R20, R20, !P0 ;  /* 0x0000001414107208 */ /* 0x004fce0004000100 */
.L_x_231:
[----:B------:R-:W-:Y:S05]  /*7a70*/  BSYNC.RECONVERGENT B0 ;  /* 0x0000000000007941 */ /* 0x000fea0003800200 */
.L_x_230:
[----:B------:R-:W-:Y:S01]  /*7a80*/  FMUL R18, R16, R16 ;  /* 0x0000001010127220 */ /* 0x000fe20000400000 */
[----:B------:R-:W-:Y:S01]  /*7a90*/  IMAD.MOV.U32 R9, RZ, RZ, 0x37cbac00 ;  /* 0x37cbac00ff097424 */ /* 0x000fe200078e00ff */
[----:B------:R-:W-:Y:S01]  /*7aa0*/  LOP3.LUT R3, R17, 0x1, RZ, 0xc0, !PT ;  /* 0x0000000111037812 */ /* 0x000fe200078ec0ff */
[----:B------:R-:W-:Y:S01]  /*7ab0*/  IMAD.MOV.U32 R10, RZ, RZ, 0x3d2aaabb ;  /* 0x3d2aaabbff0a7424 */ /* 0x000fe200078e00ff */
[----:B------:R-:W-:Y:S01]  /*7ac0*/  LOP3.LUT R2, R6, 0x3fe, RZ, 0xc0, !PT ;  /* 0x000003fe06027812 */ /* 0x000fe200078ec0ff */
[----:B------:R-:W-:Y:S01]  /*7ad0*/  FFMA R11, R18, R9, -0.0013887860113754868507 ;  /* 0xbab607ed120b7423 */ /* 0x000fe20000000009 */
[----:B------:R-:W-:Y:S01]  /*7ae0*/  ISETP.NE.U32.AND P0, PT, R3, 0x1, PT ;  /* 0x000000010300780c */ /* 0x000fe20003f05070 */
[----:B------:R-:W-:Y:S01]  /*7af0*/  BSSY.RECONVERGENT B0, `(.L_x_233) ;  /* 0x0000064000007945 */ /* 0x000fe20003800200 */
[----:B------:R-:W-:Y:S02]  /*7b00*/  I2FP.F32.U32 R2, R2 ;  /* 0x0000000200027245 */ /* 0x000fe40000201000 */
[----:B------:R-:W-:Y:S01]  /*7b10*/  FSEL R21, R11, -0.00019574658654164522886, !P0 ;  /* 0xb94d41530b157808 */ /* 0x000fe20004000000 */
[----:B------:R-:W-:Y:S01]  /*7b20*/  IMAD.MOV.U32 R11, RZ, RZ, 0x3effffff ;  /* 0x3effffffff0b7424 */ /* 0x000fe200078e00ff */
[----:B------:R-:W-:Y:S01]  /*7b30*/  FSEL R23, R10, 0.0083327032625675201416, !P0 ;  /* 0x3c0885e40a177808 */ /* 0x000fe20004000000 */
[----:B------:R-:W-:Y:S01]  /*7b40*/  FMUL R22, R2, 0.00048828125 ;  /* 0x3a00000002167820 */ /* 0x000fe20000400000 */
[----:B------:R-:W-:-:S02]  /*7b50*/  LOP3.LUT P1, RZ, R17, 0x2, RZ, 0xc0, !PT ;  /* 0x0000000211ff7812 */ /* 0x000fc4000782c0ff */
[----:B------:R-:W-:Y:S01]  /*7b60*/  FSEL R20, -R11, -0.16666662693023681641, !P0 ;  /* 0xbe2aaaa80b147808 */ /* 0x000fe20004000100 */
[----:B------:R-:W-:Y:S01]  /*7b70*/  FFMA R21, R18, R21, R23 ;  /* 0x0000001512157223 */ /* 0x000fe20000000017 */
[----:B------:R-:W-:Y:S01]  /*7b80*/  FSEL R16, R16, 1, P0 ;  /* 0x3f80000010107808 */ /* 0x000fe20000000000 */
[----:B------:R3:W5:Y:S02]  /*7b90*/  F2F.F64.F32 R2, R22 ;  /* 0x0000001600027310 */ /* 0x0007640000201800 */
[----:B------:R-:W-:Y:S01]  /*7ba0*/  FFMA R20, R18, R21, R20 ;  /* 0x0000001512147223 */ /* 0x000fe20000000014 */
[----:B------:R-:W-:Y:S01]  /*7bb0*/  LOP3.LUT R21, R6, 0x600, RZ, 0xc0, !PT ;  /* 0x0000060006157812 */ /* 0x000fe200078ec0ff */
[----:B------:R-:W-:-:S03]  /*7bc0*/  FFMA R17, R18, R16, RZ ;  /* 0x0000001012117223 */ /* 0x000fc600000000ff */
[----:B------:R-:W-:Y:S01]  /*7bd0*/  LOP3.LUT R21, R21, 0xff, R0, 0xf8, !PT ;  /* 0x000000ff15157812 */ /* 0x000fe200078ef800 */
[----:B------:R-:W-:-:S03]  /*7be0*/  FFMA R16, R17, R20, R16 ;  /* 0x0000001411107223 */ /* 0x000fc60000000010 */
[C---:B---3--:R-:W-:Y:S01]  /*7bf0*/  LEA R22, R21.reuse, UR12, 0x2 ;  /* 0x0000000c15167c11 */ /* 0x048fe2000f8e10ff */
[----:B------:R-:W-:Y:S01]  /*7c00*/  @P1 FADD R16, RZ, -R16 ;  /* 0x80000010ff101221 */ /* 0x000fe20000000000 */
[----:B------:R-:W-:Y:S01]  /*7c10*/  LEA R21, R21, UR13, 0x2 ;  /* 0x0000000d15157c11 */ /* 0x000fe2000f8e10ff */
[----:B-----5:R-:W-:Y:S02]  /*7c20*/  DMUL R2, R2, -UR8 ;  /* 0x8000000802027c28 */ /* 0x020fe40008000000 */
[-C--:B----4-:R-:W-:Y:S01]  /*7c30*/  FMUL R17, R15, R16.reuse ;  /* 0x000000100f117220 */ /* 0x090fe20000400000 */
[----:B--2---:R-:W-:-:S03]  /*7c40*/  FMUL R16, R14, R16 ;  /* 0x000000100e107220 */ /* 0x004fc60000400000 */
[-C--:B------:R-:W-:Y:S01]  /*7c50*/  FFMA R17, R14, R19.reuse, -R17 ;  /* 0x000000130e117223 */ /* 0x080fe20000000811 */
[----:B------:R-:W-:Y:S01]  /*7c60*/  FFMA R16, R15, R19, R16 ;  /* 0x000000130f107223 */ /* 0x000fe20000000010 */
[----:B------:R1:W2:Y:S02]  /*7c70*/  F2F.F32.F64 R18, R2 ;  /* 0x0000000200127310 */ /* 0x0002a40000301000 */
[C-C-:B0-----:R-:W-:Y:S01]  /*7c80*/  FADD R19, R12.reuse, R17.reuse ;  /* 0x000000110c137221 */ /* 0x141fe20000000000 */
[----:B------:R-:W-:-:S04]  /*7c90*/  FADD R17, R12, -R17 ;  /* 0x800000110c117221 */ /* 0x000fc80000000000 */
[----:B------:R-:W-:Y:S01]  /*7ca0*/  STS [R22], R19 ;  /* 0x0000001316007388 */ /* 0x000fe20000000800 */
[C-C-:B-1----:R-:W-:Y:S01]  /*7cb0*/  FADD R2, R13.reuse, R16.reuse ;  /* 0x000000100d027221 */ /* 0x142fe20000000000 */
[----:B------:R-:W-:-:S04]  /*7cc0*/  FADD R16, R13, -R16 ;  /* 0x800000100d107221 */ /* 0x000fc80000000000 */
[----:B------:R-:W-:Y:S01]  /*7cd0*/  STS [R21], R2 ;  /* 0x0000000215007388 */ /* 0x000fe20000000800 */
[C---:B--2---:R-:W-:Y:S01]  /*7ce0*/  FMUL R20, R18.reuse, 0.63661974668502807617 ;  /* 0x3f22f98312147820 */ /* 0x044fe20000400000 */
[----:B------:R-:W-:Y:S02]  /*7cf0*/  FSETP.GE.AND P0, PT, |R18|, 105615, PT ;  /* 0x47ce47801200780b */ /* 0x000fe40003f06200 */
[----:B------:R-:W-:Y:S03]  /*7d00*/  STS [R22+0x400], R17 ;  /* 0x0004001116007388 */ /* 0x000fe60000000800 */
[----:B------:R-:W0:Y:S01]  /*7d10*/  F2I.NTZ R20, R20 ;  /* 0x0000001400147305 */ /* 0x000e220000203100 */
[----:B------:R1:W-:Y:S01]  /*7d20*/  STS [R21+0x400], R16 ;  /* 0x0004001015007388 */ /* 0x0003e20000000800 */
[----:B------:R-:W-:Y:S01]  /*7d30*/  BAR.SYNC.DEFER_BLOCKING 0x0 ;  /* 0x0000000000007b1d */ /* 0x000fe20000010000 */
[----:B0-----:R-:W-:Y:S01]  /*7d40*/  I2FP.F32.S32 R3, R20 ;  /* 0x0000001400037245 */ /* 0x001fe20000201400 */
[----:B-1----:R-:W-:-:S04]  /*7d50*/  IMAD.MOV.U32 R21, RZ, RZ, R20 ;  /* 0x000000ffff157224 */ /* 0x002fc800078e0014 */
[----:B------:R-:W-:-:S04]  /*7d60*/  FFMA R24, R3, -1.5707962512969970703, R18 ;  /* 0xbfc90fda03187823 */ /* 0x000fc80000000012 */
[----:B------:R-:W-:-:S04]  /*7d70*/  FFMA R24, R3, -7.5497894158615963534e-08, R24 ;  /* 0xb3a2216803187823 */ /* 0x000fc80000000018 */
[----:B------:R-:W-:Y:S01]  /*7d80*/  FFMA R19, R3, -5.3903029534742383927e-15, R24 ;  /* 0xa7c234c503137823 */ /* 0x000fe20000000018 */
[----:B------:R0:W1:Y:S03]  /*7d90*/  LDS R12, [R7] ;  /* 0x00000000070c7984 */ /* 0x0000660000000800 */
[----:B------:R-:W-:Y:S01]  /*7da0*/  IMAD.MOV.U32 R22, RZ, RZ, R19 ;  /* 0x000000ffff167224 */ /* 0x000fe200078e0013 */
[----:B------:R0:W2:Y:S04]  /*7db0*/  LDS R13, [R7+0x1000] ;  /* 0x00100000070d7984 */ /* 0x0000a80000000800 */
[----:B------:R0:W3:Y:S04]  /*7dc0*/  LDS R14, [R8] ;  /* 0x00000000080e7984 */ /* 0x0000e80000000800 */
[----:B------:R0:W4:Y:S01]  /*7dd0*/  LDS R15, [R8+0x1000] ;  /* 0x00100000080f7984 */ /* 0x0001220000000800 */
[----:B------:R-:W-:Y:S05]  /*7de0*/  @!P0 BRA `(.L_x_234) ;  /* 0x0000000000d08947 */ /* 0x000fea0003800000 */
[----:B------:R-:W-:-:S13]  /*7df0*/  FSETP.NEU.AND P1, PT, |R18|, +INF , PT ;  /* 0x7f8000001200780b */ /* 0x000fda0003f2d200 */
[----:B------:R-:W-:Y:S01]  /*7e00*/  @!P1 FMUL R22, RZ, R18 ;  /* 0x00000012ff169220 */ /* 0x000fe20000400000 */
[----:B------:R-:W-:Y:S01]  /*7e10*/  @!P1 IMAD.MOV.U32 R20, RZ, RZ, RZ ;  /* 0x000000ffff149224 */ /* 0x000fe200078e00ff */
[----:B------:R-:W-:Y:S06]  /*7e20*/  @!P1 BRA `(.L_x_234) ;  /* 0x0000000000c09947 */ /* 0x000fec0003800000 */
[----:B------:R-:W-:Y:S01]  /*7e30*/  IMAD.SHL.U32 R2, R18, 0x100, RZ ;  /* 0x0000010012027824 */ /* 0x000fe200078e00ff */
[----:B------:R-:W1:Y:S01]  /*7e40*/  LDCU.64 UR12, c[0x4][URZ] ;  /* 0x01000000ff0c77ac */ /* 0x000e620008000a00 */
[----:B------:R-:W-:Y:S02]  /*7e50*/  IMAD.MOV.U32 R20, RZ, RZ, RZ ;  /* 0x000000ffff147224 */ /* 0x000fe400078e00ff */
[----:B0-----:R-:W-:Y:S01]  /*7e60*/  IMAD.MOV.U32 R7, RZ, RZ, R1 ;  /* 0x000000ffff077224 */ /* 0x001fe200078e0001 */
[----:B------:R-:W-:Y:S01]  /*7e70*/  LOP3.LUT R8, R2, 0x80000000, RZ, 0xfc, !PT ;  /* 0x8000000002087812 */ /* 0x000fe200078efcff */
[----:B------:R-:W-:Y:S01]  /*7e80*/  UMOV UR5, URZ ;  /* 0x000000ff00057c82 */ /* 0x000fe20008000000 */
[----:B------:R-:W-:-:S05]  /*7e90*/  UMOV UR4, URZ ;  /* 0x000000ff00047c82 */ /* 0x000fca0008000000 */
.L_x_235:
[----:B-1----:R-:W-:Y:S01]  /*7ea0*/  IMAD.U32 R3, RZ, RZ, UR13 ;  /* 0x0000000dff037e24 */ /* 0x002fe2000f8e00ff */
[----:B------:R-:W-:-:S05]  /*7eb0*/  MOV R2, UR12 ;  /* 0x0000000c00027c02 */ /* 0x000fca0008000f00 */
        /* <DEDUP_REMOVED lines=30> */
[C---:B------:R-:W-:Y:S01]  /*80a0*/  LOP3.LUT R2, R8.reuse, R3, RZ, 0x3c, !PT ;  /* 0x0000000308027212 */ /* 0x040fe200078e3cff */
[C---:B0-----:R-:W-:Y:S01]  /*80b0*/  IMAD.IADD R20, R8.reuse, 0x1, -R7 ;  /* 0x0000000108147824 */ /* 0x041fe200078e0a07 */
[----:B------:R-:W-:Y:S02]  /*80c0*/  LOP3.LUT R3, R8, R23, RZ, 0x3c, !PT ;  /* 0x0000001708037212 */ /* 0x000fe400078e3cff */
[----:B------:R-:W-:-:S04]  /*80d0*/  LOP3.LUT R23, R23, R18, RZ, 0x3c, !PT ;  /* 0x0000001217177212 */ /* 0x000fc800078e3cff */
[----:B------:R-:W0:Y:S01]  /*80e0*/  I2F.F64.S64 R2, R2 ;  /* 0x0000000200027312 */ /* 0x000e220000301c00 */
[----:B------:R-:W-:Y:S01]  /*80f0*/  ISETP.GE.AND P1, PT, R23, RZ, PT ;  /* 0x000000ff1700720c */ /* 0x000fe20003f26270 */
[----:B0-----:R-:W-:-:S10]  /*8100*/  DMUL R16, R2, UR4 ;  /* 0x0000000402107c28 */ /* 0x001fd40008000000 */
[----:B------:R-:W0:Y:S02]  /*8110*/  F2F.F32.F64 R16, R16 ;  /* 0x0000001000107310 */ /* 0x000e240000301000 */
[----:B0-----:R-:W-:-:S07]  /*8120*/  FSEL R22, -R16, R16, !P1 ;  /* 0x0000001010167208 */ /* 0x001fce0004800100 */
.L_x_234:
[----:B------:R-:W-:Y:S05]  /*8130*/  BSYNC.RECONVERGENT B0 ;  /* 0x0000000000007941 */ /* 0x000fea0003800200 */
.L_x_233:
[----:B0-----:R-:W-:Y:S01]  /*8140*/  LOP3.LUT R7, R20, 0x1, RZ, 0xc0, !PT ;  /* 0x0000000114077812 */ /* 0x001fe200078ec0ff */
[----:B------:R-:W-:Y:S01]  /*8150*/  FMUL R2, R22, R22 ;  /* 0x0000001616027220 */ /* 0x000fe20000400000 */
[----:B------:R-:W-:Y:S01]  /*8160*/  VIADD R16, R20, 0x1 ;  /* 0x0000000114107836 */ /* 0x000fe20000000000 */
[----:B------:R-:W-:Y:S01]  /*8170*/  BSSY.RECONVERGENT B0, `(.L_x_236) ;  /* 0x0000044000007945 */ /* 0x000fe20003800200 */
[----:B------:R-:W-:Y:S01]  /*8180*/  ISETP.NE.U32.AND P1, PT, R7, 0x1, PT ;  /* 0x000000010700780c */ /* 0x000fe20003f25070 */
[----:B------:R-:W-:Y:S01]  /*8190*/  FFMA R3, R2, R9, -0.0013887860113754868507 ;  /* 0xbab607ed02037423 */ /* 0x000fe20000000009 */
[----:B------:R-:W-:Y:S01]  /*81a0*/  IMAD.MOV.U32 R7, RZ, RZ, 0x3c0885e4 ;  /* 0x3c0885e4ff077424 */ /* 0x000fe200078e00ff */
[----:B------:R-:W-:Y:S01]  /*81b0*/  LOP3.LUT P2, RZ, R16, 0x2, RZ, 0xc0, !PT ;  /* 0x0000000210ff7812 */ /* 0x000fe2000784c0ff */
[----:B------:R-:W-:Y:S01]  /*81c0*/  IMAD.MOV.U32 R8, RZ, RZ, 0x3e2aaaa8 ;  /* 0x3e2aaaa8ff087424 */ /* 0x000fe200078e00ff */
[----:B------:R-:W-:Y:S02]  /*81d0*/  FSEL R20, R22, 1, !P1 ;  /* 0x3f80000016147808 */ /* 0x000fe40004800000 */
[----:B------:R-:W-:-:S02]  /*81e0*/  FSEL R3, R3, -0.00019574658654164522886, P1 ;  /* 0xb94d415303037808 */ /* 0x000fc40000800000 */
[----:B------:R-:W-:Y:S02]  /*81f0*/  FSEL R17, R7, 0.041666727513074874878, !P1 ;  /* 0x3d2aaabb07117808 */ /* 0x000fe40004800000 */
[----:B------:R-:W-:-:S03]  /*8200*/  FSEL R16, -R8, -0.4999999701976776123, !P1 ;  /* 0xbeffffff08107808 */ /* 0x000fc60004800100 */
[C---:B------:R-:W-:Y:S01]  /*8210*/  FFMA R17, R2.reuse, R3, R17 ;  /* 0x0000000302117223 */ /* 0x040fe20000000011 */
[----:B------:R-:W-:-:S03]  /*8220*/  FFMA R3, R2, R20, RZ ;  /* 0x0000001402037223 */ /* 0x000fc600000000ff */
        /* <DEDUP_REMOVED lines=15> */
.L_x_238:
[----:B0-----:R-:W-:Y:S01]  /*8320*/  MOV R2, UR12 ;  /* 0x0000000c00027c02 */ /* 0x001fe20008000f00 */
        /* <DEDUP_REMOVED lines=30> */
[----:B------:R-:W-:Y:S02]  /*8510*/  SHF.R.S32.HI R22, RZ, 0x1f, R21 ;  /* 0x0000001fff167819 */ /* 0x000fe40000011415 */
[----:B------:R-:W-:Y:S02]  /*8520*/  LOP3.LUT R18, R21, R18, RZ, 0x3c, !PT ;  /* 0x0000001215127212 */ /* 0x000fe400078e3cff */
[C---:B------:R-:W-:Y:S02]  /*8530*/  LOP3.LUT R2, R22.reuse, R2, RZ, 0x3c, !PT ;  /* 0x0000000216027212 */ /* 0x040fe400078e3cff */
[C---:B------:R-:W-:Y:S01]  /*8540*/  LOP3.LUT R3, R22.reuse, R21, RZ, 0x3c, !PT ;  /* 0x0000001516037212 */ /* 0x040fe200078e3cff */
[----:B------:R-:W-:Y:S01]  /*8550*/  IMAD.IADD R21, R22, 0x1, -R19 ;  /* 0x0000000116157824 */ /* 0x000fe200078e0a13 */
[----:B------:R-:W-:-:S04]  /*8560*/  ISETP.GE.AND P0, PT, R18, RZ, PT ;  /* 0x000000ff1200720c */ /* 0x000fc80003f06270 */
[----:B------:R-:W2:Y:S02]  /*8570*/  I2F.F64.S64 R2, R2 ;  /* 0x0000000200027312 */ /* 0x000ea40000301c00 */
[----:B--2---:R-:W-:-:S10]  /*8580*/  DMUL R16, R2, UR4 ;  /* 0x0000000402107c28 */ /* 0x004fd40008000000 */
[----:B------:R-:W2:Y:S02]  /*8590*/  F2F.F32.F64 R16, R16 ;  /* 0x0000001000107310 */ /* 0x000ea40000301000 */
[----:B0-2---:R-:W-:-:S07]  /*85a0*/  FSEL R19, -R16, R16, !P0 ;  /* 0x0000001010137208 */ /* 0x005fce0004000100 */
.L_x_237:
[----:B------:R-:W-:Y:S05]  /*85b0*/  BSYNC.RECONVERGENT B0 ;  /* 0x0000000000007941 */ /* 0x000fea0003800200 */
.L_x_236:
[----:B------:R-:W0:Y:S01]  /*85c0*/  S2R R2, SR_TID.X ;  /* 0x0000000000027919 */ /* 0x000e220000002100 */
[----:B------:R-:W-:Y:S01]  /*85d0*/  FMUL R16, R19, R19 ;  /* 0x0000001313107220 */ /* 0x000fe20000400000 */
[C---:B------:R-:W-:Y:S01]  /*85e0*/  LOP3.LUT R3, R21.reuse, 0x1, RZ, 0xc0, !PT ;  /* 0x0000000115037812 */ /* 0x040fe200078ec0ff */
[----:B------:R-:W-:Y:S01]  /*85f0*/  USHF.L.U32 UR10, UR10, 0xb, URZ ;  /* 0x0000000b0a0a7899 */ /* 0x000fe200080006ff */
[----:B------:R-:W-:Y:S01]  /*8600*/  LOP3.LUT P1, RZ, R21, 0x2, RZ, 0xc0, !PT ;  /* 0x0000000215ff7812 */ /* 0x000fe2000782c0ff */
[----:B------:R-:W-:Y:S01]  /*8610*/  FFMA R17, R16, R9, -0.0013887860113754868507 ;  /* 0xbab607ed10117423 */ /* 0x000fe20000000009 */
[----:B------:R-:W-:Y:S01]  /*8620*/  ISETP.NE.U32.AND P0, PT, R3, 0x1, PT ;  /* 0x000000010300780c */ /* 0x000fe20003f05070 */
[----:B------:R-:W-:Y:S03]  /*8630*/  BSSY.RECONVERGENT B0, `(.L_x_239) ;  /* 0x0000063000007945 */ /* 0x000fe60003800200 */
[----:B------:R-:W-:-:S02]  /*8640*/  FSEL R17, R17, -0.00019574658654164522886, !P0 ;  /* 0xb94d415311117808 */ /* 0x000fc40004000000 */
[----:B------:R-:W-:Y:S02]  /*8650*/  FSEL R23, R10, 0.0083327032625675201416, !P0 ;  /* 0x3c0885e40a177808 */ /* 0x000fe40004000000 */
[----:B------:R-:W-:Y:S02]  /*8660*/  FSEL R18, -R11, -0.16666662693023681641, !P0 ;  /* 0xbe2aaaa80b127808 */ /* 0x000fe40004000100 */
[----:B------:R-:W-:Y:S01]  /*8670*/  FSEL R19, R19, 1, P0 ;  /* 0x3f80000013137808 */ /* 0x000fe20000000000 */
[----:B------:R-:W-:-:S04]  /*8680*/  FFMA R17, R16, R17, R23 ;  /* 0x0000001110117223 */ /* 0x000fc80000000017 */
[C---:B------:R-:W-:Y:S01]  /*8690*/  FFMA R17, R16.reuse, R17, R18 ;  /* 0x0000001110117223 */ /* 0x040fe20000000012 */
[----:B------:R-:W-:-:S04]  /*86a0*/  FFMA R16, R16, R19, RZ ;  /* 0x0000001310107223 */ /* 0x000fc800000000ff */
[----:B------:R-:W-:Y:S01]  /*86b0*/  FFMA R16, R16, R17, R19 ;  /* 0x0000001110107223 */ /* 0x000fe20000000013 */
[----:B------:R-:W-:-:S03]  /*86c0*/  LOP3.LUT R19, R6, 0x400, RZ, 0xc0, !PT ;  /* 0x0000040006137812 */ /* 0x000fc600078ec0ff */
[----:B------:R-:W-:Y:S01]  /*86d0*/  @P1 FADD R16, RZ, -R16 ;  /* 0x80000010ff101221 */ /* 0x000fe20000000000 */
[----:B------:R-:W-:Y:S02]  /*86e0*/  LOP3.LUT R19, R19, 0x1ff, R0, 0xf8, !PT ;  /* 0x000001ff13137812 */ /* 0x000fe400078ef800 */
[----:B0-----:R-:W-:Y:S01]  /*86f0*/  I2FP.F32.U32 R2, R2 ;  /* 0x0000000200027245 */ /* 0x001fe20000201000 */
[-C--:B----4-:R-:W-:Y:S01]  /*8700*/  FMUL R6, R15, R16.reuse ;  /* 0x000000100f067220 */ /* 0x090fe20000400000 */
[----:B--2---:R-:W-:Y:S01]  /*8710*/  FMUL R16, R13, R16 ;  /* 0x000000100d107220 */ /* 0x004fe20000400000 */
[----:B------:R-:W-:Y:S02]  /*8720*/  LEA R21, R19, UR11, 0x2 ;  /* 0x0000000b13157c11 */ /* 0x000fe4000f8e10ff */
[----:B------:R-:W-:Y:S01]  /*8730*/  FMUL R22, R2, 0.00048828125 ;  /* 0x3a00000002167820 */ /* 0x000fe20000400000 */
[-C--:B------:R-:W-:Y:S01]  /*8740*/  FFMA R13, R13, R20.reuse, -R6 ;  /* 0x000000140d0d7223 */ /* 0x080fe20000000806 */
[----:B------:R-:W-:Y:S01]  /*8750*/  FFMA R15, R15, R20, R16 ;  /* 0x000000140f0f7223 */ /* 0x000fe20000000010 */
[----:B------:R-:W-:Y:S01]  /*8760*/  LEA R19, R19, UR14, 0x2 ;  /* 0x0000000e13137c11 */ /* 0x000fe2000f8e10ff */
[----:B------:R-:W0:Y:S01]  /*8770*/  F2F.F64.F32 R2, R22 ;  /* 0x0000001600027310 */ /* 0x000e220000201800 */
[C-C-:B-1----:R-:W-:Y:S01]  /*8780*/  FADD R16, R12.reuse, R13.reuse ;  /* 0x0000000d0c107221 */ /* 0x142fe20000000000 */
[----:B------:R-:W-:Y:S01]  /*8790*/  FADD R18, R12, -R13 ;  /* 0x8000000d0c127221 */ /* 0x000fe20000000000 */
[----:B---3--:R-:W-:-:S03]  /*87a0*/  FADD R20, R14, -R15 ;  /* 0x8000000f0e147221 */ /* 0x008fc60000000000 */
[----:B------:R-:W-:Y:S01]  /*87b0*/  STS [R21], R16 ;  /* 0x0000001015007388 */ /* 0x000fe20000000800 */
[----:B0-----:R-:W-:-:S06]  /*87c0*/  DMUL R2, R2, -UR8 ;  /* 0x8000000802027c28 */ /* 0x001fcc0008000000 */
[----:B------:R0:W1:Y:S02]  /*87d0*/  F2F.F32.F64 R17, R2 ;  /* 0x0000000200117310 */ /* 0x0000640000301000 */
[----:B0-----:R-:W-:-:S05]  /*87e0*/  FADD R2, R14, R15 ;  /* 0x0000000f0e027221 */ /* 0x001fca0000000000 */
[----:B------:R-:W-:Y:S01]  /*87f0*/  STS [R19], R2 ;  /* 0x0000000213007388 */ /* 0x000fe20000000800 */
[C---:B-1----:R-:W-:Y:S01]  /*8800*/  FMUL R3, R17.reuse, 0.63661974668502807617 ;  /* 0x3f22f98311037820 */ /* 0x042fe20000400000 */
[----:B------:R-:W-:Y:S02]  /*8810*/  FSETP.GE.AND P0, PT, |R17|, 105615, PT ;  /* 0x47ce47801100780b */ /* 0x000fe40003f06200 */
[----:B------:R-:W-:Y:S01]  /*8820*/  STS [R21+0x800], R18 ;  /* 0x0008001215007388 */ /* 0x000fe20000000800 */
[----:B------:R-:W0:Y:S03]  /*8830*/  F2I.NTZ R23, R3 ;  /* 0x0000000300177305 */ /* 0x000e260000203100 */
[----:B------:R1:W-:Y:S01]  /*8840*/  STS [R19+0x800], R20 ;  /* 0x0008001413007388 */ /* 0x0003e20000000800 */
[----:B------:R-:W-:Y:S01]  /*8850*/  BAR.SYNC.DEFER_BLOCKING 0x0 ;  /* 0x0000000000007b1d */ /* 0x000fe20000010000 */
[----:B0-----:R-:W-:Y:S01]  /*8860*/  I2FP.F32.S32 R22, R23 ;  /* 0x0000001700167245 */ /* 0x001fe20000201400 */
[----:B-1----:R-:W-:-:S04]  /*8870*/  IMAD.MOV.U32 R20, RZ, RZ, R23 ;  /* 0x000000ffff147224 */ /* 0x002fc800078e0017 */
[----:B------:R-:W-:-:S04]  /*8880*/  FFMA R15, R22, -1.5707962512969970703, R17 ;  /* 0xbfc90fda160f7823 */ /* 0x000fc80000000011 */
[----:B------:R-:W-:-:S04]  /*8890*/  FFMA R15, R22, -7.5497894158615963534e-08, R15 ;  /* 0xb3a22168160f7823 */ /* 0x000fc8000000000f */
[----:B------:R-:W-:Y:S01]  /*88a0*/  FFMA R16, R22, -5.3903029534742383927e-15, R15 ;  /* 0xa7c234c516107823 */ /* 0x000fe2000000000f */
[----:B------:R-:W-:Y:S01]  /*88b0*/  LOP3.LUT R15, R0, UR10, RZ, 0xfc, !PT ;  /* 0x0000000a000f7c12 */ /* 0x000fe2000f8efcff */
[----:B------:R0:W1:Y:S02]  /*88c0*/  LDS R6, [R4] ;  /* 0x0000000004067984 */ /* 0x0000640000000800 */
[----:B------:R-:W-:Y:S02]  /*88d0*/  IMAD.MOV.U32 R0, RZ, RZ, R16 ;  /* 0x000000ffff007224 */ /* 0x000fe400078e0010 */
        /* <DEDUP_REMOVED lines=15> */
.L_x_241:
        /* <DEDUP_REMOVED lines=41> */
.L_x_240:
[----:B------:R-:W-:Y:S05]  /*8c60*/  BSYNC.RECONVERGENT B0 ;  /* 0x0000000000007941 */ /* 0x000fea0003800200 */
.L_x_239:
[C---:B------:R-:W-:Y:S01]  /*8c70*/  LOP3.LUT R3, R23.reuse, 0x1, RZ, 0xc0, !PT ;  /* 0x0000000117037812 */ /* 0x040fe200078ec0ff */
[----:B------:R-:W-:Y:S01]  /*8c80*/  FMUL R2, R0, R0 ;  /* 0x0000000000027220 */ /* 0x000fe20000400000 */
[----:B0-----:R-:W-:Y:S01]  /*8c90*/  VIADD R4, R23, 0x1 ;  /* 0x0000000117047836 */ /* 0x001fe20000000000 */
[----:B------:R-:W-:Y:S01]  /*8ca0*/  BSSY.RECONVERGENT B0, `(.L_x_242) ;  /* 0x0000042000007945 */ /* 0x000fe20003800200 */
[----:B------:R-:W-:Y:S01]  /*8cb0*/  ISETP.NE.U32.AND P1, PT, R3, 0x1, PT ;  /* 0x000000010300780c */ /* 0x000fe20003f25070 */
[----:B------:R-:W-:Y:S02]  /*8cc0*/  FFMA R3, R2, R9, -0.0013887860113754868507 ;  /* 0xbab607ed02037423 */ /* 0x000fe40000000009 */
[----:B------:R-:W-:Y:S02]  /*8cd0*/  LOP3.LUT P2, RZ, R4, 0x2, RZ, 0xc0, !PT ;  /* 0x0000000204ff7812 */ /* 0x000fe4000784c0ff */
[----:B------:R-:W-:Y:S02]  /*8ce0*/  FSEL R7, R7, 0.041666727513074874878, !P1 ;  /* 0x3d2aaabb07077808 */ /* 0x000fe40004800000 */
[----:B------:R-:W-:-:S02]  /*8cf0*/  FSEL R3, R3, -0.00019574658654164522886, P1 ;  /* 0xb94d415303037808 */ /* 0x000fc40000800000 */
        /* <DEDUP_REMOVED lines=19> */
.L_x_244:
[----:B0-----:R-:W-:Y:S01]  /*8e30*/  IMAD.U32 R18, RZ, RZ, UR8 ;  /* 0x00000008ff127e24 */ /* 0x001fe2000f8e00ff */
        /* <DEDUP_REMOVED lines=27> */
[C---:B------:R-:W-:Y:S01]  /*8ff0*/  SHF.L.W.U32.HI R2, R3.reuse, 0x2, R0 ;  /* 0x0000000203027819 */ /* 0x040fe20000010e00 */
[----:B------:R-:W-:-:S03]  /*9000*/  IMAD.SHL.U32 R3, R3, 0x4, RZ ;  /* 0x0000000403037824 */ /* 0x000fc600078e00ff */
[----:B------:R-:W-:-:S04]  /*9010*/  SHF.R.S32.HI R4, RZ, 0x1f, R2 ;  /* 0x0000001fff047819 */ /* 0x000fc80000011402 */
[C---:B------:R-:W-:Y:S02]  /*9020*/  LOP3.LUT R18, R4.reuse, R3, RZ, 0x3c, !PT ;  /* 0x0000000304127212 */ /* 0x040fe400078e3cff */
[----:B------:R-:W-:Y:S02]  /*9030*/  LOP3.LUT R19, R4, R2, RZ, 0x3c, !PT ;  /* 0x0000000204137212 */ /* 0x000fe400078e3cff */
[----:B------:R-:W-:Y:S02]  /*9040*/  LOP3.LUT R2, R2, R17, RZ, 0x3c, !PT ;  /* 0x0000001102027212 */ /* 0x000fe400078e3cff */
[----:B------:R-:W-:Y:S02]  /*9050*/  SHF.R.U32.HI R3, RZ, 0x1e, R0 ;  /* 0x0000001eff037819 */ /* 0x000fe40000011600 */
[----:B------:R-:W2:Y:S01]  /*9060*/  I2F.F64.S64 R18, R18 ;  /* 0x0000001200127312 */ /* 0x000ea20000301c00 */
[----:B------:R-:W-:Y:S02]  /*9070*/  ISETP.GE.AND P0, PT, R2, RZ, PT ;  /* 0x000000ff0200720c */ /* 0x000fe40003f06270 */
[----:B------:R-:W-:Y:S01]  /*9080*/  IMAD.IADD R20, R4, 0x1, -R3 ;  /* 0x0000000104147824 */ /* 0x000fe200078e0a03 */
[----:B--2---:R-:W-:-:S10]  /*9090*/  DMUL R22, R18, UR4 ;  /* 0x0000000412167c28 */ /* 0x004fd40008000000 */
[----:B------:R-:W2:Y:S02]  /*90a0*/  F2F.F32.F64 R22, R22 ;  /* 0x0000001600167310 */ /* 0x000ea40000301000 */
[----:B0-2---:R-:W-:-:S07]  /*90b0*/  FSEL R16, -R22, R22, !P0 ;  /* 0x0000001616107208 */ /* 0x005fce0004000100 */
.L_x_243:
[----:B------:R-:W-:Y:S05]  /*90c0*/  BSYNC.RECONVERGENT B0 ;  /* 0x0000000000007941 */ /* 0x000fea0003800200 */
.L_x_242:
[----:B------:R-:W-:Y:S01]  /*90d0*/  FMUL R4, R16, R16 ;  /* 0x0000001010047220 */ /* 0x000fe20000400000 */
[C---:B------:R-:W-:Y:S01]  /*90e0*/  LOP3.LUT R0, R20.reuse, 0x1, RZ, 0xc0, !PT ;  /* 0x0000000114007812 */ /* 0x040fe200078ec0ff */
[----:B------:R-:W0:Y:S01]  /*90f0*/  LDC.64 R2, c[0x0][0x398] ;  /* 0x0000e600ff027b82 */ /* 0x000e220000000a00 */
[----:B------:R-:W-:Y:S01]  /*9100*/  LOP3.LUT P1, RZ, R20, 0x2, RZ, 0xc0, !PT ;  /* 0x0000000214ff7812 */ /* 0x000fe2000782c0ff */
[----:B------:R-:W-:Y:S01]  /*9110*/  FFMA R9, R4, R9, -0.0013887860113754868507 ;  /* 0xbab607ed04097423 */ /* 0x000fe20000000009 */
[----:B------:R-:W-:-:S04]  /*9120*/  ISETP.NE.U32.AND P0, PT, R0, 0x1, PT ;  /* 0x000000010000780c */ /* 0x000fc80003f05070 */
[----:B------:R-:W-:Y:S02]  /*9130*/  FSEL R7, R10, 0.0083327032625675201416, !P0 ;  /* 0x3c0885e40a077808 */ /* 0x000fe40004000000 */
[----:B------:R-:W-:Y:S02]  /*9140*/  FSEL R9, R9, -0.00019574658654164522886, !P0 ;  /* 0xb94d415309097808 */ /* 0x000fe40004000000 */
[----:B------:R-:W-:Y:S02]  /*9150*/  FSEL R11, -R11, -0.16666662693023681641, !P0 ;  /* 0xbe2aaaa80b0b7808 */ /* 0x000fe40004000100 */
[----:B------:R-:W-:Y:S01]  /*9160*/  FSEL R0, R16, 1, P0 ;  /* 0x3f80000010007808 */ /* 0x000fe20000000000 */
[C---:B------:R-:W-:Y:S02]  /*9170*/  FFMA R7, R4.reuse, R9, R7 ;  /* 0x0000000904077223 */ /* 0x040fe40000000007 */
[----:B------:R-:W5:Y:S02]  /*9180*/  LDC.64 R8, c[0x0][0x3a0] ;  /* 0x0000e800ff087b82 */ /* 0x000f640000000a00 */
[C---:B------:R-:W-:Y:S01]  /*9190*/  FFMA R11, R4.reuse, R7, R11 ;  /* 0x00000007040b7223 */ /* 0x040fe2000000000b */
[----:B------:R-:W-:-:S04]  /*91a0*/  FFMA R7, R4, R0, RZ ;  /* 0x0000000004077223 */ /* 0x000fc800000000ff */
[----:B------:R-:W-:Y:S01]  /*91b0*/  FFMA R7, R7, R11, R0 ;  /* 0x0000000b07077223 */ /* 0x000fe20000000000 */
[----:B0-----:R-:W-:-:S04]  /*91c0*/  IMAD.WIDE.U32 R2, R15, 0x4, R2 ;  /* 0x000000040f027825 */ /* 0x001fc800078e0002 */
[----:B------:R-:W-:-:S04]  /*91d0*/  @P1 FADD R7, RZ, -R7 ;  /* 0x80000007ff071221 */ /* 0x000fc80000000000 */
[-C--:B----4-:R-:W-:Y:S01]  /*91e0*/  FMUL R11, R14, R7.reuse ;  /* 0x000000070e0b7220 */ /* 0x090fe20000400000 */
[----:B--2---:R-:W-:-:S03]  /*91f0*/  FMUL R7, R12, R7 ;  /* 0x000000070c077220 */ /* 0x004fc60000400000 */
[-C--:B------:R-:W-:Y:S01]  /*9200*/  FFMA R11, R12, R5.reuse, -R11 ;  /* 0x000000050c0b7223 */ /* 0x080fe2000000080b */
[----:B------:R-:W-:-:S03]  /*9210*/  FFMA R14, R14, R5, R7 ;  /* 0x000000050e0e7223 */ /* 0x000fc60000000007 */
[----:B-1----:R-:W-:Y:S01]  /*9220*/  FADD R5, R6, R11 ;  /* 0x0000000b06057221 */ /* 0x002fe20000000000 */
[----:B-----5:R-:W-:-:S04]  /*9230*/  IMAD.WIDE.U32 R8, R15, 0x4, R8 ;  /* 0x000000040f087825 */ /* 0x020fc800078e0008 */
[C-C-:B---3--:R-:W-:Y:S01]  /*9240*/  FADD R7, R13.reuse, R14.reuse ;  /* 0x0000000e0d077221 */ /* 0x148fe20000000000 */
[----:B------:R-:W-:Y:S01]  /*9250*/  FADD R11, R6, -R11 ;  /* 0x8000000b060b7221 */ /* 0x000fe20000000000 */
[----:B------:R-:W-:Y:S01]  /*9260*/  FADD R13, R13, -R14 ;  /* 0x8000000e0d0d7221 */ /* 0x000fe20000000000 */
[----:B------:R-:W-:Y:S04]  /*9270*/  STG.E desc[UR6][R2.64], R5 ;  /* 0x0000000502007986 */ /* 0x000fe8000c101906 */
[----:B------:R-:W-:Y:S04]  /*9280*/  STG.E desc[UR6][R8.64], R7 ;  /* 0x0000000708007986 */ /* 0x000fe8000c101906 */
[----:B------:R-:W-:Y:S04]  /*9290*/  STG.E desc[UR6][R2.64+0x1000], R11 ;  /* 0x0010000b02007986 */ /* 0x000fe8000c101906 */
[----:B------:R-:W-:Y:S01]  /*92a0*/  STG.E desc[UR6][R8.64+0x1000], R13 ;  /* 0x0010000d08007986 */ /* 0x000fe2000c101906 */
[----:B------:R-:W-:Y:S05]  /*92b0*/  EXIT ;  /* 0x000000000000794d */ /* 0x000fea0003800000 */
        .weak           $__internal_10_$__cuda_sm3x_div_rn_noftz_f32_slowpath
        .type           $__internal_10_$__cuda_sm3x_div_rn_noftz_f32_slowpath,@function
        .size           $__internal_10_$__cuda_sm3x_div_rn_noftz_f32_slowpath,(.L_x_849 - $__internal_10_$__cuda_sm3x_div_rn_noftz_f32_slowpath)
$__internal_10_$__cuda_sm3x_div_rn_noftz_f32_slowpath:
[----:B------:R-:W-:Y:S01]  /*92c0*/  SHF.R.U32.HI R10, RZ, 0x17, R11 ;  /* 0x00000017ff0a7819 */ /* 0x000fe2000001160b */
[----:B------:R-:W-:Y:S01]  /*92d0*/  BSSY.RECONVERGENT B1, `(.L_x_245) ;  /* 0x0000064000017945 */ /* 0x000fe20003800200 */
[----:B------:R-:W-:Y:S01]  /*92e0*/  SHF.R.U32.HI R2, RZ, 0x17, R3 ;  /* 0x00000017ff027819 */ /* 0x000fe20000011603 */
[----:B------:R-:W-:Y:S01]  /*92f0*/  IMAD.MOV.U32 R12, RZ, RZ, 0x44ffe000 ;  /* 0x44ffe000ff0c7424 */ /* 0x000fe200078e00ff */
[----:B------:R-:W-:Y:S02]  /*9300*/  LOP3.LUT R10, R10, 0xff, RZ, 0xc0, !PT ;  /* 0x000000ff0a0a7812 */ /* 0x000fe400078ec0ff */
[----:B------:R-:W-:-:S03]  /*9310*/  LOP3.LUT R16, R2, 0xff, RZ, 0xc0, !PT ;  /* 0x000000ff02107812 */ /* 0x000fc600078ec0ff */
[----:B------:R-:W-:Y:S02]  /*9320*/  VIADD R13, R10, 0xffffffff ;  /* 0xffffffff0a0d7836 */ /* 0x000fe40000000000 */
[----:B------:R-:W-:-:S03]  /*9330*/  VIADD R15, R16, 0xffffffff ;  /* 0xffffffff100f7836 */ /* 0x000fc60000000000 */
[----:B------:R-:W-:-:S04]  /*9340*/  ISETP.GT.U32.AND P0, PT, R13, 0xfd, PT ;  /* 0x000000fd0d00780c */ /* 0x000fc80003f04070 */
[----:B------:R-:W-:-:S13]  /*9350*/  ISETP.GT.U32.OR P0, PT, R15, 0xfd, P0 ;  /* 0x000000fd0f00780c */ /* 0x000fda0000704470 */
[----:B------:R-:W-:Y:S01]  /*9360*/  @!P0 IMAD.MOV.U32 R7, RZ, RZ, RZ ;  /* 0x000000ffff078224 */ /* 0x000fe200078e00ff */
[----:B------:R-:W-:Y:S06]  /*9370*/  @!P0 BRA `(.L_x_246) ;  /* 0x0000000000608947 */ /* 0x000fec0003800000 */
[----:B------:R-:W-:Y:S01]  /*9380*/  IMAD.MOV.U32 R2, RZ, RZ, 0x44ffe000 ;  /* 0x44ffe000ff027424 */ /* 0x000fe200078e00ff */
[----:B------:R-:W-:-:S04]  /*9390*/  FSETP.GTU.FTZ.AND P0, PT, |R3|, +INF , PT ;  /* 0x7f8000000300780b */ /* 0x000fc80003f1c200 */
        /* <DEDUP_REMOVED lines=20> */
[----:B------:R-:W-:-:S03]  /*94e0*/  @!P1 FFMA R12, R2, 1.84467440737095516160e+19, RZ ;  /* 0x5f800000020c9823 */ /* 0x000fc600000000ff */
[----:B------:R-:W-:-:S07]  /*94f0*/  @!P1 IADD3 R7, PT, PT, R7, 0x40, RZ ;  /* 0x0000004007079810 */ /* 0x000fce0007ffe0ff */
.L_x_246:
[----:B------:R-:W-:Y:S01]  /*9500*/  LEA R13, R10, 0xc0800000, 0x17 ;  /* 0xc08000000a0d7811 */ /* 0x000fe200078eb8ff */
[----:B------:R-:W-:Y:S04]  /*9510*/  BSSY.RECONVERGENT B2, `(.L_x_251) ;  /* 0x0000036000027945 */ /* 0x000fe80003800200 */
[----:B------:R-:W-:Y:S02]  /*9520*/  IMAD.IADD R13, R12, 0x1, -R13 ;  /* 0x000000010c0d7824 */ /* 0x000fe400078e0a0d */
[----:B------:R-:W-:Y:S02]  /*9530*/  VIADD R12, R16, 0xffffff81 ;  /* 0xffffff81100c7836 */ /* 0x000fe40000000000 */
[----:B------:R-:W0:Y:S01]  /*9540*/  MUFU.RCP R15, R13 ;  /* 0x0000000d000f7308 */ /* 0x000e220000001000 */
[----:B------:R-:W-:Y:S01]  /*9550*/  FADD.FTZ R17, -R13, -RZ ;  /* 0x800000ff0d117221 */ /* 0x000fe20000010100 */
[C---:B------:R-:W-:Y:S01]  /*9560*/  IMAD R2, R12.reuse, -0x800000, R3 ;  /* 0xff8000000c027824 */ /* 0x040fe200078e0203 */
[----:B------:R-:W-:-:S05]  /*9570*/  IADD3 R10, PT, PT, R12, 0x7f, -R10 ;  /* 0x0000007f0c0a7810 */ /* 0x000fca0007ffe80a */
[----:B------:R-:W-:Y:S02]  /*9580*/  IMAD.IADD R10, R10, 0x1, R7 ;  /* 0x000000010a0a7824 */ /* 0x000fe400078e0207 */
        /* <DEDUP_REMOVED lines=22> */
[CCC-:B------:R-:W-:Y:S01]  /*96f0*/  FFMA.RM R10, R18.reuse, R16.reuse, R15.reuse ;  /* 0x00000010120a7223 */ /* 0x1c0fe2000000400f */
[----:B------:R-:W-:Y:S02]  /*9700*/  ISETP.NE.AND P2, PT, R13, RZ, PT ;  /* 0x000000ff0d00720c */ /* 0x000fe40003f45270 */
[----:B------:R-:W-:Y:S01]  /*9710*/  LOP3.LUT R7, R3, 0x7fffff, RZ, 0xc0, !PT ;  /* 0x007fffff03077812 */ /* 0x000fe200078ec0ff */
[----:B------:R-:W-:Y:S01]  /*9720*/  FFMA.RP R3, R18, R16, R15 ;  /* 0x0000001012037223 */ /* 0x000fe2000000800f */
[----:B------:R-:W-:Y:S01]  /*9730*/  ISETP.NE.AND P1, PT, R13, RZ, PT ;  /* 0x000000ff0d00720c */ /* 0x000fe20003f25270 */
        /* <DEDUP_REMOVED lines=15> */
.L_x_253:
[----:B------:R-:W-:-:S04]  /*9830*/  LOP3.LUT R2, R2, 0x80000000, RZ, 0xc0, !PT ;  /* 0x8000000002027812 */ /* 0x000fc800078ec0ff */
[----:B------:R-:W-:Y:S01]  /*9840*/  LOP3.LUT R2, R2, 0x7f800000, RZ, 0xfc, !PT ;  /* 0x7f80000002027812 */ /* 0x000fe200078efcff */
[----:B------:R-:W-:Y:S06]  /*9850*/  BRA `(.L_x_254) ;  /* 0x0000000000047947 */ /* 0x000fec0003800000 */
.L_x_252:
[----:B------:R-:W-:-:S07]  /*9860*/  IMAD R2, R10, 0x800000, R2 ;  /* 0x008000000a027824 */ /* 0x000fce00078e0202 */
.L_x_254:
[----:B------:R-:W-:Y:S05]  /*9870*/  BSYNC.RECONVERGENT B2 ;  /* 0x0000000000027941 */ /* 0x000fea0003800200 */
.L_x_251:
[----:B------:R-:W-:Y:S05]  /*9880*/  BRA `(.L_x_255) ;  /* 0x0000000000207947 */ /* 0x000fea0003800000 */
.L_x_250:
[----:B------:R-:W-:-:S04]  /*9890*/  LOP3.LUT R2, R12, 0x80000000, R3, 0x48, !PT ;  /* 0x800000000c027812 */ /* 0x000fc800078e4803 */
[----:B------:R-:W-:Y:S01]  /*98a0*/  LOP3.LUT R2, R2, 0x7f800000, RZ, 0xfc, !PT ;  /* 0x7f80000002027812 */ /* 0x000fe200078efcff */
[----:B------:R-:W-:Y:S06]  /*98b0*/  BRA `(.L_x_255) ;  /* 0x0000000000147947 */ /* 0x000fec0003800000 */
.L_x_249:
[----:B------:R-:W-:Y:S01]  /*98c0*/  LOP3.LUT R2, R12, 0x80000000, R3, 0x48, !PT ;  /* 0x800000000c027812 */ /* 0x000fe200078e4803 */
[----:B------:R-:W-:Y:S06]  /*98d0*/  BRA `(.L_x_255) ;  /* 0x00000000000c7947 */ /* 0x000fec0003800000 */
.L_x_248:
[----:B------:R-:W0:Y:S01]  /*98e0*/  MUFU.RSQ R2, -QNAN ;  /* 0xffc0000000027908 */ /* 0x000e220000001400 */
[----:B------:R-:W-:Y:S05]  /*98f0*/  BRA `(.L_x_255) ;  /* 0x0000000000047947 */ /* 0x000fea0003800000 */
.L_x_247:
[----:B------:R-:W-:-:S07]  /*9900*/  FADD.FTZ R2, R3, R2 ;  /* 0x0000000203027221 */ /* 0x000fce0000010000 */
.L_x_255:
[----:B------:R-:W-:Y:S05]  /*9910*/  BSYNC.RECONVERGENT B1 ;  /* 0x0000000000017941 */ /* 0x000fea0003800200 */
.L_x_245:
[----:B------:R-:W-:-:S04]  /*9920*/  IMAD.MOV.U32 R7, RZ, RZ, 0x0 ;  /* 0x00000000ff077424 */ /* 0x000fc800078e00ff */
[----:B0-----:R-:W-:Y:S05]  /*9930*/  RET.REL.NODEC R6 `(_occa_preprocessed_ODW11_STH_STFT_0) ;  /* 0xffffff6406b07950 */ /* 0x001fea0003c3ffff */
.L_x_256:
        /* <DEDUP_REMOVED lines=12> */
.L_x_849:


//--------------------- .text._occa_Stockhoptimized11_0 --------------------------
	.section	.text._occa_Stockhoptimized11_0,"ax",@progbits
	.align	128
        .global         _occa_Stockhoptimized11_0
        .type           _occa_Stockhoptimized11_0,@function
        .size           _occa_Stockhoptimized11_0,(.L_x_866 - _occa_Stockhoptimized11_0)
        .other          _occa_Stockhoptimized11_0,@"STO_CUDA_ENTRY STV_DEFAULT"
_occa_Stockhoptimized11_0:
.text._occa_Stockhoptimized11_0:
[----:B------:R-:W-:Y:S01]  /*0000*/  LDC R1, c[0x0][0x37c] ;  /* 0x0000df00ff017b82 */ /* 0x000fe20000000800 */
[----:B------:R-:W0:Y:S07]  /*0010*/  S2R R19, SR_TID.X ;  /* 0x0000000000137919 */ /* 0x000e2e0000002100 */
[----:B------:R-:W1:Y:S01]  /*0020*/  S2UR UR4, SR_CTAID.X ;  /* 0x00000000000479c3 */ /* 0x000e620000002500 */
[----:B------:R-:W2:Y:S07]  /*0030*/  LDCU.64 UR6, c[0x0][0x358] ;  /* 0x00006b00ff0677ac */ /* 0x000eae0008000a00 */
[----:B------:R-:W3:Y:S01]  /*0040*/  LDC.64 R20, c[0x0][0x380] ;  /* 0x0000e000ff147b82 */ /* 0x000ee20000000a00 */
[----:B-1----:R-:W-:-:S06]  /*0050*/  USHF.L.U32 UR4, UR4, 0xb, URZ ;  /* 0x0000000b04047899 */ /* 0x002fcc00080006ff */
[----:B0-----:R-:W-:-:S05]  /*0060*/  LOP3.LUT R26, R19, UR4, RZ, 0xfc, !PT ;  /* 0x00000004131a7c12 */ /* 0x001fca000f8efcff */
[----:B---3--:R-:W-:-:S05]  /*0070*/  IMAD.WIDE.U32 R20, R26, 0x4, R20 ;  /* 0x000000041a147825 */ /* 0x008fca00078e0014 */
[----:B--2---:R-:W2:Y:S04]  /*0080*/  LDG.E R6, desc[UR6][R20.64+0x1000] ;  /* 0x0010000614067981 */ /* 0x004ea8000c1e1900 */
[----:B------:R-:W3:Y:S01]  /*0090*/  LDG.E R3, desc[UR6][R20.64] ;  /* 0x0000000614037981 */ /* 0x000ee2000c1e1900 */
[C---:B------:R-:W-:Y:S01]  /*00a0*/  IMAD.SHL.U32 R0, R19.reuse, 0x200, RZ ;  /* 0x0000020013007824 */ /* 0x040fe200078e00ff */
[----:B------:R-:W0:Y:S01]  /*00b0*/  S2UR UR13, SR_CgaCtaId ;  /* 0x00000000000d79c3 */ /* 0x000e220000008800 */
[----:B------:R-:W-:Y:S02]  /*00c0*/  IMAD.MOV.U32 R7, RZ, RZ, 0x394d4153 ;  /* 0x394d4153ff077424 */ /* 0x000fe400078e00ff */
[----:B------:R-:W-:Y:S01]  /*00d0*/  FFMA R2, -RZ, RZ, RZ ;  /* 0x000000ffff027223 */ /* 0x000fe200000001ff */
[----:B------:R-:W-:Y:S01]  /*00e0*/  IMAD.MOV.U32 R27, RZ, RZ, 0x37cbac00 ;  /* 0x37cbac00ff1b7424 */ /* 0x000fe200078e00ff */
[----:B------:R-:W-:Y:S01]  /*00f0*/  LOP3.LUT R0, R0, 0x200, RZ, 0xc0, !PT ;  /* 0x0000020000007812 */ /* 0x000fe200078ec0ff */
[----:B------:R-:W-:Y:S01]  /*0100*/  FFMA R7, RZ, -R7, 0.0083327032625675201416 ;  /* 0x3c0885e4ff077423 */ /* 0x000fe20000000807 */
[----:B------:R-:W-:Y:S01]  /*0110*/  UMOV UR11, 0x400 ;  /* 0x00000400000b7882 */ /* 0x000fe20000000000 */
[----:B------:R-:W-:Y:S01]  /*0120*/  UMOV UR8, 0x54442d18 ;  /* 0x54442d1800087882 */ /* 0x000fe20000000000 */
[----:B------:R-:W-:Y:S01]  /*0130*/  I2FP.F32.U32 R0, R0 ;  /* 0x0000000000007245 */ /* 0x000fe20000201000 */
[----:B------:R-:W-:Y:S01]  /*0140*/  FFMA R7, RZ, R7, -0.16666662693023681641 ;  /* 0xbe2aaaa8ff077423 */ /* 0x000fe20000000007 */
[----:B------:R-:W-:Y:S01]  /*0150*/  UIADD3 UR10, UPT, UPT, UR11, 0x2000, URZ ;  /* 0x000020000b0a7890 */ /* 0x000fe2000fffe0ff */
[----:B------:R-:W-:Y:S01]  /*0160*/  BSSY.RECONVERGENT B0, `(.L_x_257) ;  /* 0x0000089000007945 */ /* 0x000fe20003800200 */
[----:B------:R-:W-:Y:S01]  /*0170*/  UMOV UR9, 0x401921fb ;  /* 0x401921fb00097882 */ /* 0x000fe20000000000 */
[----:B------:R-:W-:Y:S01]  /*0180*/  FMUL R8, R0, 0.00048828125 ;  /* 0x3a00000000087820 */ /* 0x000fe20000400000 */
[----:B------:R-:W-:Y:S01]  /*0190*/  FFMA R0, RZ, R27, -0.0013887860113754868507 ;  /* 0xbab607edff007423 */ /* 0x000fe2000000001b */
[----:B------:R-:W-:Y:S01]  /*01a0*/  FMUL R9, R2, R7 ;  /* 0x0000000702097220 */ /* 0x000fe20000400000 */
[----:B------:R-:W-:Y:S01]  /*01b0*/  IMAD.SHL.U32 R28, R19, 0x2, RZ ;  /* 0x00000002131c7824 */ /* 0x000fe200078e00ff */
[----:B------:R1:W4:Y:S01]  /*01c0*/  F2F.F64.F32 R4, R8 ;  /* 0x0000000800047310 */ /* 0x0003220000201800 */
[----:B------:R-:W-:Y:S01]  /*01d0*/  FFMA R0, RZ, R0, 0.041666727513074874878 ;  /* 0x3d2aaabbff007423 */ /* 0x000fe20000000000 */
[----:B------:R-:W-:-:S03]  /*01e0*/  FMUL R11, RZ, -R9 ;  /* 0x80000009ff0b7220 */ /* 0x000fc60000400000 */
[----:B------:R-:W-:Y:S01]  /*01f0*/  FFMA R2, RZ, R0, -0.4999999701976776123 ;  /* 0xbeffffffff027423 */ /* 0x000fe20000000000 */
[----:B0-----:R-:W-:-:S03]  /*0200*/  ULEA UR14, UR13, UR11, 0x18 ;  /* 0x0000000b0d0e7291 */ /* 0x001fc6000f8ec0ff */
[----:B------:R-:W-:Y:S01]  /*0210*/  FFMA R7, RZ, R2, 1 ;  /* 0x3f800000ff077423 */ /* 0x000fe20000000002 */
[----:B------:R-:W-:Y:S02]  /*0220*/  ULEA UR10, UR13, UR10, 0x18 ;  /* 0x0000000a0d0a7291 */ /* 0x000fe4000f8ec0ff */
[----:B-1----:R-:W-:Y:S01]  /*0230*/  LEA R8, R19, UR14, 0x3 ;  /* 0x0000000e13087c11 */ /* 0x002fe2000f8e18ff */
[----:B----4-:R-:W-:-:S03]  /*0240*/  DMUL R4, R4, -UR8 ;  /* 0x8000000804047c28 */ /* 0x010fc60008000000 */
[----:B------:R-:W-:-:S03]  /*0250*/  LEA R10, R19, UR10, 0x3 ;  /* 0x0000000a130a7c11 */ /* 0x000fc6000f8e18ff */
[----:B------:R-:W0:Y:S02]  /*0260*/  F2F.F32.F64 R0, R4 ;  /* 0x0000000400007310 */ /* 0x000e240000301000 */
[C---:B0-----:R-:W-:Y:S01]  /*0270*/  FMUL R23, R0.reuse, 0.63661974668502807617 ;  /* 0x3f22f98300177820 */ /* 0x041fe20000400000 */
[----:B------:R-:W-:-:S05]  /*0280*/  FSETP.GE.AND P0, PT, |R0|, 105615, PT ;  /* 0x47ce47800000780b */ /* 0x000fca0003f06200 */
[----:B------:R-:W0:Y:S02]  /*0290*/  F2I.NTZ R23, R23 ;  /* 0x0000001700177305 */ /* 0x000e240000203100 */
[----:B0-----:R-:W-:Y:S01]  /*02a0*/  I2FP.F32.S32 R17, R23 ;  /* 0x0000001700117245 */ /* 0x001fe20000201400 */
[----:B------:R-:W-:Y:S02]  /*02b0*/  IMAD.MOV.U32 R18, RZ, RZ, R23 ;  /* 0x000000ffff127224 */ /* 0x000fe400078e0017 */
[C---:B--2---:R-:W-:Y:S01]  /*02c0*/  FMUL R2, R6.reuse, R9 ;  /* 0x0000000906027220 */ /* 0x044fe20000400000 */
[----:B------:R-:W-:-:S03]  /*02d0*/  FFMA R6, R6, R7, R11 ;  /* 0x0000000706067223 */ /* 0x000fc6000000000b */
[----:B------:R-:W-:Y:S01]  /*02e0*/  FFMA R2, RZ, R7, R2 ;  /* 0x00000007ff027223 */ /* 0x000fe20000000002 */
[C-C-:B---3--:R-:W-:Y:S01]  /*02f0*/  FADD R7, R3.reuse, R6.reuse ;  /* 0x0000000603077221 */ /* 0x148fe20000000000 */
[----:B------:R-:W-:Y:S01]  /*0300*/  FADD R11, R3, -R6 ;  /* 0x80000006030b7221 */ /* 0x000fe20000000000 */
[C---:B------:R-:W-:Y:S02]  /*0310*/  IMAD R3, R19.reuse, -0x4, R10 ;  /* 0xfffffffc13037824 */ /* 0x040fe400078e020a */
[--C-:B------:R-:W-:Y:S01]  /*0320*/  FADD R9, RZ, R2.reuse ;  /* 0x00000002ff097221 */ /* 0x100fe20000000000 */
[----:B------:R-:W-:Y:S01]  /*0330*/  FADD R13, RZ, -R2 ;  /* 0x80000002ff0d7221 */ /* 0x000fe20000000000 */
[----:B------:R-:W-:Y:S01]  /*0340*/  STS [R8], R7 ;  /* 0x0000000708007388 */ /* 0x000fe20000000800 */
[----:B------:R-:W-:-:S03]  /*0350*/  IMAD R2, R19, -0x4, R8 ;  /* 0xfffffffc13027824 */ /* 0x000fc600078e0208 */
[----:B------:R-:W-:Y:S04]  /*0360*/  STS [R10], R9 ;  /* 0x000000090a007388 */ /* 0x000fe80000000800 */
[----:B------:R0:W-:Y:S04]  /*0370*/  STS [R8+0x4], R11 ;  /* 0x0000040b08007388 */ /* 0x0001e80000000800 */
[----:B------:R1:W-:Y:S01]  /*0380*/  STS [R10+0x4], R13 ;  /* 0x0000040d0a007388 */ /* 0x0003e20000000800 */
[----:B------:R-:W-:Y:S01]  /*0390*/  BAR.SYNC.DEFER_BLOCKING 0x0 ;  /* 0x0000000000007b1d */ /* 0x000fe20000010000 */
[----:B0-----:R-:W-:-:S04]  /*03a0*/  FFMA R8, R17, -1.5707962512969970703, R0 ;  /* 0xbfc90fda11087823 */ /* 0x001fc80000000000 */
[----:B------:R-:W-:-:S04]  /*03b0*/  FFMA R8, R17, -7.5497894158615963534e-08, R8 ;  /* 0xb3a2216811087823 */ /* 0x000fc80000000008 */
[----:B------:R-:W-:-:S04]  /*03c0*/  FFMA R17, R17, -5.3903029534742383927e-15, R8 ;  /* 0xa7c234c511117823 */ /* 0x000fc80000000008 */
[----:B------:R-:W-:Y:S01]  /*03d0*/  IMAD.MOV.U32 R16, RZ, RZ, R17 ;  /* 0x000000ffff107224 */ /* 0x000fe200078e0011 */
[----:B------:R1:W0:Y:S04]  /*03e0*/  LDS R4, [R2] ;  /* 0x0000000002047984 */ /* 0x0002280000000800 */
[----:B------:R1:W2:Y:S04]  /*03f0*/  LDS R5, [R3] ;  /* 0x0000000003057984 */ /* 0x0002a80000000800 */
[----:B------:R1:W3:Y:S04]  /*0400*/  LDS R6, [R2+0x1000] ;  /* 0x0010000002067984 */ /* 0x0002e80000000800 */
[----:B------:R1:W4:Y:S01]  /*0410*/  LDS R7, [R3+0x1000] ;  /* 0x0010000003077984 */ /* 0x0003220000000800 */
[----:B------:R-:W-:Y:S05]  /*0420*/  @!P0 BRA `(.L_x_258) ;  /* 0x0000000400708947 */ /* 0x000fea0003800000 */
[----:B------:R-:W-:-:S13]  /*0430*/  FSETP.NEU.AND P0, PT, |R0|, +INF , PT ;  /* 0x7f8000000000780b */ /* 0x000fda0003f0d200 */
[----:B------:R-:W-:Y:S01]  /*0440*/  @!P0 FMUL R16, RZ, R0 ;  /* 0x00000000ff108220 */ /* 0x000fe20000400000 */
[----:B------:R-:W-:Y:S01]  /*0450*/  @!P0 MOV R23, RZ ;  /* 0x000000ff00178202 */ /* 0x000fe20000000f00 */
[----:B------:R-:W-:Y:S06]  /*0460*/  @!P0 BRA `(.L_x_258) ;  /* 0x0000000400608947 */ /* 0x000fec0003800000 */
[----:B------:R-:W-:Y:S01]  /*0470*/  IMAD.SHL.U32 R16, R0, 0x100, RZ ;  /* 0x0000010000107824 */ /* 0x000fe200078e00ff */
[----:B------:R-:W-:Y:S01]  /*0480*/  CS2R R22, SRZ ;  /* 0x0000000000167805 */ /* 0x000fe2000001ff00 */
[----:B------:R-:W0:Y:S03]  /*0490*/  LDCU.64 UR16, c[0x4][URZ] ;  /* 0x01000000ff1077ac */ /* 0x000e260008000a00 */
[----:B------:R-:W-:Y:S01]  /*04a0*/  LOP3.LUT R16, R16, 0x80000000, RZ, 0xfc, !PT ;  /* 0x8000000010107812 */ /* 0x000fe200078efcff */
[----:B------:R-:W-:Y:S01]  /*04b0*/  UMOV UR5, URZ ;  /* 0x000000ff00057c82 */ /* 0x000fe20008000000 */
[----:B------:R-:W-:-:S05]  /*04c0*/  UMOV UR4, URZ ;  /* 0x000000ff00047c82 */ /* 0x000fca0008000000 */
.L_x_259:
[----:B0-----:R-:W-:Y:S02]  /*04d0*/  IMAD.U32 R15, RZ, RZ, UR17 ;  /* 0x00000011ff0f7e24 */ /* 0x001fe4000f8e00ff */
[----:B------:R-:W-:-:S05]  /*04e0*/  IMAD.U32 R14, RZ, RZ, UR16 ;  /* 0x00000010ff0e7e24 */ /* 0x000fca000f8e00ff */
[----:B------:R-:W5:Y:S01]  /*04f0*/  LDG.E.CONSTANT R15, desc[UR6][R14.64] ;  /* 0x000000060e0f7981 */ /* 0x000f62000c1e9900 */
[----:B------:R-:W-:Y:S01]  /*0500*/  UIADD3 UR4, UPT, UPT, UR4, 0x1, URZ ;  /* 0x0000000104047890 */ /* 0x000fe2000fffe0ff */
[C---:B------:R-:W-:Y:S01]  /*0510*/  ISETP.EQ.AND P0, PT, R22.reuse, RZ, PT ;  /* 0x000000ff1600720c */ /* 0x040fe20003f02270 */
[----:B------:R-:W-:Y:S01]  /*0520*/  UIADD3 UR16, UP1, UPT, UR16, 0x4, URZ ;  /* 0x0000000410107890 */ /* 0x000fe2000ff3e0ff */
[C---:B------:R-:W-:Y:S01]  /*0530*/  ISETP.EQ.AND P1, PT, R22.reuse, 0x4, PT ;  /* 0x000000041600780c */ /* 0x040fe20003f22270 */
[----:B------:R-:W-:Y:S01]  /*0540*/  UISETP.NE.AND UP0, UPT, UR4, 0x6, UPT ;  /* 0x000000060400788c */ /* 0x000fe2000bf05270 */
[C---:B------:R-:W-:Y:S01]  /*0550*/  ISETP.EQ.AND P3, PT, R22.reuse, 0xc, PT ;  /* 0x0000000c1600780c */ /* 0x040fe20003f62270 */
[----:B------:R-:W-:Y:S01]  /*0560*/  UIADD3.X UR17, UPT, UPT, URZ, UR17, URZ, UP1, !UPT ;  /* 0x00000011ff117290 */ /* 0x000fe20008ffe4ff */
[C---:B------:R-:W-:Y:S02]  /*0570*/  ISETP.EQ.AND P4, PT, R22.reuse, 0x10, PT ;  /* 0x000000101600780c */ /* 0x040fe40003f82270 */
[----:B------:R-:W-:Y:S01]  /*0580*/  ISETP.EQ.AND P5, PT, R22, 0x14, PT ;  /* 0x000000141600780c */ /* 0x000fe20003fa2270 */
[----:B-----5:R-:W-:-:S03]  /*0590*/  IMAD.WIDE.U32 R14, R15, R16, RZ ;  /* 0x000000100f0e7225 */ /* 0x020fc600078e00ff */
[----:B------:R-:W-:-:S04]  /*05a0*/  IADD3 R24, P2, PT, R14, R23, RZ ;  /* 0x000000170e187210 */ /* 0x000fc80007f5e0ff */
[----:B------:R-:W-:Y:S01]  /*05b0*/  IADD3.X R23, PT, PT, R15, UR5, RZ, P2, !PT ;  /* 0x000000050f177c10 */ /* 0x000fe200097fe4ff */
[--C-:B------:R-:W-:Y:S01]  /*05c0*/  @P0 IMAD.MOV.U32 R9, RZ, RZ, R24.reuse ;  /* 0x000000ffff090224 */ /* 0x100fe200078e0018 */
[C---:B------:R-:W-:Y:S01]  /*05d0*/  ISETP.EQ.AND P2, PT, R22.reuse, 0x8, PT ;  /* 0x000000081600780c */ /* 0x040fe20003f42270 */
[--C-:B-1----:R-:W-:Y:S01]  /*05e0*/  @P1 IMAD.MOV.U32 R10, RZ, RZ, R24.reuse ;  /* 0x000000ffff0a1224 */ /* 0x102fe200078e0018 */
[----:B------:R-:W-:Y:S01]  /*05f0*/  @P3 MOV R12, R24 ;  /* 0x00000018000c3202 */ /* 0x000fe20000000f00 */
[--C-:B------:R-:W-:Y:S02]  /*0600*/  @P4 IMAD.MOV.U32 R13, RZ, RZ, R24.reuse ;  /* 0x000000ffff0d4224 */ /* 0x100fe400078e0018 */
[----:B------:R-:W-:Y:S02]  /*0610*/  @P5 IMAD.MOV.U32 R8, RZ, RZ, R24 ;  /* 0x000000ffff085224 */ /* 0x000fe400078e0018 */
[----:B------:R-:W-:-:S06]  /*0620*/  VIADD R22, R22, 0x4 ;  /* 0x0000000416167836 */ /* 0x000fcc0000000000 */
[----:B------:R-:W-:Y:S01]  /*0630*/  @P2 IMAD.MOV.U32 R11, RZ, RZ, R24 ;  /* 0x000000ffff0b2224 */ /* 0x000fe200078e0018 */
[----:B------:R-:W-:Y:S06]  /*0640*/  BRA.U UP0, `(.L_x_259) ;  /* 0xfffffffd00a07547 */ /* 0x000fec000b83ffff */
[----:B------:R-:W-:Y:S01]  /*0650*/  SHF.R.U32.HI R14, RZ, 0x17, R0 ;  /* 0x00000017ff0e7819 */ /* 0x000fe20000011600 */
[----:B------:R-:W-:Y:S03]  /*0660*/  BSSY.RECONVERGENT B1, `(.L_x_260) ;  /* 0x0000029000017945 */ /* 0x000fe60003800200 */
[C---:B------:R-:W-:Y:S02]  /*0670*/  LOP3.LUT R15, R14.reuse, 0xe0, RZ, 0xc0, !PT ;  /* 0x000000e00e0f7812 */ /* 0x040fe400078ec0ff */
[----:B------:R-:W-:-:S03]  /*0680*/  LOP3.LUT P6, RZ, R14, 0x1f, RZ, 0xc0, !PT ;  /* 0x0000001f0eff7812 */ /* 0x000fc600078cc0ff */
[----:B------:R-:W-:-:S05]  /*0690*/  VIADD R15, R15, 0xffffff80 ;  /* 0xffffff800f0f7836 */ /* 0x000fca0000000000 */
[----:B------:R-:W-:-:S05]  /*06a0*/  SHF.R.U32.HI R15, RZ, 0x5, R15 ;  /* 0x00000005ff0f7819 */ /* 0x000fca000001160f */
[----:B------:R-:W-:-:S05]  /*06b0*/  IMAD.U32 R25, R15, -0x4, RZ ;  /* 0xfffffffc0f197824 */ /* 0x000fca00078e00ff */
[C---:B------:R-:W-:Y:S02]  /*06c0*/  ISETP.EQ.AND P3, PT, R25.reuse, -0x18, PT ;  /* 0xffffffe81900780c */ /* 0x040fe40003f62270 */
[C---:B------:R-:W-:Y:S02]  /*06d0*/  ISETP.EQ.AND P4, PT, R25.reuse, -0x14, PT ;  /* 0xffffffec1900780c */ /* 0x040fe40003f82270 */
[C---:B------:R-:W-:Y:S02]  /*06e0*/  ISETP.EQ.AND P0, PT, R25.reuse, -0x10, PT ;  /* 0xfffffff01900780c */ /* 0x040fe40003f02270 */
[C---:B------:R-:W-:Y:S02]  /*06f0*/  ISETP.EQ.AND P1, PT, R25.reuse, -0xc, PT ;  /* 0xfffffff41900780c */ /* 0x040fe40003f22270 */
[C---:B------:R-:W-:Y:S02]  /*0700*/  ISETP.EQ.AND P2, PT, R25.reuse, -0x8, PT ;  /* 0xfffffff81900780c */ /* 0x040fe40003f42270 */
[----:B------:R-:W-:-:S03]  /*0710*/  ISETP.EQ.AND P5, PT, R25, 0x4, PT ;  /* 0x000000041900780c */ /* 0x000fc60003fa2270 */
[----:B------:R-:W-:Y:S01]  /*0720*/  @P3 IMAD.MOV.U32 R16, RZ, RZ, R9 ;  /* 0x000000ffff103224 */ /* 0x000fe200078e0009 */
[C---:B------:R-:W-:Y:S01]  /*0730*/  ISETP.EQ.AND P3, PT, R25.reuse, -0x4, PT ;  /* 0xfffffffc1900780c */ /* 0x040fe20003f62270 */
[--C-:B------:R-:W-:Y:S01]  /*0740*/  @P4 IMAD.MOV.U32 R16, RZ, RZ, R10.reuse ;  /* 0x000000ffff104224 */ /* 0x100fe200078e000a */
[----:B------:R-:W-:Y:S01]  /*0750*/  @P4 MOV R15, R9 ;  /* 0x00000009000f4202 */ /* 0x000fe20000000f00 */
[----:B------:R-:W-:Y:S01]  /*0760*/  @P0 IMAD.MOV.U32 R15, RZ, RZ, R10 ;  /* 0x000000ffff0f0224 */ /* 0x000fe200078e000a */
[----:B------:R-:W-:Y:S01]  /*0770*/  ISETP.EQ.AND P4, PT, R25, RZ, PT ;  /* 0x000000ff1900720c */ /* 0x000fe20003f82270 */
[--C-:B------:R-:W-:Y:S02]  /*0780*/  @P1 IMAD.MOV.U32 R15, RZ, RZ, R11.reuse ;  /* 0x000000ffff0f1224 */ /* 0x100fe400078e000b */
[----:B------:R-:W-:Y:S02]  /*0790*/  @P2 IMAD.MOV.U32 R15, RZ, RZ, R12 ;  /* 0x000000ffff0f2224 */ /* 0x000fe400078e000c */
[----:B------:R-:W-:-:S02]  /*07a0*/  @P0 IMAD.MOV.U32 R16, RZ, RZ, R11 ;  /* 0x000000ffff100224 */ /* 0x000fc400078e000b */
[----:B------:R-:W-:Y:S01]  /*07b0*/  @P1 IMAD.MOV.U32 R16, RZ, RZ, R12 ;  /* 0x000000ffff101224 */ /* 0x000fe200078e000c */
[----:B------:R-:W-:Y:S01]  /*07c0*/  @P2 MOV R16, R13 ;  /* 0x0000000d00102202 */ /* 0x000fe20000000f00 */
[----:B------:R-:W-:Y:S02]  /*07d0*/  @P3 IMAD.MOV.U32 R15, RZ, RZ, R13 ;  /* 0x000000ffff0f3224 */ /* 0x000fe400078e000d */
[--C-:B------:R-:W-:Y:S02]  /*07e0*/  @P3 IMAD.MOV.U32 R16, RZ, RZ, R8.reuse ;  /* 0x000000ffff103224 */ /* 0x100fe400078e0008 */
[----:B------:R-:W-:Y:S02]  /*07f0*/  @P4 IMAD.MOV.U32 R15, RZ, RZ, R8 ;  /* 0x000000ffff0f4224 */ /* 0x000fe400078e0008 */
[--C-:B------:R-:W-:Y:S02]  /*0800*/  @P5 IMAD.MOV.U32 R15, RZ, RZ, R23.reuse ;  /* 0x000000ffff0f5224 */ /* 0x100fe400078e0017 */
[----:B------:R-:W-:-:S02]  /*0810*/  @P4 IMAD.MOV.U32 R16, RZ, RZ, R23 ;  /* 0x000000ffff104224 */ /* 0x000fc400078e0017 */
[----:B------:R-:W-:Y:S01]  /*0820*/  IMAD.MOV.U32 R24, RZ, RZ, R15 ;  /* 0x000000ffff187224 */ /* 0x000fe200078e000f */
[----:B------:R-:W-:Y:S06]  /*0830*/  @!P6 BRA `(.L_x_261) ;  /* 0x00000000002ce947 */ /* 0x000fec0003800000 */
[----:B------:R-:W-:Y:S01]  /*0840*/  @P0 MOV R22, R9 ;  /* 0x0000000900160202 */ /* 0x000fe20000000f00 */
[----:B------:R-:W-:Y:S01]  /*0850*/  @P1 IMAD.MOV.U32 R22, RZ, RZ, R10 ;  /* 0x000000ffff161224 */ /* 0x000fe200078e000a */
[----:B------:R-:W-:Y:S01]  /*0860*/  ISETP.EQ.AND P0, PT, R25, 0x8, PT ;  /* 0x000000081900780c */ /* 0x000fe20003f02270 */
[----:B------:R-:W-:Y:S01]  /*0870*/  @P2 IMAD.MOV.U32 R22, RZ, RZ, R11 ;  /* 0x000000ffff162224 */ /* 0x000fe200078e000b */
[----:B------:R-:W-:Y:S01]  /*0880*/  LOP3.LUT R15, R14, 0x1f, RZ, 0xc0, !PT ;  /* 0x0000001f0e0f7812 */ /* 0x000fe200078ec0ff */
[----:B------:R-:W-:Y:S02]  /*0890*/  @P3 IMAD.MOV.U32 R22, RZ, RZ, R12 ;  /* 0x000000ffff163224 */ /* 0x000fe400078e000c */
[----:B------:R-:W-:Y:S01]  /*08a0*/  @P4 IMAD.MOV.U32 R22, RZ, RZ, R13 ;  /* 0x000000ffff164224 */ /* 0x000fe200078e000d */
[----:B------:R-:W-:Y:S01]  /*08b0*/  SHF.L.W.U32.HI R16, R24, R15, R16 ;  /* 0x0000000f18107219 */ /* 0x000fe20000010e10 */
[----:B------:R-:W-:-:S06]  /*08c0*/  @P5 IMAD.MOV.U32 R22, RZ, RZ, R8 ;  /* 0x000000ffff165224 */ /* 0x000fcc00078e0008 */
[----:B------:R-:W-:-:S05]  /*08d0*/  @P0 IMAD.MOV.U32 R22, RZ, RZ, R23 ;  /* 0x000000ffff160224 */ /* 0x000fca00078e0017 */
[----:B------:R-:W-:-:S07]  /*08e0*/  SHF.L.W.U32.HI R24, R22, R15, R24 ;  /* 0x0000000f16187219 */ /* 0x000fce0000010e18 */
.L_x_261:
[----:B------:R-:W-:Y:S05]  /*08f0*/  BSYNC.RECONVERGENT B1 ;  /* 0x0000000000017941 */ /* 0x000fea0003800200 */
.L_x_260:
[C---:B------:R-:W-:Y:S01]  /*0900*/  SHF.L.W.U32.HI R22, R24.reuse, 0x2, R16 ;  /* 0x0000000218167819 */ /* 0x040fe20000010e10 */
[----:B------:R-:W-:Y:S01]  /*0910*/  UMOV UR4, 0x54442d19 ;  /* 0x54442d1900047882 */ /* 0x000fe20000000000 */
[----:B------:R-:W-:Y:S01]  /*0920*/  SHF.L.U32 R14, R24, 0x2, RZ ;  /* 0x00000002180e7819 */ /* 0x000fe200000006ff */
[----:B------:R-:W-:Y:S01]  /*0930*/  UMOV UR5, 0x3bf921fb ;  /* 0x3bf921fb00057882 */ /* 0x000fe20000000000 */
[----:B------:R-:W-:Y:S02]  /*0940*/  SHF.R.S32.HI R23, RZ, 0x1f, R22 ;  /* 0x0000001fff177819 */ /* 0x000fe40000011416 */
[----:B------:R-:W-:Y:S02]  /*0950*/  SHF.R.U32.HI R16, RZ, 0x1e, R16 ;  /* 0x0000001eff107819 */ /* 0x000fe40000011610 */
[C---:B------:R-:W-:Y:S02]  /*0960*/  LOP3.LUT R14, R23.reuse, R14, RZ, 0x3c, !PT ;  /* 0x0000000e170e7212 */ /* 0x040fe400078e3cff */
[C---:B------:R-:W-:Y:S01]  /*0970*/  LOP3.LUT R15, R23.reuse, R22, RZ, 0x3c, !PT ;  /* 0x00000016170f7212 */ /* 0x040fe200078e3cff */
[----:B------:R-:W-:Y:S01]  /*0980*/  IMAD.IADD R23, R23, 0x1, -R16 ;  /* 0x0000000117177824 */ /* 0x000fe200078e0a10 */
[----:B------:R-:W-:-:S04]  /*0990*/  LOP3.LUT R22, R22, R0, RZ, 0x3c, !PT ;  /* 0x0000000016167212 */ /* 0x000fc800078e3cff */
[----:B------:R-:W0:Y:S01]  /*09a0*/  I2F.F64.S64 R14, R14 ;  /* 0x0000000e000e7312 */ /* 0x000e220000301c00 */
[----:B------:R-:W-:Y:S01]  /*09b0*/  ISETP.GE.AND P0, PT, R22, RZ, PT ;  /* 0x000000ff1600720c */ /* 0x000fe20003f06270 */
[----:B0-----:R-:W-:-:S06]  /*09c0*/  DMUL R14, R14, UR4 ;  /* 0x000000040e0e7c28 */ /* 0x001fcc0008000000 */
[----:B------:R-:W0:Y:S02]  /*09d0*/  F2F.F32.F64 R24, R14 ;  /* 0x0000000e00187310 */ /* 0x000e240000301000 */
[----:B0-----:R-:W-:-:S07]  /*09e0*/  FSEL R16, -R24, R24, !P0 ;  /* 0x0000001818107208 */ /* 0x001fce0004000100 */
.L_x_258:
[----:B------:R-:W-:Y:S05]  /*09f0*/  BSYNC.RECONVERGENT B0 ;  /* 0x0000000000007941 */ /* 0x000fea0003800200 */
.L_x_257:
[----:B------:R-:W-:Y:S01]  /*0a00*/  FMUL R14, R16, R16 ;  /* 0x00000010100e7220 */ /* 0x000fe20000400000 */
[C---:B------:R-:W-:Y:S01]  /*0a10*/  LOP3.LUT R22, R23.reuse, 0x1, RZ, 0xc0, !PT ;  /* 0x0000000117167812 */ /* 0x040fe200078ec0ff */
[----:B------:R-:W-:Y:S01]  /*0a20*/  IMAD.MOV.U32 R25, RZ, RZ, 0x3c0885e4 ;  /* 0x3c0885e4ff197424 */ /* 0x000fe200078e00ff */
[----:B------:R-:W-:Y:S01]  /*0a30*/  FSETP.GE.AND P2, PT, |R0|, 105615, PT ;  /* 0x47ce47800000780b */ /* 0x000fe20003f46200 */
[----:B------:R-:W-:Y:S01]  /*0a40*/  FFMA R15, R14, R27, -0.0013887860113754868507 ;  /* 0xbab607ed0e0f7423 */ /* 0x000fe2000000001b */
[----:B------:R-:W-:Y:S01]  /*0a50*/  ISETP.NE.U32.AND P0, PT, R22, 0x1, PT ;  /* 0x000000011600780c */ /* 0x000fe20003f05070 */
[----:B------:R-:W-:Y:S01]  /*0a60*/  VIADD R22, R23, 0x1 ;  /* 0x0000000117167836 */ /* 0x000fe20000000000 */
[----:B------:R-:W-:Y:S01]  /*0a70*/  BSSY.RECONVERGENT B0, `(.L_x_262) ;  /* 0x0000069000007945 */ /* 0x000fe20003800200 */
        /* <DEDUP_REMOVED lines=17> */
[----:B------:R-:W-:Y:S01]  /*0b90*/  MOV R23, RZ ;  /* 0x000000ff00177202 */ /* 0x000fe20000000f00 */
[----:B------:R-:W-:Y:S01]  /*0ba0*/  IMAD.MOV.U32 R18, RZ, RZ, RZ ;  /* 0x000000ffff127224 */ /* 0x000fe200078e00ff */
[----:B------:R-:W0:Y:S02]  /*0bb0*/  LDCU.64 UR16, c[0x4][URZ] ;  /* 0x01000000ff1077ac */ /* 0x000e240008000a00 */
[----:B------:R-:W-:Y:S01]  /*0bc0*/  LOP3.LUT R17, R17, 0x80000000, RZ, 0xfc, !PT ;  /* 0x8000000011117812 */ /* 0x000fe200078efcff */
[----:B------:R-:W-:Y:S01]  /*0bd0*/  UMOV UR5, URZ ;  /* 0x000000ff00057c82 */ /* 0x000fe20008000000 */
[----:B------:R-:W-:-:S05]  /*0be0*/  UMOV UR4, URZ ;  /* 0x000000ff00047c82 */ /* 0x000fca0008000000 */
.L_x_264:
        /* <DEDUP_REMOVED lines=11> */
[----:B------:R-:W-:-:S02]  /*0ca0*/  ISETP.EQ.AND P4, PT, R18, 0x10, PT ;  /* 0x000000101200780c */ /* 0x000fc40003f82270 */
[C---:B------:R-:W-:Y:S01]  /*0cb0*/  ISETP.EQ.AND P5, PT, R18.reuse, 0x14, PT ;  /* 0x000000141200780c */ /* 0x040fe20003fa2270 */
[----:B------:R-:W-:Y:S02]  /*0cc0*/  VIADD R18, R18, 0x4 ;  /* 0x0000000412127836 */ /* 0x000fe40000000000 */
[----:B-----5:R-:W-:-:S03]  /*0cd0*/  IMAD.WIDE.U32 R14, R14, R17, RZ ;  /* 0x000000110e0e7225 */ /* 0x020fc600078e00ff */
[----:B------:R-:W-:-:S04]  /*0ce0*/  IADD3 R22, P6, PT, R14, R23, RZ ;  /* 0x000000170e167210 */ /* 0x000fc80007fde0ff */
[----:B------:R-:W-:Y:S01]  /*0cf0*/  IADD3.X R23, PT, PT, R15, UR5, RZ, P6, !PT ;  /* 0x000000050f177c10 */ /* 0x000fe2000b7fe4ff */
[--C-:B------:R-:W-:Y:S01]  /*0d00*/  @P0 IMAD.MOV.U32 R9, RZ, RZ, R22.reuse ;  /* 0x000000ffff090224 */ /* 0x100fe200078e0016 */
[----:B------:R-:W-:Y:S01]  /*0d10*/  @P3 MOV R12, R22 ;  /* 0x00000016000c3202 */ /* 0x000fe20000000f00 */
[--C-:B-1----:R-:W-:Y:S02]  /*0d20*/  @P1 IMAD.MOV.U32 R10, RZ, RZ, R22.reuse ;  /* 0x000000ffff0a1224 */ /* 0x102fe400078e0016 */
[--C-:B------:R-:W-:Y:S02]  /*0d30*/  @P2 IMAD.MOV.U32 R11, RZ, RZ, R22.reuse ;  /* 0x000000ffff0b2224 */ /* 0x100fe400078e0016 */
[--C-:B------:R-:W-:Y:S02]  /*0d40*/  @P4 IMAD.MOV.U32 R13, RZ, RZ, R22.reuse ;  /* 0x000000ffff0d4224 */ /* 0x100fe400078e0016 */
        /* <DEDUP_REMOVED lines=14> */
[----:B------:R-:W-:-:S03]  /*0e30*/  ISETP.EQ.AND P5, PT, R14, RZ, PT ;  /* 0x000000ff0e00720c */ /* 0x000fc60003fa2270 */
[----:B------:R-:W-:Y:S01]  /*0e40*/  @P3 IMAD.MOV.U32 R17, RZ, RZ, R9 ;  /* 0x000000ffff113224 */ /* 0x000fe200078e0009 */
[C---:B------:R-:W-:Y:S01]  /*0e50*/  ISETP.EQ.AND P3, PT, R14.reuse, -0x4, PT ;  /* 0xfffffffc0e00780c */ /* 0x040fe20003f62270 */
[--C-:B------:R-:W-:Y:S01]  /*0e60*/  @P4 IMAD.MOV.U32 R17, RZ, RZ, R10.reuse ;  /* 0x000000ffff114224 */ /* 0x100fe200078e000a */
[----:B------:R-:W-:Y:S01]  /*0e70*/  @P4 MOV R22, R9 ;  /* 0x0000000900164202 */ /* 0x000fe20000000f00 */
[----:B------:R-:W-:Y:S01]  /*0e80*/  @P2 IMAD.MOV.U32 R22, RZ, RZ, R10 ;  /* 0x000000ffff162224 */ /* 0x000fe200078e000a */
[----:B------:R-:W-:Y:S01]  /*0e90*/  ISETP.EQ.AND P4, PT, R14, 0x4, PT ;  /* 0x000000040e00780c */ /* 0x000fe20003f82270 */
[--C-:B------:R-:W-:Y:S02]  /*0ea0*/  @P2 IMAD.MOV.U32 R17, RZ, RZ, R11.reuse ;  /* 0x000000ffff112224 */ /* 0x100fe400078e000b */
[----:B------:R-:W-:Y:S02]  /*0eb0*/  @P1 IMAD.MOV.U32 R22, RZ, RZ, R11 ;  /* 0x000000ffff161224 */ /* 0x000fe400078e000b */
[--C-:B------:R-:W-:Y:S01]  /*0ec0*/  @P1 IMAD.MOV.U32 R17, RZ, RZ, R12.reuse ;  /* 0x000000ffff111224 */ /* 0x100fe200078e000c */
[----:B------:R-:W-:Y:S01]  /*0ed0*/  @P0 MOV R17, R13 ;  /* 0x0000000d00110202 */ /* 0x000fe20000000f00 */
[----:B------:R-:W-:-:S02]  /*0ee0*/  @P0 IMAD.MOV.U32 R22, RZ, RZ, R12 ;  /* 0x000000ffff160224 */ /* 0x000fc400078e000c */
[----:B------:R-:W-:Y:S02]  /*0ef0*/  @P3 IMAD.MOV.U32 R22, RZ, RZ, R13 ;  /* 0x000000ffff163224 */ /* 0x000fe400078e000d */
[--C-:B------:R-:W-:Y:S02]  /*0f00*/  @P3 IMAD.MOV.U32 R17, RZ, RZ, R8.reuse ;  /* 0x000000ffff113224 */ /* 0x100fe400078e0008 */
[----:B------:R-:W-:Y:S02]  /*0f10*/  @P5 IMAD.MOV.U32 R22, RZ, RZ, R8 ;  /* 0x000000ffff165224 */ /* 0x000fe400078e0008 */
[--C-:B------:R-:W-:Y:S02]  /*0f20*/  @P5 IMAD.MOV.U32 R17, RZ, RZ, R23.reuse ;  /* 0x000000ffff115224 */ /* 0x100fe400078e0017 */
[----:B------:R-:W-:Y:S01]  /*0f30*/  @P4 IMAD.MOV.U32 R22, RZ, RZ, R23 ;  /* 0x000000ffff164224 */ /* 0x000fe200078e0017 */
[----:B------:R-:W-:Y:S06]  /*0f40*/  @!P6 BRA `(.L_x_266) ;  /* 0x00000000002ce947 */ /* 0x000fec0003800000 */
[----:B------:R-:W-:Y:S01]  /*0f50*/  @P2 IMAD.MOV.U32 R25, RZ, RZ, R9 ;  /* 0x000000ffff192224 */ /* 0x000fe200078e0009 */
[----:B------:R-:W-:Y:S01]  /*0f60*/  @P1 MOV R25, R10 ;  /* 0x0000000a00191202 */ /* 0x000fe20000000f00 */
[----:B------:R-:W-:Y:S01]  /*0f70*/  @P0 IMAD.MOV.U32 R25, RZ, RZ, R11 ;  /* 0x000000ffff190224 */ /* 0x000fe200078e000b */
[----:B------:R-:W-:Y:S01]  /*0f80*/  ISETP.EQ.AND P0, PT, R14, 0x8, PT ;  /* 0x000000080e00780c */ /* 0x000fe20003f02270 */
[----:B------:R-:W-:Y:S01]  /*0f90*/  @P3 IMAD.MOV.U32 R25, RZ, RZ, R12 ;  /* 0x000000ffff193224 */ /* 0x000fe200078e000c */
[----:B------:R-:W-:Y:S01]  /*0fa0*/  LOP3.LUT R15, R15, 0x1f, RZ, 0xc0, !PT ;  /* 0x0000001f0f0f7812 */ /* 0x000fe200078ec0ff */
[----:B------:R-:W-:Y:S02]  /*0fb0*/  @P5 IMAD.MOV.U32 R25, RZ, RZ, R13 ;  /* 0x000000ffff195224 */ /* 0x000fe400078e000d */
[----:B------:R-:W-:Y:S01]  /*0fc0*/  @P4 IMAD.MOV.U32 R25, RZ, RZ, R8 ;  /* 0x000000ffff194224 */ /* 0x000fe200078e0008 */
[----:B------:R-:W-:-:S07]  /*0fd0*/  SHF.L.W.U32.HI R17, R22, R15, R17 ;  /* 0x0000000f16117219 */ /* 0x000fce0000010e11 */
[----:B------:R-:W-:-:S05]  /*0fe0*/  @P0 IMAD.MOV.U32 R25, RZ, RZ, R23 ;  /* 0x000000ffff190224 */ /* 0x000fca00078e0017 */
[----:B------:R-:W-:-:S07]  /*0ff0*/  SHF.L.W.U32.HI R22, R25, R15, R22 ;  /* 0x0000000f19167219 */ /* 0x000fce0000010e16 */
.L_x_266:
[----:B------:R-:W-:Y:S05]  /*1000*/  BSYNC.RECONVERGENT B1 ;  /* 0x0000000000017941 */ /* 0x000fea0003800200 */
.L_x_265:
[C---:B------:R-:W-:Y:S01]  /*1010*/  SHF.L.W.U32.HI R18, R22.reuse, 0x2, R17 ;  /* 0x0000000216127819 */ /* 0x040fe20000010e11 */
[----:B------:R-:W-:Y:S01]  /*1020*/  IMAD.SHL.U32 R15, R22, 0x4, RZ ;  /* 0x00000004160f7824 */ /* 0x000fe200078e00ff */
[----:B------:R-:W-:Y:S01]  /*1030*/  UMOV UR4, 0x54442d19 ;  /* 0x54442d1900047882 */ /* 0x000fe20000000000 */
[----:B------:R-:W-:Y:S01]  /*1040*/  UMOV UR5, 0x3bf921fb ;  /* 0x3bf921fb00057882 */ /* 0x000fe20000000000 */
[----:B------:R-:W-:Y:S02]  /*1050*/  SHF.R.S32.HI R22, RZ, 0x1f, R18 ;  /* 0x0000001fff167819 */ /* 0x000fe40000011412 */
[----:B------:R-:W-:Y:S02]  /*1060*/  LOP3.LUT R0, R18, R0, RZ, 0x3c, !PT ;  /* 0x0000000012007212 */ /* 0x000fe400078e3cff */
[C---:B------:R-:W-:Y:S02]  /*1070*/  LOP3.LUT R14, R22.reuse, R15, RZ, 0x3c, !PT ;  /* 0x0000000f160e7212 */ /* 0x040fe400078e3cff */
[----:B------:R-:W-:-:S02]  /*1080*/  LOP3.LUT R15, R22, R18, RZ, 0x3c, !PT ;  /* 0x00000012160f7212 */ /* 0x000fc400078e3cff */
[----:B------:R-:W-:Y:S02]  /*1090*/  SHF.R.U32.HI R17, RZ, 0x1e, R17 ;  /* 0x0000001eff117819 */ /* 0x000fe40000011611 */
[----:B------:R-:W-:Y:S02]  /*10a0*/  ISETP.GE.AND P0, PT, R0, RZ, PT ;  /* 0x000000ff0000720c */ /* 0x000fe40003f06270 */
[----:B------:R-:W0:Y:S01]  /*10b0*/  I2F.F64.S64 R14, R14 ;  /* 0x0000000e000e7312 */ /* 0x000e220000301c00 */
[----:B------:R-:W-:Y:S01]  /*10c0*/  IADD3 R18, PT, PT, -R17, R22, RZ ;  /* 0x0000001611127210 */ /* 0x000fe20007ffe1ff */
[----:B0-----:R-:W-:-:S06]  /*10d0*/  DMUL R14, R14, UR4 ;  /* 0x000000040e0e7c28 */ /* 0x001fcc0008000000 */
[----:B------:R-:W0:Y:S02]  /*10e0*/  F2F.F32.F64 R23, R14 ;  /* 0x0000000e00177310 */ /* 0x000e240000301000 */
[----:B0-----:R-:W-:-:S07]  /*10f0*/  FSEL R17, -R23, R23, !P0 ;  /* 0x0000001717117208 */ /* 0x001fce0004000100 */
.L_x_263:
[----:B------:R-:W-:Y:S05]  /*1100*/  BSYNC.RECONVERGENT B0 ;  /* 0x0000000000007941 */ /* 0x000fea0003800200 */
.L_x_262:
[----:B------:R-:W-:Y:S01]  /*1110*/  IMAD.SHL.U32 R0, R19, 0x100, RZ ;  /* 0x0000010013007824 */ /* 0x000fe200078e00ff */
[----:B------:R-:W-:Y:S01]  /*1120*/  LOP3.LUT R15, R18, 0x1, RZ, 0xc0, !PT ;  /* 0x00000001120f7812 */ /* 0x000fe200078ec0ff */
[----:B------:R-:W-:Y:S01]  /*1130*/  IMAD.MOV.U32 R24, RZ, RZ, 0x3d2aaabb ;  /* 0x3d2aaabbff187424 */ /* 0x000fe200078e00ff */
[----:B------:R-:W-:Y:S01]  /*1140*/  UIADD3 UR4, UPT, UPT, UR11, 0x4000, URZ ;  /* 0x000040000b047890 */ /* 0x000fe2000fffe0ff */
[----:B------:R-:W-:Y:S01]  /*1150*/  IMAD.MOV.U32 R22, RZ, RZ, 0x3effffff ;  /* 0x3effffffff167424 */ /* 0x000fe200078e00ff */
[----:B------:R-:W-:Y:S01]  /*1160*/  LOP3.LUT R0, R0, 0x300, RZ, 0xc0, !PT ;  /* 0x0000030000007812 */ /* 0x000fe200078ec0ff */
[----:B------:R-:W-:Y:S01]  /*1170*/  UIADD3 UR12, UPT, UPT, UR11, 0x6000, URZ ;  /* 0x000060000b0c7890 */ /* 0x000fe2000fffe0ff */
[----:B------:R-:W-:Y:S01]  /*1180*/  ISETP.NE.U32.AND P0, PT, R15, 0x1, PT ;  /* 0x000000010f00780c */ /* 0x000fe20003f05070 */
[----:B------:R-:W-:Y:S01]  /*1190*/  ULEA UR11, UR13, UR4, 0x18 ;  /* 0x000000040d0b7291 */ /* 0x000fe2000f8ec0ff */
[----:B------:R-:W-:Y:S01]  /*11a0*/  I2FP.F32.U32 R14, R0 ;  /* 0x00000000000e7245 */ /* 0x000fe20000201000 */
[C---:B------:R-:W-:Y:S01]  /*11b0*/  FMUL R0, R17.reuse, R17 ;  /* 0x0000001111007220 */ /* 0x040fe20000400000 */
[----:B------:R-:W-:Y:S01]  /*11c0*/  FSEL R24, R24, 0.0083327032625675201416, !P0 ;  /* 0x3c0885e418187808 */ /* 0x000fe20004000000 */
[----:B------:R-:W-:Y:S01]  /*11d0*/  ULEA UR12, UR13, UR12, 0x18 ;  /* 0x0000000c0d0c7291 */ /* 0x000fe2000f8ec0ff */
[----:B------:R-:W-:Y:S01]  /*11e0*/  FSEL R22, -R22, -0.16666662693023681641, !P0 ;  /* 0xbe2aaaa816167808 */ /* 0x000fe20004000100 */
[----:B------:R-:W-:Y:S01]  /*11f0*/  FFMA R23, R0, R27, -0.0013887860113754868507 ;  /* 0xbab607ed00177423 */ /* 0x000fe2000000001b */
[----:B------:R-:W-:Y:S01]  /*1200*/  FMUL R25, R14, 0.00048828125 ;  /* 0x3a0000000e197820 */ /* 0x000fe20000400000 */
[----:B------:R-:W-:Y:S01]  /*1210*/  FSEL R17, R17, 1, P0 ;  /* 0x3f80000011117808 */ /* 0x000fe20000000000 */
[----:B------:R-:W-:Y:S02]  /*1220*/  BSSY.RECONVERGENT B0, `(.L_x_267) ;  /* 0x0000088000007945 */ /* 0x000fe40003800200 */
[----:B------:R-:W-:Y:S01]  /*1230*/  FSEL R23, R23, -0.00019574658654164522886, !P0 ;  /* 0xb94d415317177808 */ /* 0x000fe20004000000 */
[----:B------:R-:W5:Y:S01]  /*1240*/  F2F.F64.F32 R14, R25 ;  /* 0x00000019000e7310 */ /* 0x000f620000201800 */
[----:B------:R-:W-:-:S02]  /*1250*/  LOP3.LUT P0, RZ, R18, 0x2, RZ, 0xc0, !PT ;  /* 0x0000000212ff7812 */ /* 0x000fc4000780c0ff */
[----:B------:R-:W-:Y:S01]  /*1260*/  LOP3.LUT R18, R28, 0x7fc, RZ, 0xc0, !PT ;  /* 0x000007fc1c127812 */ /* 0x000fe200078ec0ff */
[----:B------:R-:W-:-:S04]  /*1270*/  FFMA R23, R0, R23, R24 ;  /* 0x0000001700177223 */ /* 0x000fc80000000018 */
[C---:B------:R-:W-:Y:S01]  /*1280*/  FFMA R22, R0.reuse, R23, R22 ;  /* 0x0000001700167223 */ /* 0x040fe20000000016 */
[----:B------:R-:W-:-:S04]  /*1290*/  FFMA R0, R0, R17, RZ ;  /* 0x0000001100007223 */ /* 0x000fc800000000ff */
[----:B------:R-:W-:Y:S01]  /*12a0*/  FFMA R17, R0, R22, R17 ;  /* 0x0000001600117223 */ /* 0x000fe20000000011 */
[----:B-----5:R-:W-:-:S03]  /*12b0*/  DMUL R14, R14, -UR8 ;  /* 0x800000080e0e7c28 */ /* 0x020fc60008000000 */
[----:B------:R-:W-:-:S04]  /*12c0*/  @P0 FADD R17, RZ, -R17 ;  /* 0x80000011ff110221 */ /* 0x000fc80000000000 */
[CC--:B----4-:R-:W-:Y:S01]  /*12d0*/  FMUL R23, R7.reuse, R17.reuse ;  /* 0x0000001107177220 */ /* 0x0d0fe20000400000 */
[----:B---3--:R-:W-:Y:S01]  /*12e0*/  FMUL R22, R6, R17 ;  /* 0x0000001106167220 */ /* 0x008fe20000400000 */
[----:B------:R-:W-:Y:S01]  /*12f0*/  LOP3.LUT R17, R18, 0x1, R19, 0xf8, !PT ;  /* 0x0000000112117812 */ /* 0x000fe200078ef813 */
[----:B------:R3:W4:Y:S01]  /*1300*/  F2F.F32.F64 R0, R14 ;  /* 0x0000000e00007310 */ /* 0x0007220000301000 */
[-C--:B------:R-:W-:Y:S01]  /*1310*/  FFMA R23, R6, R16.reuse, -R23 ;  /* 0x0000001006177223 */ /* 0x080fe20000000817 */
[----:B------:R-:W-:-:S03]  /*1320*/  FFMA R22, R7, R16, R22 ;  /* 0x0000001007167223 */ /* 0x000fc60000000016 */
[C-C-:B0-----:R-:W-:Y:S01]  /*1330*/  FADD R7, R4.reuse, R23.reuse ;  /* 0x0000001704077221 */ /* 0x141fe20000000000 */
[C-C-:B--2---:R-:W-:Y:S01]  /*1340*/  FADD R16, R5.reuse, R22.reuse ;  /* 0x0000001605107221 */ /* 0x144fe20000000000 */
[----:B------:R-:W-:Y:S01]  /*1350*/  FADD R18, R5, -R22 ;  /* 0x8000001605127221 */ /* 0x000fe20000000000 */
[----:B------:R-:W-:Y:S02]  /*1360*/  LEA R22, R19, UR12, 0x2 ;  /* 0x0000000c13167c11 */ /* 0x000fe4000f8e10ff */
[C---:B---3--:R-:W-:Y:S01]  /*1370*/  LEA R14, R17.reuse, UR11, 0x2 ;  /* 0x0000000b110e7c11 */ /* 0x048fe2000f8e10ff */
[----:B------:R-:W-:Y:S01]  /*1380*/  FADD R15, R4, -R23 ;  /* 0x80000017040f7221 */ /* 0x000fe20000000000 */
[----:B------:R-:W-:Y:S02]  /*1390*/  LEA R17, R17, UR12, 0x2 ;  /* 0x0000000c11117c11 */ /* 0x000fe4000f8e10ff */
[----:B------:R-:W-:Y:S01]  /*13a0*/  LEA R23, R19, UR11, 0x2 ;  /* 0x0000000b13177c11 */ /* 0x000fe2000f8e10ff */
[----:B------:R-:W-:Y:S01]  /*13b0*/  STS [R14], R7 ;  /* 0x000000070e007388 */ /* 0x000fe20000000800 */
[C---:B----4-:R-:W-:Y:S01]  /*13c0*/  FMUL R25, R0.reuse, 0.63661974668502807617 ;  /* 0x3f22f98300197820 */ /* 0x050fe20000400000 */
[----:B------:R-:W-:-:S02]  /*13d0*/  FSETP.GE.AND P1, PT, |R0|, 105615, PT ;  /* 0x47ce47800000780b */ /* 0x000fc40003f26200 */
[----:B------:R-:W-:Y:S03]  /*13e0*/  STS [R17], R16 ;  /* 0x0000001011007388 */ /* 0x000fe60000000800 */
[----:B------:R-:W0:Y:S01]  /*13f0*/  F2I.NTZ R25, R25 ;  /* 0x0000001900197305 */ /* 0x000e220000203100 */
[----:B------:R-:W-:Y:S04]  /*1400*/  STS [R14+0x8], R15 ;  /* 0x0000080f0e007388 */ /* 0x000fe80000000800 */
[----:B------:R2:W-:Y:S01]  /*1410*/  STS [R17+0x8], R18 ;  /* 0x0000081211007388 */ /* 0x0005e20000000800 */
[----:B------:R-:W-:Y:S01]  /*1420*/  BAR.SYNC.DEFER_BLOCKING 0x0 ;  /* 0x0000000000007b1d */ /* 0x000fe20000010000 */
[----:B0-----:R-:W-:Y:S01]  /*1430*/  I2FP.F32.S32 R29, R25 ;  /* 0x00000019001d7245 */ /* 0x001fe20000201400 */
[----:B--2---:R-:W-:-:S04]  /*1440*/  IMAD.MOV.U32 R18, RZ, RZ, R25 ;  /* 0x000000ffff127224 */ /* 0x004fc800078e0019 */
[----:B------:R-:W-:-:S04]  /*1450*/  FFMA R14, R29, -1.5707962512969970703, R0 ;  /* 0xbfc90fda1d0e7823 */ /* 0x000fc80000000000 */
[----:B------:R-:W-:-:S04]  /*1460*/  FFMA R14, R29, -7.5497894158615963534e-08, R14 ;  /* 0xb3a221681d0e7823 */ /* 0x000fc8000000000e */
[----:B------:R-:W-:-:S04]  /*1470*/  FFMA R17, R29, -5.3903029534742383927e-15, R14 ;  /* 0xa7c234c51d117823 */ /* 0x000fc8000000000e */
[----:B------:R-:W-:Y:S01]  /*1480*/  IMAD.MOV.U32 R14, RZ, RZ, R17 ;  /* 0x000000ffff0e7224 */ /* 0x000fe200078e0011 */
[----:B------:R0:W2:Y:S04]  /*1490*/  LDS R4, [R23] ;  /* 0x0000000017047984 */ /* 0x0000a80000000800 */
[----:B------:R0:W3:Y:S04]  /*14a0*/  LDS R5, [R22] ;  /* 0x0000000016057984 */ /* 0x0000e80000000800 */
[----:B------:R0:W4:Y:S04]  /*14b0*/  LDS R6, [R23+0x1000] ;  /* 0x0010000017067984 */ /* 0x0001280000000800 */
[----:B------:R0:W0:Y:S01]  /*14c0*/  LDS R7, [R22+0x1000] ;  /* 0x0010000016077984 */ /* 0x0000220000000800 */
        /* <DEDUP_REMOVED lines=8> */
[----:B------:R-:W-:Y:S01]  /*1550*/  IMAD.MOV.U32 R16, RZ, RZ, RZ ;  /* 0x000000ffff107224 */ /* 0x000fe200078e00ff */
[----:B------:R-:W-:Y:S01]  /*1560*/  LOP3.LUT R25, R25, 0x80000000, RZ, 0xfc, !PT ;  /* 0x8000000019197812 */ /* 0x000fe200078efcff */
[----:B------:R-:W-:Y:S01]  /*1570*/  UMOV UR5, URZ ;  /* 0x000000ff00057c82 */ /* 0x000fe20008000000 */
[----:B------:R-:W-:-:S05]  /*1580*/  UMOV UR4, URZ ;  /* 0x000000ff00047c82 */ /* 0x000fca0008000000 */
.L_x_269:
[----:B0-----:R-:W-:Y:S02]  /*1590*/  IMAD.U32 R14, RZ, RZ, UR16 ;  /* 0x00000010ff0e7e24 */ /* 0x001fe4000f8e00ff */
[----:B------:R-:W-:-:S05]  /*15a0*/  IMAD.U32 R15, RZ, RZ, UR17 ;  /* 0x00000011ff0f7e24 */ /* 0x000fca000f8e00ff */
[----:B------:R-:W5:Y:S01]  /*15b0*/  LDG.E.CONSTANT R14, desc[UR6][R14.64] ;  /* 0x000000060e0e7981 */ /* 0x000f62000c1e9900 */
[----:B------:R-:W-:Y:S01]  /*15c0*/  UIADD3 UR4, UPT, UPT, UR4, 0x1, URZ ;  /* 0x0000000104047890 */ /* 0x000fe2000fffe0ff */
[C---:B------:R-:W-:Y:S01]  /*15d0*/  ISETP.EQ.AND P1, PT, R16.reuse, 0x4, PT ;  /* 0x000000041000780c */ /* 0x040fe20003f22270 */
        /* <DEDUP_REMOVED lines=10> */
[--C-:B-1----:R-:W-:Y:S01]  /*1680*/  @P1 IMAD.MOV.U32 R10, RZ, RZ, R14.reuse ;  /* 0x000000ffff0a1224 */ /* 0x102fe200078e000e */
[C---:B------:R-:W-:Y:S01]  /*1690*/  ISETP.EQ.AND P0, PT, R16.reuse, RZ, PT ;  /* 0x000000ff1000720c */ /* 0x040fe20003f02270 */
[--C-:B------:R-:W-:Y:S01]  /*16a0*/  @P3 IMAD.MOV.U32 R12, RZ, RZ, R14.reuse ;  /* 0x000000ffff0c3224 */ /* 0x100fe200078e000e */
        /* <DEDUP_REMOVED lines=19> */
[----:B------:R-:W-:Y:S02]  /*17e0*/  @P3 MOV R16, R9 ;  /* 0x0000000900103202 */ /* 0x000fe40000000f00 */
[----:B------:R-:W-:Y:S01]  /*17f0*/  @P4 IMAD.MOV.U32 R14, RZ, RZ, R9 ;  /* 0x000000ffff0e4224 */ /* 0x000fe200078e0009 */
[C---:B------:R-:W-:Y:S01]  /*1800*/  ISETP.EQ.AND P3, PT, R25.reuse, -0x4, PT ;  /* 0xfffffffc1900780c */ /* 0x040fe20003f62270 */
[--C-:B------:R-:W-:Y:S01]  /*1810*/  @P4 IMAD.MOV.U32 R16, RZ, RZ, R10.reuse ;  /* 0x000000ffff104224 */ /* 0x100fe200078e000a */
[----:B------:R-:W-:Y:S01]  /*1820*/  ISETP.EQ.AND P4, PT, R25, RZ, PT ;  /* 0x000000ff1900720c */ /* 0x000fe20003f82270 */
[----:B------:R-:W-:Y:S02]  /*1830*/  @P0 IMAD.MOV.U32 R14, RZ, RZ, R10 ;  /* 0x000000ffff0e0224 */ /* 0x000fe400078e000a */
[--C-:B------:R-:W-:Y:S02]  /*1840*/  @P0 IMAD.MOV.U32 R16, RZ, RZ, R11.reuse ;  /* 0x000000ffff100224 */ /* 0x100fe400078e000b */
[----:B------:R-:W-:Y:S01]  /*1850*/  @P1 IMAD.MOV.U32 R14, RZ, RZ, R11 ;  /* 0x000000ffff0e1224 */ /* 0x000fe200078e000b */
[----:B------:R-:W-:Y:S01]  /*1860*/  @P2 MOV R14, R12 ;  /* 0x0000000c000e2202 */ /* 0x000fe20000000f00 */
[----:B------:R-:W-:-:S02]  /*1870*/  @P1 IMAD.MOV.U32 R16, RZ, RZ, R12 ;  /* 0x000000ffff101224 */ /* 0x000fc400078e000c */
[--C-:B------:R-:W-:Y:S02]  /*1880*/  @P2 IMAD.MOV.U32 R16, RZ, RZ, R13.reuse ;  /* 0x000000ffff102224 */ /* 0x100fe400078e000d */
[----:B------:R-:W-:Y:S02]  /*1890*/  @P3 IMAD.MOV.U32 R14, RZ, RZ, R13 ;  /* 0x000000ffff0e3224 */ /* 0x000fe400078e000d */
[--C-:B------:R-:W-:Y:S02]  /*18a0*/  @P3 IMAD.MOV.U32 R16, RZ, RZ, R8.reuse ;  /* 0x000000ffff103224 */ /* 0x100fe400078e0008 */
[----:B------:R-:W-:Y:S02]  /*18b0*/  @P4 IMAD.MOV.U32 R14, RZ, RZ, R8 ;  /* 0x000000ffff0e4224 */ /* 0x000fe400078e0008 */
[--C-:B------:R-:W-:Y:S02]  /*18c0*/  @P4 IMAD.MOV.U32 R16, RZ, RZ, R24.reuse ;  /* 0x000000ffff104224 */ /* 0x100fe400078e0018 */
[----:B------:R-:W-:Y:S01]  /*18d0*/  @P5 IMAD.MOV.U32 R14, RZ, RZ, R24 ;  /* 0x000000ffff0e5224 */ /* 0x000fe200078e0018 */
        /* <DEDUP_REMOVED lines=12> */
.L_x_271:
[----:B------:R-:W-:Y:S05]  /*19a0*/  BSYNC.RECONVERGENT B1 ;  /* 0x0000000000017941 */ /* 0x000fea0003800200 */
.L_x_270:
        /* <DEDUP_REMOVED lines=12> */
[----:B0-----:R-:W-:-:S10]  /*1a70*/  DMUL R14, R14, UR4 ;  /* 0x000000040e0e7c28 */ /* 0x001fd40008000000 */
[----:B------:R-:W0:Y:S02]  /*1a80*/  F2F.F32.F64 R14, R14 ;  /* 0x0000000e000e7310 */ /* 0x000e240000301000 */
[----:B0-----:R-:W-:-:S07]  /*1a90*/  FSEL R14, -R14, R14, !P0 ;  /* 0x0000000e0e0e7208 */ /* 0x001fce0004000100 */
.L_x_268:
[----:B------:R-:W-:Y:S05]  /*1aa0*/  BSYNC.RECONVERGENT B0 ;  /* 0x0000000000007941 */ /* 0x000fea0003800200 */
.L_x_267:
[C---:B------:R-:W-:Y:S01]  /*1ab0*/  LOP3.LUT R24, R25.reuse, 0x1, RZ, 0xc0, !PT ;  /* 0x0000000119187812 */ /* 0x040fe200078ec0ff */
[----:B------:R-:W-:Y:S01]  /*1ac0*/  FMUL R15, R14, R14 ;  /* 0x0000000e0e0f7220 */ /* 0x000fe20000400000 */
[----:B------:R-:W-:Y:S01]  /*1ad0*/  IMAD.MOV.U32 R29, RZ, RZ, 0x3e2aaaa8 ;  /* 0x3e2aaaa8ff1d7424 */ /* 0x000fe200078e00ff */
[----:B------:R-:W-:Y:S01]  /*1ae0*/  FSETP.GE.AND P2, PT, |R0|, 105615, PT ;  /* 0x47ce47800000780b */ /* 0x000fe20003f46200 */
[----:B------:R-:W-:Y:S01]  /*1af0*/  BSSY.RECONVERGENT B0, `(.L_x_272) ;  /* 0x000006c000007945 */ /* 0x000fe20003800200 */
[----:B------:R-:W-:Y:S01]  /*1b00*/  ISETP.NE.U32.AND P0, PT, R24, 0x1, PT ;  /* 0x000000011800780c */ /* 0x000fe20003f05070 */
[----:B------:R-:W-:Y:S02]  /*1b10*/  VIADD R24, R25, 0x1 ;  /* 0x0000000119187836 */ /* 0x000fe40000000000 */
[----:B------:R-:W-:Y:S01]  /*1b20*/  FFMA R16, R15, R27, -0.0013887860113754868507 ;  /* 0xbab607ed0f107423 */ /* 0x000fe2000000001b */
[----:B------:R-:W-:Y:S01]  /*1b30*/  IMAD.MOV.U32 R25, RZ, RZ, 0x3c0885e4 ;  /* 0x3c0885e4ff197424 */ /* 0x000fe200078e00ff */
[----:B------:R-:W-:-:S02]  /*1b40*/  FSEL R14, R14, 1, !P0 ;  /* 0x3f8000000e0e7808 */ /* 0x000fc40004000000 */
[----:B------:R-:W-:Y:S02]  /*1b50*/  LOP3.LUT P1, RZ, R24, 0x2, RZ, 0xc0, !PT ;  /* 0x0000000218ff7812 */ /* 0x000fe4000782c0ff */
[----:B------:R-:W-:Y:S02]  /*1b60*/  FSEL R16, R16, -0.00019574658654164522886, P0 ;  /* 0xb94d415310107808 */ /* 0x000fe40000000000 */
[----:B------:R-:W-:Y:S02]  /*1b70*/  FSEL R25, R25, 0.041666727513074874878, !P0 ;  /* 0x3d2aaabb19197808 */ /* 0x000fe40004000000 */
[----:B------:R-:W-:-:S03]  /*1b80*/  FSEL R24, -R29, -0.4999999701976776123, !P0 ;  /* 0xbeffffff1d187808 */ /* 0x000fc60004000100 */
[----:B------:R-:W-:-:S04]  /*1b90*/  FFMA R16, R15, R16, R25 ;  /* 0x000000100f107223 */ /* 0x000fc80000000019 */
[C---:B------:R-:W-:Y:S01]  /*1ba0*/  FFMA R16, R15.reuse, R16, R24 ;  /* 0x000000100f107223 */ /* 0x040fe20000000018 */
[----:B------:R-:W-:-:S04]  /*1bb0*/  FFMA R15, R15, R14, RZ ;  /* 0x0000000e0f0f7223 */ /* 0x000fc800000000ff */
        /* <DEDUP_REMOVED lines=14> */
.L_x_274:
        /* <DEDUP_REMOVED lines=65> */
.L_x_276:
[----:B------:R-:W-:Y:S05]  /*20b0*/  BSYNC.RECONVERGENT B1 ;  /* 0x0000000000017941 */ /* 0x000fea0003800200 */
.L_x_275:
        /* <DEDUP_REMOVED lines=12> */
[----:B0-----:R-:W-:-:S10]  /*2180*/  DMUL R14, R14, UR4 ;  /* 0x000000040e0e7c28 */ /* 0x001fd40008000000 */
[----:B------:R-:W0:Y:S02]  /*2190*/  F2F.F32.F64 R14, R14 ;  /* 0x0000000e000e7310 */ /* 0x000e240000301000 */
[----:B0-----:R-:W-:-:S07]  /*21a0*/  FSEL R17, -R14, R14, !P0 ;  /* 0x0000000e0e117208 */ /* 0x001fce0004000100 */
.L_x_273:
[----:B------:R-:W-:Y:S05]  /*21b0*/  BSYNC.RECONVERGENT B0 ;  /* 0x0000000000007941 */ /* 0x000fea0003800200 */
.L_x_272:
[----:B------:R-:W-:Y:S01]  /*21c0*/  IMAD.SHL.U32 R0, R19, 0x80, RZ ;  /* 0x0000008013007824 */ /* 0x000fe200078e00ff */
[C---:B------:R-:W-:Y:S01]  /*21d0*/  LOP3.LUT R14, R18.reuse, 0x1, RZ, 0xc0, !PT ;  /* 0x00000001120e7812 */ /* 0x040fe200078ec0ff */
[----:B------:R-:W-:Y:S01]  /*21e0*/  IMAD.MOV.U32 R25, RZ, RZ, 0x3d2aaabb ;  /* 0x3d2aaabbff197424 */ /* 0x000fe200078e00ff */
[----:B------:R-:W-:Y:S01]  /*21f0*/  LOP3.LUT P1, RZ, R18, 0x2, RZ, 0xc0, !PT ;  /* 0x0000000212ff7812 */ /* 0x000fe2000782c0ff */
[----:B------:R-:W-:Y:S01]  /*2200*/  IMAD.MOV.U32 R29, RZ, RZ, 0x3effffff ;  /* 0x3effffffff1d7424 */ /* 0x000fe200078e00ff */
[----:B------:R-:W-:Y:S01]  /*2210*/  LOP3.LUT R15, R0, 0x380, RZ, 0xc0, !PT ;  /* 0x00000380000f7812 */ /* 0x000fe200078ec0ff */
[----:B------:R-:W-:Y:S01]  /*2220*/  FMUL R0, R17, R17 ;  /* 0x0000001111007220 */ /* 0x000fe20000400000 */
[----:B------:R-:W-:Y:S01]  /*2230*/  ISETP.NE.U32.AND P0, PT, R14, 0x1, PT ;  /* 0x000000010e00780c */ /* 0x000fe20003f05070 */
[----:B------:R-:W-:Y:S01]  /*2240*/  BSSY.RECONVERGENT B0, `(.L_x_277) ;  /* 0x000008b000007945 */ /* 0x000fe20003800200 */
[----:B------:R-:W-:Y:S01]  /*2250*/  I2FP.F32.U32 R15, R15 ;  /* 0x0000000f000f7245 */ /* 0x000fe20000201000 */
[----:B------:R-:W-:Y:S01]  /*2260*/  FFMA R24, R0, R27, -0.0013887860113754868507 ;  /* 0xbab607ed00187423 */ /* 0x000fe2000000001b */
[----:B------:R-:W-:-:S02]  /*2270*/  FSEL R25, R25, 0.0083327032625675201416, !P0 ;  /* 0x3c0885e419197808 */ /* 0x000fc40004000000 */
[----:B------:R-:W-:Y:S01]  /*2280*/  FSEL R17, R17, 1, P0 ;  /* 0x3f80000011117808 */ /* 0x000fe20000000000 */
[----:B------:R-:W-:Y:S01]  /*2290*/  FMUL R15, R15, 0.00048828125 ;  /* 0x3a0000000f0f7820 */ /* 0x000fe20000400000 */
[----:B------:R-:W-:-:S05]  /*22a0*/  FSEL R24, R24, -0.00019574658654164522886, !P0 ;  /* 0xb94d415318187808 */ /* 0x000fca0004000000 */
[C---:B------:R-:W-:Y:S01]  /*22b0*/  FFMA R18, R0.reuse, R24, R25 ;  /* 0x0000001800127223 */ /* 0x040fe20000000019 */
[----:B------:R-:W-:Y:S01]  /*22c0*/  FSEL R24, -R29, -0.16666662693023681641, !P0 ;  /* 0xbe2aaaa81d187808 */ /* 0x000fe20004000100 */
[----:B------:R-:W5:Y:S04]  /*22d0*/  F2F.F64.F32 R14, R15 ;  /* 0x0000000f000e7310 */ /* 0x000f680000201800 */
[C---:B------:R-:W-:Y:S01]  /*22e0*/  FFMA R18, R0.reuse, R18, R24 ;  /* 0x0000001200127223 */ /* 0x040fe20000000018 */
[----:B------:R-:W-:-:S04]  /*22f0*/  FFMA R0, R0, R17, RZ ;  /* 0x0000001100007223 */ /* 0x000fc800000000ff */
[----:B------:R-:W-:Y:S01]  /*2300*/  FFMA R17, R0, R18, R17 ;  /* 0x0000001200117223 */ /* 0x000fe20000000011 */
[----:B------:R-:W-:-:S03]  /*2310*/  LOP3.LUT R18, R28, 0x7f8, RZ, 0xc0, !PT ;  /* 0x000007f81c127812 */ /* 0x000fc600078ec0ff */
[----:B------:R-:W-:Y:S01]  /*2320*/  @P1 FADD R17, RZ, -R17 ;  /* 0x80000011ff111221 */ /* 0x000fe20000000000 */
[----:B------:R-:W-:Y:S01]  /*2330*/  LOP3.LUT R18, R18, 0x3, R19, 0xf8, !PT ;  /* 0x0000000312127812 */ /* 0x000fe200078ef813 */
[----:B-----5:R-:W-:Y:S02]  /*2340*/  DMUL R14, R14, -UR8 ;  /* 0x800000080e0e7c28 */ /* 0x020fe40008000000 */
[-C--:B0-----:R-:W-:Y:S01]  /*2350*/  FMUL R25, R7, R17.reuse ;  /* 0x0000001107197220 */ /* 0x081fe20000400000 */
[----:B----4-:R-:W-:-:S03]  /*2360*/  FMUL R24, R6, R17 ;  /* 0x0000001106187220 */ /* 0x010fc60000400000 */
[-C--:B------:R-:W-:Y:S01]  /*2370*/  FFMA R25, R6, R16.reuse, -R25 ;  /* 0x0000001006197223 */ /* 0x080fe20000000819 */
[----:B------:R-:W-:Y:S01]  /*2380*/  FFMA R24, R7, R16, R24 ;  /* 0x0000001007187223 */ /* 0x000fe20000000018 */
[----:B------:R3:W0:Y:S01]  /*2390*/  F2F.F32.F64 R0, R14 ;  /* 0x0000000e00007310 */ /* 0x0006220000301000 */
[----:B------:R-:W-:Y:S01]  /*23a0*/  LEA R16, R18, UR14, 0x2 ;  /* 0x0000000e12107c11 */ /* 0x000fe2000f8e10ff */
[--C-:B--2---:R-:W-:Y:S01]  /*23b0*/  FADD R17, R4, R25.reuse ;  /* 0x0000001904117221 */ /* 0x104fe20000000000 */
[----:B------:R-:W-:Y:S01]  /*23c0*/  LEA R18, R18, UR10, 0x2 ;  /* 0x0000000a12127c11 */ /* 0x000fe2000f8e10ff */
[----:B------:R-:W-:-:S03]  /*23d0*/  FADD R29, R4, -R25 ;  /* 0x80000019041d7221 */ /* 0x000fc60000000000 */
[----:B------:R-:W-:Y:S01]  /*23e0*/  STS [R16], R17 ;  /* 0x0000001110007388 */ /* 0x000fe20000000800 */
[C-C-:B---3--:R-:W-:Y:S01]  /*23f0*/  FADD R15, R5.reuse, R24.reuse ;  /* 0x00000018050f7221 */ /* 0x148fe20000000000 */
[----:B------:R-:W-:-:S04]  /*2400*/  FADD R24, R5, -R24 ;  /* 0x8000001805187221 */ /* 0x000fc80000000000 */
[----:B------:R-:W-:Y:S01]  /*2410*/  STS [R18], R15 ;  /* 0x0000000f12007388 */ /* 0x000fe20000000800 */
[C---:B0-----:R-:W-:Y:S01]  /*2420*/  FMUL R25, R0.reuse, 0.63661974668502807617 ;  /* 0x3f22f98300197820 */ /* 0x041fe20000400000 */
[----:B------:R-:W-:Y:S02]  /*2430*/  FSETP.GE.AND P2, PT, |R0|, 105615, PT ;  /* 0x47ce47800000780b */ /* 0x000fe40003f46200 */
[----:B------:R-:W-:Y:S03]  /*2440*/  STS [R16+0x10], R29 ;  /* 0x0000101d10007388 */ /* 0x000fe60000000800 */
[----:B------:R-:W0:Y:S01]  /*2450*/  F2I.NTZ R25, R25 ;  /* 0x0000001900197305 */ /* 0x000e220000203100 */
[----:B------:R2:W-:Y:S01]  /*2460*/  STS [R18+0x10], R24 ;  /* 0x0000101812007388 */ /* 0x0005e20000000800 */
[----:B------:R-:W-:Y:S01]  /*2470*/  BAR.SYNC.DEFER_BLOCKING 0x0 ;  /* 0x0000000000007b1d */ /* 0x000fe20000010000 */
[----:B0-----:R-:W-:Y:S01]  /*2480*/  I2FP.F32.S32 R14, R25 ;  /* 0x00000019000e7245 */ /* 0x001fe20000201400 */
[----:B--2---:R-:W-:-:S04]  /*2490*/  IMAD.MOV.U32 R18, RZ, RZ, R25 ;  /* 0x000000ffff127224 */ /* 0x004fc800078e0019 */
[----:B------:R-:W-:-:S04]  /*24a0*/  FFMA R17, R14, -1.5707962512969970703, R0 ;  /* 0xbfc90fda0e117823 */ /* 0x000fc80000000000 */
[----:B------:R-:W-:-:S04]  /*24b0*/  FFMA R17, R14, -7.5497894158615963534e-08, R17 ;  /* 0xb3a221680e117823 */ /* 0x000fc80000000011 */
[----:B------:R-:W-:Y:S01]  /*24c0*/  FFMA R17, R14, -5.3903029534742383927e-15, R17 ;  /* 0xa7c234c50e117823 */ /* 0x000fe20000000011 */
[----:B------:R0:W2:Y:S03]  /*24d0*/  LDS R4, [R2] ;  /* 0x0000000002047984 */ /* 0x0000a60000000800 */
[----:B------:R-:W-:Y:S01]  /*24e0*/  IMAD.MOV.U32 R14, RZ, RZ, R17 ;  /* 0x000000ffff0e7224 */ /* 0x000fe200078e0011 */
        /* <DEDUP_REMOVED lines=15> */
.L_x_279:
        /* <DEDUP_REMOVED lines=65> */
.L_x_281:
[----:B------:R-:W-:Y:S05]  /*29f0*/  BSYNC.RECONVERGENT B1 ;  /* 0x0000000000017941 */ /* 0x000fea0003800200 */
.L_x_280:
        /* <DEDUP_REMOVED lines=15> */
.L_x_278:
[----:B------:R-:W-:Y:S05]  /*2af0*/  BSYNC.RECONVERGENT B0 ;  /* 0x0000000000007941 */ /* 0x000fea0003800200 */
.L_x_277:
        /* <DEDUP_REMOVED lines=31> */
.L_x_284:
        /* <DEDUP_REMOVED lines=65> */
.L_x_286:
[----:B------:R-:W-:Y:S05]  /*3100*/  BSYNC.RECONVERGENT B1 ;  /* 0x0000000000017941 */ /* 0x000fea0003800200 */
.L_x_285:
        /* <DEDUP_REMOVED lines=15> */
.L_x_283:
[----:B------:R-:W-:Y:S05]  /*3200*/  BSYNC.RECONVERGENT B0 ;  /* 0x0000000000007941 */ /* 0x000fea0003800200 */
.L_x_282:
        /* <DEDUP_REMOVED lines=66> */
.L_x_289:
        /* <DEDUP_REMOVED lines=65> */
.L_x_291:
[----:B------:R-:W-:Y:S05]  /*3a40*/  BSYNC.RECONVERGENT B1 ;  /* 0x0000000000017941 */ /* 0x000fea0003800200 */
.L_x_290:
        /* <DEDUP_REMOVED lines=15> */
.L_x_288:
[----:B------:R-:W-:Y:S05]  /*3b40*/  BSYNC.RECONVERGENT B0 ;  /* 0x0000000000007941 */ /* 0x000fea0003800200 */
.L_x_287:
        /* <DEDUP_REMOVED lines=31> */
.L_x_294:
        /* <DEDUP_REMOVED lines=65> */
.L_x_296:
[----:B------:R-:W-:Y:S05]  /*4150*/  BSYNC.RECONVERGENT B1 ;  /* 0x0000000000017941 */ /* 0x000fea0003800200 */
.L_x_295:
        /* <DEDUP_REMOVED lines=15> */
.L_x_293:
[----:B------:R-:W-:Y:S05]  /*4250*/  BSYNC.RECONVERGENT B0 ;  /* 0x0000000000007941 */ /* 0x000fea0003800200 */
.L_x_292:
        /* <DEDUP_REMOVED lines=66> */
.L_x_299:
        /* <DEDUP_REMOVED lines=29> */
[----:B------:R-:W-:-:S04]  /*4850*/  SHF.R.U32.HI R14, RZ, 0x5, R14 ;  /* 0x00000005ff0e7819 */ /* 0x000fc8000001160e */
[----:B------:R-:W-:-:S04]  /*4860*/  LEA R25, -R14, RZ, 0x2 ;  /* 0x000000ff0e197211 */ /* 0x000fc800078e11ff */
[C---:B------:R-:W-:Y:S02]  /*4870*/  ISETP.EQ.AND P3, PT, R25.reuse, -0x18, PT ;  /* 0xffffffe81900780c */ /* 0x040fe40003f62270 */
[C---:B------:R-:W-:Y:S02]  /*4880*/  ISETP.EQ.AND P4, PT, R25.reuse, -0x14, PT ;  /* 0xffffffec1900780c */ /* 0x040fe40003f82270 */
[C---:B------:R-:W-:Y:S02]  /*4890*/  ISETP.EQ.AND P0, PT, R25.reuse, -0x10, PT ;  /* 0xfffffff01900780c */ /* 0x040fe40003f02270 */
[C---:B------:R-:W-:Y:S02]  /*48a0*/  ISETP.EQ.AND P1, PT, R25.reuse, -0xc, PT ;  /* 0xfffffff41900780c */ /* 0x040fe40003f22270 */
[C---:B------:R-:W-:Y:S02]  /*48b0*/  ISETP.EQ.AND P2, PT, R25.reuse, -0x8, PT ;  /* 0xfffffff81900780c */ /* 0x040fe40003f42270 */
[----:B------:R-:W-:-:S03]  /*48c0*/  ISETP.EQ.AND P5, PT, R25, 0x4, PT ;  /* 0x000000041900780c */ /* 0x000fc60003fa2270 */
[--C-:B------:R-:W-:Y:S01]  /*48d0*/  @P3 IMAD.MOV.U32 R16, RZ, RZ, R9.reuse ;  /* 0x000000ffff103224 */ /* 0x100fe200078e0009 */
[C---:B------:R-:W-:Y:S01]  /*48e0*/  ISETP.EQ.AND P3, PT, R25.reuse, -0x4, PT ;  /* 0xfffffffc1900780c */ /* 0x040fe20003f62270 */
[----:B------:R-:W-:Y:S02]  /*48f0*/  @P4 IMAD.MOV.U32 R14, RZ, RZ, R9 ;  /* 0x000000ffff0e4224 */ /* 0x000fe400078e0009 */
[--C-:B------:R-:W-:Y:S01]  /*4900*/  @P4 IMAD.MOV.U32 R16, RZ, RZ, R10.reuse ;  /* 0x000000ffff104224 */ /* 0x100fe200078e000a */
[----:B------:R-:W-:Y:S01]  /*4910*/  ISETP.EQ.AND P4, PT, R25, RZ, PT ;  /* 0x000000ff1900720c */ /* 0x000fe20003f82270 */
[----:B------:R-:W-:Y:S01]  /*4920*/  @P0 IMAD.MOV.U32 R14, RZ, RZ, R10 ;  /* 0x000000ffff0e0224 */ /* 0x000fe200078e000a */
[----:B------:R-:W-:Y:S01]  /*4930*/  @P1 MOV R14, R11 ;  /* 0x0000000b000e1202 */ /* 0x000fe20000000f00 */
[----:B------:R-:W-:Y:S02]  /*4940*/  @P0 IMAD.MOV.U32 R16, RZ, RZ, R11 ;  /* 0x000000ffff100224 */ /* 0x000fe400078e000b */
[----:B------:R-:W-:-:S02]  /*4950*/  @P1 IMAD.MOV.U32 R16, RZ, RZ, R12 ;  /* 0x000000ffff101224 */ /* 0x000fc400078e000c */
[----:B------:R-:W-:Y:S02]  /*4960*/  @P2 IMAD.MOV.U32 R14, RZ, RZ, R12 ;  /* 0x000000ffff0e2224 */ /* 0x000fe400078e000c */
[--C-:B------:R-:W-:Y:S02]  /*4970*/  @P2 IMAD.MOV.U32 R16, RZ, RZ, R13.reuse ;  /* 0x000000ffff102224 */ /* 0x100fe400078e000d */
[----:B------:R-:W-:Y:S02]  /*4980*/  @P3 IMAD.MOV.U32 R14, RZ, RZ, R13 ;  /* 0x000000ffff0e3224 */ /* 0x000fe400078e000d */
[----:B------:R-:W-:Y:S01]  /*4990*/  @P3 IMAD.MOV.U32 R16, RZ, RZ, R8 ;  /* 0x000000ffff103224 */ /* 0x000fe200078e0008 */
[----:B------:R-:W-:Y:S01]  /*49a0*/  @P4 MOV R14, R8 ;  /* 0x00000008000e4202 */ /* 0x000fe20000000f00 */
[--C-:B------:R-:W-:Y:S02]  /*49b0*/  @P4 IMAD.MOV.U32 R16, RZ, RZ, R24.reuse ;  /* 0x000000ffff104224 */ /* 0x100fe400078e0018 */
[----:B------:R-:W-:Y:S01]  /*49c0*/  @P5 IMAD.MOV.U32 R14, RZ, RZ, R24 ;  /* 0x000000ffff0e5224 */ /* 0x000fe200078e0018 */
[----:B------:R-:W-:Y:S06]  /*49d0*/  @!P6 BRA `(.L_x_301) ;  /* 0x00000000002ce947 */ /* 0x000fec0003800000 */
[----:B------:R-:W-:Y:S01]  /*49e0*/  @P0 IMAD.MOV.U32 R29, RZ, RZ, R9 ;  /* 0x000000ffff1d0224 */ /* 0x000fe200078e0009 */
[----:B------:R-:W-:Y:S01]  /*49f0*/  ISETP.EQ.AND P0, PT, R25, 0x8, PT ;  /* 0x000000081900780c */ /* 0x000fe20003f02270 */
[----:B------:R-:W-:Y:S01]  /*4a00*/  @P1 IMAD.MOV.U32 R29, RZ, RZ, R10 ;  /* 0x000000ffff1d1224 */ /* 0x000fe200078e000a */
[----:B------:R-:W-:Y:S01]  /*4a10*/  LOP3.LUT R15, R15, 0x1f, RZ, 0xc0, !PT ;  /* 0x0000001f0f0f7812 */ /* 0x000fe200078ec0ff */
[----:B------:R-:W-:Y:S01]  /*4a20*/  @P2 IMAD.MOV.U32 R29, RZ, RZ, R11 ;  /* 0x000000ffff1d2224 */ /* 0x000fe200078e000b */
[----:B------:R-:W-:Y:S01]  /*4a30*/  @P3 MOV R29, R12 ;  /* 0x0000000c001d3202 */ /* 0x000fe20000000f00 */
[----:B------:R-:W-:Y:S01]  /*4a40*/  @P4 IMAD.MOV.U32 R29, RZ, RZ, R13 ;  /* 0x000000ffff1d4224 */ /* 0x000fe200078e000d */
[----:B------:R-:W-:Y:S01]  /*4a50*/  SHF.L.W.U32.HI R16, R14, R15, R16 ;  /* 0x0000000f0e107219 */ /* 0x000fe20000010e10 */
[----:B------:R-:W-:-:S06]  /*4a60*/  @P5 IMAD.MOV.U32 R29, RZ, RZ, R8 ;  /* 0x000000ffff1d5224 */ /* 0x000fcc00078e0008 */
[----:B------:R-:W-:-:S05]  /*4a70*/  @P0 IMAD.MOV.U32 R29, RZ, RZ, R24 ;  /* 0x000000ffff1d0224 */ /* 0x000fca00078e0018 */
[----:B------:R-:W-:-:S07]  /*4a80*/  SHF.L.W.U32.HI R14, R29, R15, R14 ;  /* 0x0000000f1d0e7219 */ /* 0x000fce0000010e0e */
.L_x_301:
[----:B------:R-:W-:Y:S05]  /*4a90*/  BSYNC.RECONVERGENT B1 ;  /* 0x0000000000017941 */ /* 0x000fea0003800200 */
.L_x_300:
[C---:B------:R-:W-:Y:S01]  /*4aa0*/  SHF.L.W.U32.HI R24, R14.reuse, 0x2, R16 ;  /* 0x000000020e187819 */ /* 0x040fe20000010e10 */
[----:B------:R-:W-:Y:S01]  /*4ab0*/  IMAD.SHL.U32 R14, R14, 0x4, RZ ;  /* 0x000000040e0e7824 */ /* 0x000fe200078e00ff */
[----:B------:R-:W-:Y:S01]  /*4ac0*/  UMOV UR4, 0x54442d19 ;  /* 0x54442d1900047882 */ /* 0x000fe20000000000 */
        /* <DEDUP_REMOVED lines=12> */
.L_x_298:
[----:B------:R-:W-:Y:S05]  /*4b90*/  BSYNC.RECONVERGENT B0 ;  /* 0x0000000000007941 */ /* 0x000fea0003800200 */
.L_x_297:
[----:B------:R-:W-:Y:S01]  /*4ba0*/  LOP3.LUT R24, R25, 0x1, RZ, 0xc0, !PT ;  /* 0x0000000119187812 */ /* 0x000fe200078ec0ff */
[----:B------:R-:W-:Y:S01]  /*4bb0*/  FMUL R15, R14, R14 ;  /* 0x0000000e0e0f7220 */ /* 0x000fe20000400000 */
[----:B------:R-:W-:Y:S01]  /*4bc0*/  IMAD.MOV.U32 R29, RZ, RZ, 0x3e2aaaa8 ;  /* 0x3e2aaaa8ff1d7424 */ /* 0x000fe200078e00ff */
[----:B------:R-:W-:Y:S01]  /*4bd0*/  FSETP.GE.AND P2, PT, |R0|, 105615, PT ;  /* 0x47ce47800000780b */ /* 0x000fe20003f46200 */
[----:B------:R-:W-:Y:S01]  /*4be0*/  BSSY.RECONVERGENT B0, `(.L_x_302) ;  /* 0x000006c000007945 */ /* 0x000fe20003800200 */
[----:B------:R-:W-:Y:S01]  /*4bf0*/  ISETP.NE.U32.AND P0, PT, R24, 0x1, PT ;  /* 0x000000011800780c */ /* 0x000fe20003f05070 */
[----:B------:R-:W-:Y:S01]  /*4c00*/  FFMA R16, R15, R27, -0.0013887860113754868507 ;  /* 0xbab607ed0f107423 */ /* 0x000fe2000000001b */
[----:B------:R-:W-:Y:S01]  /*4c10*/  IADD3 R24, PT, PT, R25, 0x1, RZ ;  /* 0x0000000119187810 */ /* 0x000fe20007ffe0ff */
[----:B------:R-:W-:Y:S01]  /*4c20*/  IMAD.MOV.U32 R25, RZ, RZ, 0x3c0885e4 ;  /* 0x3c0885e4ff197424 */ /* 0x000fe200078e00ff */
[----:B------:R-:W-:Y:S02]  /*4c30*/  FSEL R14, R14, 1, !P0 ;  /* 0x3f8000000e0e7808 */ /* 0x000fe40004000000 */
[----:B------:R-:W-:-:S02]  /*4c40*/  FSEL R16, R16, -0.00019574658654164522886, P0 ;  /* 0xb94d415310107808 */ /* 0x000fc40000000000 */
[----:B------:R-:W-:Y:S02]  /*4c50*/  FSEL R25, R25, 0.041666727513074874878, !P0 ;  /* 0x3d2aaabb19197808 */ /* 0x000fe40004000000 */
[----:B------:R-:W-:Y:S02]  /*4c60*/  LOP3.LUT P1, RZ, R24, 0x2, RZ, 0xc0, !PT ;  /* 0x0000000218ff7812 */ /* 0x000fe4000782c0ff */
[----:B------:R-:W-:Y:S01]  /*4c70*/  FSEL R24, -R29, -0.4999999701976776123, !P0 ;  /* 0xbeffffff1d187808 */ /* 0x000fe20004000100 */
        /* <DEDUP_REMOVED lines=17> */
.L_x_304:
        /* <DEDUP_REMOVED lines=37> */
[----:B------:R-:W-:Y:S02]  /*4fe0*/  @P3 MOV R17, R9 ;  /* 0x0000000900113202 */ /* 0x000fe40000000f00 */
[C---:B------:R-:W-:Y:S01]  /*4ff0*/  ISETP.EQ.AND P3, PT, R24.reuse, -0x4, PT ;  /* 0xfffffffc1800780c */ /* 0x040fe20003f62270 */
[----:B------:R-:W-:Y:S02]  /*5000*/  @P4 IMAD.MOV.U32 R14, RZ, RZ, R9 ;  /* 0x000000ffff0e4224 */ /* 0x000fe400078e0009 */
[--C-:B------:R-:W-:Y:S01]  /*5010*/  @P4 IMAD.MOV.U32 R17, RZ, RZ, R10.reuse ;  /* 0x000000ffff114224 */ /* 0x100fe200078e000a */
[----:B------:R-:W-:Y:S01]  /*5020*/  ISETP.EQ.AND P4, PT, R24, 0x4, PT ;  /* 0x000000041800780c */ /* 0x000fe20003f82270 */
[----:B------:R-:W-:Y:S02]  /*5030*/  @P2 IMAD.MOV.U32 R14, RZ, RZ, R10 ;  /* 0x000000ffff0e2224 */ /* 0x000fe400078e000a */
[--C-:B------:R-:W-:Y:S01]  /*5040*/  @P2 IMAD.MOV.U32 R17, RZ, RZ, R11.reuse ;  /* 0x000000ffff112224 */ /* 0x100fe200078e000b */
[----:B------:R-:W-:Y:S01]  /*5050*/  @P1 MOV R17, R12 ;  /* 0x0000000c00111202 */ /* 0x000fe20000000f00 */
[----:B------:R-:W-:-:S02]  /*5060*/  @P1 IMAD.MOV.U32 R14, RZ, RZ, R11 ;  /* 0x000000ffff0e1224 */ /* 0x000fc400078e000b */
[----:B------:R-:W-:Y:S02]  /*5070*/  @P0 IMAD.MOV.U32 R14, RZ, RZ, R12 ;  /* 0x000000ffff0e0224 */ /* 0x000fe400078e000c */
[--C-:B------:R-:W-:Y:S02]  /*5080*/  @P0 IMAD.MOV.U32 R17, RZ, RZ, R13.reuse ;  /* 0x000000ffff110224 */ /* 0x100fe400078e000d */
[----:B------:R-:W-:Y:S02]  /*5090*/  @P3 IMAD.MOV.U32 R14, RZ, RZ, R13 ;  /* 0x000000ffff0e3224 */ /* 0x000fe400078e000d */
[--C-:B------:R-:W-:Y:S01]  /*50a0*/  @P3 IMAD.MOV.U32 R17, RZ, RZ, R8.reuse ;  /* 0x000000ffff113224 */ /* 0x100fe200078e0008 */
[----:B------:R-:W-:Y:S01]  /*50b0*/  @P5 MOV R17, R18 ;  /* 0x0000001200115202 */ /* 0x000fe20000000f00 */
[----:B------:R-:W-:Y:S02]  /*50c0*/  @P5 IMAD.MOV.U32 R14, RZ, RZ, R8 ;  /* 0x000000ffff0e5224 */ /* 0x000fe400078e0008 */
[----:B------:R-:W-:Y:S01]  /*50d0*/  @P4 IMAD.MOV.U32 R14, RZ, RZ, R18 ;  /* 0x000000ffff0e4224 */ /* 0x000fe200078e0012 */
[----:B------:R-:W-:Y:S06]  /*50e0*/  @!P6 BRA `(.L_x_306) ;  /* 0x00000000002ce947 */ /* 0x000fec0003800000 */
[----:B------:R-:W-:Y:S01]  /*50f0*/  @P2 IMAD.MOV.U32 R25, RZ, RZ, R9 ;  /* 0x000000ffff192224 */ /* 0x000fe200078e0009 */
[----:B------:R-:W-:Y:S01]  /*5100*/  LOP3.LUT R15, R15, 0x1f, RZ, 0xc0, !PT ;  /* 0x0000001f0f0f7812 */ /* 0x000fe200078ec0ff */
[----:B------:R-:W-:Y:S02]  /*5110*/  @P1 IMAD.MOV.U32 R25, RZ, RZ, R10 ;  /* 0x000000ffff191224 */ /* 0x000fe400078e000a */
[----:B------:R-:W-:Y:S01]  /*5120*/  @P0 IMAD.MOV.U32 R25, RZ, RZ, R11 ;  /* 0x000000ffff190224 */ /* 0x000fe200078e000b */
[----:B------:R-:W-:Y:S01]  /*5130*/  ISETP.EQ.AND P0, PT, R24, 0x8, PT ;  /* 0x000000081800780c */ /* 0x000fe20003f02270 */
[----:B------:R-:W-:Y:S01]  /*5140*/  @P3 IMAD.MOV.U32 R25, RZ, RZ, R12 ;  /* 0x000000ffff193224 */ /* 0x000fe200078e000c */
[----:B------:R-:W-:Y:S01]  /*5150*/  @P5 MOV R25, R13 ;  /* 0x0000000d00195202 */ /* 0x000fe20000000f00 */
[----:B------:R-:W-:Y:S01]  /*5160*/  @P4 IMAD.MOV.U32 R25, RZ, RZ, R8 ;  /* 0x000000ffff194224 */ /* 0x000fe200078e0008 */
[----:B------:R-:W-:-:S09]  /*5170*/  SHF.L.W.U32.HI R17, R14, R15, R17 ;  /* 0x0000000f0e117219 */ /* 0x000fd20000010e11 */
[----:B------:R-:W-:-:S05]  /*5180*/  @P0 IMAD.MOV.U32 R25, RZ, RZ, R18 ;  /* 0x000000ffff190224 */ /* 0x000fca00078e0012 */
[----:B------:R-:W-:-:S07]  /*5190*/  SHF.L.W.U32.HI R14, R25, R15, R14 ;  /* 0x0000000f190e7219 */ /* 0x000fce0000010e0e */
.L_x_306:
[----:B------:R-:W-:Y:S05]  /*51a0*/  BSYNC.RECONVERGENT B1 ;  /* 0x0000000000017941 */ /* 0x000fea0003800200 */
.L_x_305:
        /* <DEDUP_REMOVED lines=11> */
[----:B------:R-:W-:Y:S01]  /*5260*/  IMAD.IADD R18, R24, 0x1, -R17 ;  /* 0x0000000118127824 */ /* 0x000fe200078e0a11 */
[----:B0-----:R-:W-:-:S10]  /*5270*/  DMUL R14, R14, UR4 ;  /* 0x000000040e0e7c28 */ /* 0x001fd40008000000 */
[----:B------:R-:W0:Y:S02]  /*5280*/  F2F.F32.F64 R14, R14 ;  /* 0x0000000e000e7310 */ /* 0x000e240000301000 */
[----:B0-----:R-:W-:-:S07]  /*5290*/  FSEL R17, -R14, R14, !P0 ;  /* 0x0000000e0e117208 */ /* 0x001fce0004000100 */
.L_x_303:
[----:B------:R-:W-:Y:S05]  /*52a0*/  BSYNC.RECONVERGENT B0 ;  /* 0x0000000000007941 */ /* 0x000fea0003800200 */
.L_x_302:
[----:B------:R-:W-:Y:S01]  /*52b0*/  IMAD.SHL.U32 R0, R19, 0x10, RZ ;  /* 0x0000001013007824 */ /* 0x000fe200078e00ff */
[----:B------:R-:W-:Y:S01]  /*52c0*/  LOP3.LUT R14, R18, 0x1, RZ, 0xc0, !PT ;  /* 0x00000001120e7812 */ /* 0x000fe200078ec0ff */
[----:B------:R-:W-:Y:S01]  /*52d0*/  IMAD.MOV.U32 R29, RZ, RZ, 0x3effffff ;  /* 0x3effffffff1d7424 */ /* 0x000fe200078e00ff */
[----:B------:R-:W-:Y:S01]  /*52e0*/  MOV R25, 0x3d2aaabb ;  /* 0x3d2aaabb00197802 */ /* 0x000fe20000000f00 */
[----:B------:R-:W-:Y:S01]  /*52f0*/  BSSY.RECONVERGENT B0, `(.L_x_307) ;  /* 0x000008f000007945 */ /* 0x000fe20003800200 */
[----:B------:R-:W-:Y:S01]  /*5300*/  LOP3.LUT R15, R0, 0x3f0, RZ, 0xc0, !PT ;  /* 0x000003f0000f7812 */ /* 0x000fe200078ec0ff */
[----:B------:R-:W-:Y:S01]  /*5310*/  FMUL R0, R17, R17 ;  /* 0x0000001111007220 */ /* 0x000fe20000400000 */
[----:B------:R-:W-:Y:S02]  /*5320*/  ISETP.NE.U32.AND P0, PT, R14, 0x1, PT ;  /* 0x000000010e00780c */ /* 0x000fe40003f05070 */
[----:B------:R-:W-:Y:S01]  /*5330*/  I2FP.F32.U32 R15, R15 ;  /* 0x0000000f000f7245 */ /* 0x000fe20000201000 */
[----:B------:R-:W-:Y:S01]  /*5340*/  FFMA R24, R0, R27, -0.0013887860113754868507 ;  /* 0xbab607ed00187423 */ /* 0x000fe2000000001b */
[----:B------:R-:W-:-:S02]  /*5350*/  FSEL R25, R25, 0.0083327032625675201416, !P0 ;  /* 0x3c0885e419197808 */ /* 0x000fc40004000000 */
[----:B------:R-:W-:Y:S01]  /*5360*/  LOP3.LUT P1, RZ, R18, 0x2, RZ, 0xc0, !PT ;  /* 0x0000000212ff7812 */ /* 0x000fe2000782c0ff */
[----:B------:R-:W-:Y:S01]  /*5370*/  FMUL R15, R15, 0.00048828125 ;  /* 0x3a0000000f0f7820 */ /* 0x000fe20000400000 */
[----:B------:R-:W-:Y:S02]  /*5380*/  FSEL R24, R24, -0.00019574658654164522886, !P0 ;  /* 0xb94d415318187808 */ /* 0x000fe40004000000 */
[----:B------:R-:W-:-:S03]  /*5390*/  FSEL R17, R17, 1, P0 ;  /* 0x3f80000011117808 */ /* 0x000fc60000000000 */
        /* <DEDUP_REMOVED lines=51> */
.L_x_309:
        /* <DEDUP_REMOVED lines=65> */
.L_x_311:
[----:B------:R-:W-:Y:S05]  /*5ae0*/  BSYNC.RECONVERGENT B1 ;  /* 0x0000000000017941 */ /* 0x000fea0003800200 */
.L_x_310:
        /* <DEDUP_REMOVED lines=15> */
.L_x_308:
[----:B------:R-:W-:Y:S05]  /*5be0*/  BSYNC.RECONVERGENT B0 ;  /* 0x0000000000007941 */ /* 0x000fea0003800200 */
.L_x_307:
        /* <DEDUP_REMOVED lines=31> */
.L_x_314:
        /* <DEDUP_REMOVED lines=65> */
.L_x_316:
[----:B------:R-:W-:Y:S05]  /*61f0*/  BSYNC.RECONVERGENT B1 ;  /* 0x0000000000017941 */ /* 0x000fea0003800200 */
.L_x_315:
        /* <DEDUP_REMOVED lines=15> */
.L_x_313:
[----:B------:R-:W-:Y:S05]  /*62f0*/  BSYNC.RECONVERGENT B0 ;  /* 0x0000000000007941 */ /* 0x000fea0003800200 */
.L_x_312:
        /* <DEDUP_REMOVED lines=66> */
.L_x_319:
        /* <DEDUP_REMOVED lines=65> */
.L_x_321:
[----:B------:R-:W-:Y:S05]  /*6b30*/  BSYNC.RECONVERGENT B1 ;  /* 0x0000000000017941 */ /* 0x000fea0003800200 */
.L_x_320:
        /* <DEDUP_REMOVED lines=15> */
.L_x_318:
[----:B------:R-:W-:Y:S05]  /*6c30*/  BSYNC.RECONVERGENT B0 ;  /* 0x0000000000007941 */ /* 0x000fea0003800200 */
.L_x_317:
        /* <DEDUP_REMOVED lines=31> */
.L_x_324:
        /* <DEDUP_REMOVED lines=65> */
.L_x_326:
[----:B------:R-:W-:Y:S05]  /*7240*/  BSYNC.RECONVERGENT B1 ;  /* 0x0000000000017941 */ /* 0x000fea0003800200 */
.L_x_325:
        /* <DEDUP_REMOVED lines=15> */
.L_x_323:
[----:B------:R-:W-:Y:S05]  /*7340*/  BSYNC.RECONVERGENT B0 ;  /* 0x0000000000007941 */ /* 0x000fea0003800200 */
.L_x_322:
        /* <DEDUP_REMOVED lines=66> */
.L_x_329:
        /* <DEDUP_REMOVED lines=65> */
.L_x_331:
[----:B------:R-:W-:Y:S05]  /*7b80*/  BSYNC.RECONVERGENT B1 ;  /* 0x0000000000017941 */ /* 0x000fea0003800200 */
.L_x_330:
        /* <DEDUP_REMOVED lines=15> */
.L_x_328:
[----:B------:R-:W-:Y:S05]  /*7c80*/  BSYNC.RECONVERGENT B0 ;  /* 0x0000000000007941 */ /* 0x000fea0003800200 */
.L_x_327:
        /* <DEDUP_REMOVED lines=31> */
.L_x_334:
        /* <DEDUP_REMOVED lines=65> */
.L_x_336:
[----:B------:R-:W-:Y:S05]  /*8290*/  BSYNC.RECONVERGENT B1 ;  /* 0x0000000000017941 */ /* 0x000fea0003800200 */
.L_x_335:
        /* <DEDUP_REMOVED lines=15> */
.L_x_333:
[----:B------:R-:W-:Y:S05]  /*8390*/  BSYNC.RECONVERGENT B0 ;  /* 0x0000000000007941 */ /* 0x000fea0003800200 */
.L_x_332:
[----:B------:R-:W-:Y:S01]  /*83a0*/  FMUL R0, R17, R17 ;  /* 0x0000001111007220 */ /* 0x000fe20000400000 */
[----:B------:R-:W-:Y:S01]  /*83b0*/  LOP3.LUT R14, R18, 0x1, RZ, 0xc0, !PT ;  /* 0x00000001120e7812 */ /* 0x000fe200078ec0ff */
[----:B------:R-:W-:Y:S01]  /*83c0*/  IMAD.MOV.U32 R25, RZ, RZ, 0x3d2aaabb ;  /* 0x3d2aaabbff197424 */ /* 0x000fe200078e00ff */
[----:B------:R-:W-:Y:S01]  /*83d0*/  MOV R29, 0x3effffff ;  /* 0x3effffff001d7802 */ /* 0x000fe20000000f00 */
[----:B------:R-:W-:Y:S01]  /*83e0*/  FFMA R24, R0, R27, -0.0013887860113754868507 ;  /* 0xbab607ed00187423 */ /* 0x000fe2000000001b */
[----:B------:R-:W-:Y:S01]  /*83f0*/  ISETP.NE.U32.AND P0, PT, R14, 0x1, PT ;  /* 0x000000010e00780c */ /* 0x000fe20003f05070 */
[----:B------:R-:W-:Y:S01]  /*8400*/  BSSY.RECONVERGENT B0, `(.L_x_337) ;  /* 0x000008c000007945 */ /* 0x000fe20003800200 */
[----:B------:R-:W-:Y:S02]  /*8410*/  LOP3.LUT P1, RZ, R18, 0x2, RZ, 0xc0, !PT ;  /* 0x0000000212ff7812 */ /* 0x000fe4000782c0ff */
[----:B------:R-:W-:Y:S02]  /*8420*/  FSEL R24, R24, -0.00019574658654164522886, !P0 ;  /* 0xb94d415318187808 */ /* 0x000fe40004000000 */
[----:B------:R-:W-:-:S02]  /*8430*/  FSEL R25, R25, 0.0083327032625675201416, !P0 ;  /* 0x3c0885e419197808 */ /* 0x000fc40004000000 */
[----:B------:R-:W-:Y:S02]  /*8440*/  FSEL R17, R17, 1, P0 ;  /* 0x3f80000011117808 */ /* 0x000fe40000000000 */
[----:B------:R-:W-:Y:S01]  /*8450*/  LOP3.LUT R15, R28, 0x3fe, RZ, 0xc0, !PT ;  /* 0x000003fe1c0f7812 */ /* 0x000fe200078ec0ff */
[----:B------:R-:W-:Y:S01]  /*8460*/  FFMA R18, R0, R24, R25 ;  /* 0x0000001800127223 */ /* 0x000fe20000000019 */
[----:B------:R-:W-:Y:S02]  /*8470*/  FSEL R24, -R29, -0.16666662693023681641, !P0 ;  /* 0xbe2aaaa81d187808 */ /* 0x000fe40004000100 */
[----:B------:R-:W-:-:S03]  /*8480*/  I2FP.F32.U32 R15, R15 ;  /* 0x0000000f000f7245 */ /* 0x000fc60000201000 */
[C---:B------:R-:W-:Y:S01]  /*8490*/  FFMA R18, R0.reuse, R18, R24 ;  /* 0x0000001200127223 */ /* 0x040fe20000000018 */
[----:B------:R-:W-:Y:S01]  /*84a0*/  FFMA R0, R0, R17, RZ ;  /* 0x0000001100007223 */ /* 0x000fe200000000ff */
[----:B------:R-:W-:-:S03]  /*84b0*/  FMUL R15, R15, 0.00048828125 ;  /* 0x3a0000000f0f7820 */ /* 0x000fc60000400000 */
[----:B------:R-:W-:Y:S01]  /*84c0*/  FFMA R0, R0, R18, R17 ;  /* 0x0000001200007223 */ /* 0x000fe20000000011 */
[----:B------:R-:W-:Y:S02]  /*84d0*/  LOP3.LUT R18, R28, 0x600, RZ, 0xc0, !PT ;  /* 0x000006001c127812 */ /* 0x000fe400078ec0ff */
[----:B------:R-:W5:Y:S01]  /*84e0*/  F2F.F64.F32 R14, R15 ;  /* 0x0000000f000e7310 */ /* 0x000f620000201800 */
[----:B------:R-:W-:Y:S01]  /*84f0*/  @P1 FADD R0, RZ, -R0 ;  /* 0x80000000ff001221 */ /* 0x000fe20000000000 */
[----:B------:R-:W-:-:S03]  /*8500*/  LOP3.LUT R18, R18, 0xff, R19, 0xf8, !PT ;  /* 0x000000ff12127812 */ /* 0x000fc600078ef813 */
[-C--:B0-----:R-:W-:Y:S01]  /*8510*/  FMUL R17, R7, R0.reuse ;  /* 0x0000000007117220 */ /* 0x081fe20000400000 */
[----:B----4-:R-:W-:-:S03]  /*8520*/  FMUL R0, R6, R0 ;  /* 0x0000000006007220 */ /* 0x010fc60000400000 */
[-C--:B------:R-:W-:Y:S01]  /*8530*/  FFMA R17, R6, R16.reuse, -R17 ;  /* 0x0000001006117223 */ /* 0x080fe20000000811 */
[----:B------:R-:W-:Y:S01]  /*8540*/  FFMA R0, R7, R16, R0 ;  /* 0x0000001007007223 */ /* 0x000fe20000000000 */
[----:B------:R-:W-:Y:S02]  /*8550*/  LEA R6, R18, UR14, 0x2 ;  /* 0x0000000e12067c11 */ /* 0x000fe4000f8e10ff */
[--C-:B--2---:R-:W-:Y:S01]  /*8560*/  FADD R25, R4, R17.reuse ;  /* 0x0000001104197221 */ /* 0x104fe20000000000 */
[----:B------:R-:W-:Y:S01]  /*8570*/  LEA R7, R18, UR10, 0x2 ;  /* 0x0000000a12077c11 */ /* 0x000fe2000f8e10ff */
[C-C-:B---3--:R-:W-:Y:S01]  /*8580*/  FADD R16, R5.reuse, R0.reuse ;  /* 0x0000000005107221 */ /* 0x148fe20000000000 */
[----:B------:R-:W-:Y:S01]  /*8590*/  FADD R17, R4, -R17 ;  /* 0x8000001104117221 */ /* 0x000fe20000000000 */
[----:B------:R-:W-:Y:S01]  /*85a0*/  FADD R24, R5, -R0 ;  /* 0x8000000005187221 */ /* 0x000fe20000000000 */
[----:B------:R-:W-:Y:S01]  /*85b0*/  STS [R6], R25 ;  /* 0x0000001906007388 */ /* 0x000fe20000000800 */
[----:B-----5:R-:W-:-:S03]  /*85c0*/  DMUL R14, R14, -UR8 ;  /* 0x800000080e0e7c28 */ /* 0x020fc60008000000 */
[----:B------:R0:W-:Y:S04]  /*85d0*/  STS [R7], R16 ;  /* 0x0000001007007388 */ /* 0x0001e80000000800 */
[----:B------:R2:W-:Y:S03]  /*85e0*/  STS [R6+0x400], R17 ;  /* 0x0004001106007388 */ /* 0x0005e60000000800 */
[----:B------:R-:W3:Y:S01]  /*85f0*/  F2F.F32.F64 R14, R14 ;  /* 0x0000000e000e7310 */ /* 0x000ee20000301000 */
[----:B------:R2:W-:Y:S01]  /*8600*/  STS [R7+0x400], R24 ;  /* 0x0004001807007388 */ /* 0x0005e20000000800 */
[----:B------:R-:W-:Y:S01]  /*8610*/  BAR.SYNC.DEFER_BLOCKING 0x0 ;  /* 0x0000000000007b1d */ /* 0x000fe20000010000 */
[C---:B---3--:R-:W-:Y:S01]  /*8620*/  FMUL R18, R14.reuse, 0.63661974668502807617 ;  /* 0x3f22f9830e127820 */ /* 0x048fe20000400000 */
[----:B------:R-:W-:-:S05]  /*8630*/  FSETP.GE.AND P2, PT, |R14|, 105615, PT ;  /* 0x47ce47800e00780b */ /* 0x000fca0003f46200 */
[----:B------:R-:W3:Y:S01]  /*8640*/  F2I.NTZ R18, R18 ;  /* 0x0000001200127305 */ /* 0x000ee20000203100 */
[----:B------:R2:W4:Y:S04]  /*8650*/  LDS R0, [R2] ;  /* 0x0000000002007984 */ /* 0x0005280000000800 */
[----:B------:R2:W2:Y:S01]  /*8660*/  LDS R4, [R3] ;  /* 0x0000000003047984 */ /* 0x0004a20000000800 */
[----:B---3--:R-:W-:-:S03]  /*8670*/  I2FP.F32.S32 R15, R18 ;  /* 0x00000012000f7245 */ /* 0x008fc60000201400 */
[----:B-1----:R-:W1:Y:S04]  /*8680*/  LDS R2, [R2+0x1000] ;  /* 0x0010000002027984 */ /* 0x002e680000000800 */
[----:B------:R-:W3:Y:S01]  /*8690*/  LDS R3, [R3+0x1000] ;  /* 0x0010000003037984 */ /* 0x000ee20000000800 */
[----:B------:R-:W-:-:S04]  /*86a0*/  FFMA R5, R15, -1.5707962512969970703, R14 ;  /* 0xbfc90fda0f057823 */ /* 0x000fc8000000000e */
[----:B0-----:R-:W-:-:S04]  /*86b0*/  FFMA R16, R15, -7.5497894158615963534e-08, R5 ;  /* 0xb3a221680f107823 */ /* 0x001fc80000000005 */
[----:B------:R-:W-:Y:S01]  /*86c0*/  FFMA R15, R15, -5.3903029534742383927e-15, R16 ;  /* 0xa7c234c50f0f7823 */ /* 0x000fe20000000010 */
[----:B------:R-:W-:-:S03]  /*86d0*/  IMAD.MOV.U32 R16, RZ, RZ, R18 ;  /* 0x000000ffff107224 */ /* 0x000fc600078e0012 */
[----:B------:R-:W-:Y:S01]  /*86e0*/  IMAD.MOV.U32 R5, RZ, RZ, R15 ;  /* 0x000000ffff057224 */ /* 0x000fe200078e000f */
[----:B------:R-:W-:Y:S06]  /*86f0*/  @!P2 BRA `(.L_x_338) ;  /* 0x000000040070a947 */ /* 0x000fec0003800000 */
[----:B------:R-:W-:-:S13]  /*8700*/  FSETP.NEU.AND P0, PT, |R14|, +INF , PT ;  /* 0x7f8000000e00780b */ /* 0x000fda0003f0d200 */
[----:B------:R-:W-:Y:S01]  /*8710*/  @!P0 FMUL R5, RZ, R14 ;  /* 0x0000000eff058220 */ /* 0x000fe20000400000 */
[----:B------:R-:W-:Y:S01]  /*8720*/  @!P0 IMAD.MOV.U32 R18, RZ, RZ, RZ ;  /* 0x000000ffff128224 */ /* 0x000fe200078e00ff */
[----:B------:R-:W-:Y:S06]  /*8730*/  @!P0 BRA `(.L_x_338) ;  /* 0x0000000400608947 */ /* 0x000fec0003800000 */
[----:B------:R-:W-:Y:S01]  /*8740*/  IMAD.SHL.U32 R18, R14, 0x100, RZ ;  /* 0x000001000e127824 */ /* 0x000fe200078e00ff */
[----:B------:R-:W-:Y:S01]  /*8750*/  MOV R5, RZ ;  /* 0x000000ff00057202 */ /* 0x000fe20000000f00 */
[----:B--2---:R-:W-:Y:S01]  /*8760*/  IMAD.MOV.U32 R17, RZ, RZ, RZ ;  /* 0x000000ffff117224 */ /* 0x004fe200078e00ff */
[----:B------:R-:W0:Y:S02]  /*8770*/  LDCU.64 UR14, c[0x4][URZ] ;  /* 0x01000000ff0e77ac */ /* 0x000e240008000a00 */
[----:B------:R-:W-:Y:S01]  /*8780*/  LOP3.LUT R18, R18, 0x80000000, RZ, 0xfc, !PT ;  /* 0x8000000012127812 */ /* 0x000fe200078efcff */
[----:B------:R-:W-:Y:S01]  /*8790*/  UMOV UR5, URZ ;  /* 0x000000ff00057c82 */ /* 0x000fe20008000000 */
[----:B------:R-:W-:-:S05]  /*87a0*/  UMOV UR4, URZ ;  /* 0x000000ff00047c82 */ /* 0x000fca0008000000 */
.L_x_339:
[----:B0-----:R-:W-:Y:S02]  /*87b0*/  IMAD.U32 R7, RZ, RZ, UR15 ;  /* 0x0000000fff077e24 */ /* 0x001fe4000f8e00ff */
[----:B------:R-:W-:-:S05]  /*87c0*/  IMAD.U32 R6, RZ, RZ, UR14 ;  /* 0x0000000eff067e24 */ /* 0x000fca000f8e00ff */
[----:B------:R-:W2:Y:S01]  /*87d0*/  LDG.E.CONSTANT R7, desc[UR6][R6.64] ;  /* 0x0000000606077981 */ /* 0x000ea2000c1e9900 */
        /* <DEDUP_REMOVED lines=9> */
[----:B--2---:R-:W-:-:S03]  /*8870*/  IMAD.WIDE.U32 R6, R7, R18, RZ ;  /* 0x0000001207067225 */ /* 0x004fc600078e00ff */
[----:B------:R-:W-:-:S04]  /*8880*/  IADD3 R6, P2, PT, R6, R17, RZ ;  /* 0x0000001106067210 */ /* 0x000fc80007f5e0ff */
[----:B------:R-:W-:Y:S01]  /*8890*/  IADD3.X R17, PT, PT, R7, UR5, RZ, P2, !PT ;  /* 0x0000000507117c10 */ /* 0x000fe200097fe4ff */
[--C-:B------:R-:W-:Y:S01]  /*88a0*/  @P0 IMAD.MOV.U32 R9, RZ, RZ, R6.reuse ;  /* 0x000000ffff090224 */ /* 0x100fe200078e0006 */
[C---:B------:R-:W-:Y:S01]  /*88b0*/  ISETP.EQ.AND P2, PT, R5.reuse, 0x8, PT ;  /* 0x000000080500780c */ /* 0x040fe20003f42270 */
        /* <DEDUP_REMOVED lines=38> */
[----:B------:R-:W-:Y:S01]  /*8b20*/  ISETP.EQ.AND P0, PT, R18, 0x8, PT ;  /* 0x000000081200780c */ /* 0x000fe20003f02270 */
[----:B------:R-:W-:Y:S01]  /*8b30*/  @P1 IMAD.MOV.U32 R24, RZ, RZ, R10 ;  /* 0x000000ffff181224 */ /* 0x000fe200078e000a */
[----:B------:R-:W-:Y:S01]  /*8b40*/  LOP3.LUT R7, R7, 0x1f, RZ, 0xc0, !PT ;  /* 0x0000001f07077812 */ /* 0x000fe200078ec0ff */
[----:B------:R-:W-:Y:S02]  /*8b50*/  @P2 IMAD.MOV.U32 R24, RZ, RZ, R11 ;  /* 0x000000ffff182224 */ /* 0x000fe400078e000b */
[----:B------:R-:W-:Y:S01]  /*8b60*/  @P3 IMAD.MOV.U32 R24, RZ, RZ, R12 ;  /* 0x000000ffff183224 */ /* 0x000fe200078e000c */
[----:B------:R-:W-:Y:S01]  /*8b70*/  @P4 MOV R24, R13 ;  /* 0x0000000d00184202 */ /* 0x000fe20000000f00 */
[----:B------:R-:W-:Y:S01]  /*8b80*/  @P5 IMAD.MOV.U32 R24, RZ, RZ, R8 ;  /* 0x000000ffff185224 */ /* 0x000fe200078e0008 */
[----:B------:R-:W-:-:S05]  /*8b90*/  SHF.L.W.U32.HI R5, R6, R7, R5 ;  /* 0x0000000706057219 */ /* 0x000fca0000010e05 */
[----:B------:R-:W-:-:S05]  /*8ba0*/  @P0 IMAD.MOV.U32 R24, RZ, RZ, R17 ;  /* 0x000000ffff180224 */ /* 0x000fca00078e0011 */
[----:B------:R-:W-:-:S07]  /*8bb0*/  SHF.L.W.U32.HI R6, R24, R7, R6 ;  /* 0x0000000718067219 */ /* 0x000fce0000010e06 */
.L_x_341:
[----:B------:R-:W-:Y:S05]  /*8bc0*/  BSYNC.RECONVERGENT B1 ;  /* 0x0000000000017941 */ /* 0x000fea0003800200 */
.L_x_340:
        /* <DEDUP_REMOVED lines=15> */
.L_x_338:
[----:B------:R-:W-:Y:S05]  /*8cc0*/  BSYNC.RECONVERGENT B0 ;  /* 0x0000000000007941 */ /* 0x000fea0003800200 */
.L_x_337:
[----:B--2---:R-:W-:Y:S01]  /*8cd0*/  FMUL R17, R5, R5 ;  /* 0x0000000505117220 */ /* 0x004fe20000400000 */
[C---:B------:R-:W-:Y:S01]  /*8ce0*/  LOP3.LUT R7, R18.reuse, 0x1, RZ, 0xc0, !PT ;  /* 0x0000000112077812 */ /* 0x040fe200078ec0ff */
[----:B------:R-:W-:Y:S01]  /*8cf0*/  IMAD.MOV.U32 R25, RZ, RZ, 0x3c0885e4 ;  /* 0x3c0885e4ff197424 */ /* 0x000fe200078e00ff */
[----:B------:R-:W-:Y:S01]  /*8d00*/  IADD3 R18, PT, PT, R18, 0x1, RZ ;  /* 0x0000000112127810 */ /* 0x000fe20007ffe0ff */
[----:B------:R-:W-:Y:S01]  /*8d10*/  FFMA R6, R17, R27, -0.0013887860113754868507 ;  /* 0xbab607ed11067423 */ /* 0x000fe2000000001b */
[----:B------:R-:W-:Y:S01]  /*8d20*/  ISETP.NE.U32.AND P0, PT, R7, 0x1, PT ;  /* 0x000000010700780c */ /* 0x000fe20003f05070 */
[----:B------:R-:W-:Y:S01]  /*8d30*/  IMAD.MOV.U32 R24, RZ, RZ, 0x3e2aaaa8 ;  /* 0x3e2aaaa8ff187424 */ /* 0x000fe200078e00ff */
[----:B------:R-:W-:Y:S01]  /*8d40*/  FSETP.GE.AND P2, PT, |R14|, 105615, PT ;  /* 0x47ce47800e00780b */ /* 0x000fe20003f46200 */
[----:B------:R-:W-:Y:S01]  /*8d50*/  BSSY.RECONVERGENT B0, `(.L_x_342) ;  /* 0x0000068000007945 */ /* 0x000fe20003800200 */
        /* <DEDUP_REMOVED lines=18> */
[----:B------:R-:W-:Y:S01]  /*8e80*/  IMAD.MOV.U32 R15, RZ, RZ, RZ ;  /* 0x000000ffff0f7224 */ /* 0x000fe200078e00ff */
[----:B------:R-:W-:Y:S01]  /*8e90*/  LOP3.LUT R17, R17, 0x80000000, RZ, 0xfc, !PT ;  /* 0x8000000011117812 */ /* 0x000fe200078efcff */
[----:B------:R-:W-:Y:S01]  /*8ea0*/  UMOV UR5, URZ ;  /* 0x000000ff00057c82 */ /* 0x000fe20008000000 */
[----:B------:R-:W-:-:S05]  /*8eb0*/  UMOV UR4, URZ ;  /* 0x000000ff00047c82 */ /* 0x000fca0008000000 */
.L_x_344:
[----:B0-----:R-:W-:Y:S01]  /*8ec0*/  MOV R6, UR14 ;  /* 0x0000000e00067c02 */ /* 0x001fe20008000f00 */
        /* <DEDUP_REMOVED lines=13> */
[----:B--2---:R-:W-:-:S03]  /*8fa0*/  IMAD.WIDE.U32 R6, R6, R17, RZ ;  /* 0x0000001106067225 */ /* 0x004fc600078e00ff */
[----:B------:R-:W-:-:S04]  /*8fb0*/  IADD3 R6, P6, PT, R6, R16, RZ ;  /* 0x0000001006067210 */ /* 0x000fc80007fde0ff */
[----:B------:R-:W-:Y:S01]  /*8fc0*/  IADD3.X R16, PT, PT, R7, UR5, RZ, P6, !PT ;  /* 0x0000000507107c10 */ /* 0x000fe2000b7fe4ff */
[--C-:B------:R-:W-:Y:S01]  /*8fd0*/  @P0 IMAD.MOV.U32 R9, RZ, RZ, R6.reuse ;  /* 0x000000ffff090224 */ /* 0x100fe200078e0006 */
[----:B------:R-:W-:Y:S01]  /*8fe0*/  @P4 MOV R13, R6 ;  /* 0x00000006000d4202 */ /* 0x000fe20000000f00 */
[--C-:B------:R-:W-:Y:S02]  /*8ff0*/  @P1 IMAD.MOV.U32 R10, RZ, RZ, R6.reuse ;  /* 0x000000ffff0a1224 */ /* 0x100fe400078e0006 */
        /* <DEDUP_REMOVED lines=24> */
[----:B------:R-:W-:Y:S01]  /*9180*/  @P1 IMAD.MOV.U32 R17, RZ, RZ, R11 ;  /* 0x000000ffff111224 */ /* 0x000fe200078e000b */
[----:B------:R-:W-:Y:S01]  /*9190*/  @P0 MOV R17, R12 ;  /* 0x0000000c00110202 */ /* 0x000fe20000000f00 */
[----:B------:R-:W-:-:S02]  /*91a0*/  @P1 IMAD.MOV.U32 R15, RZ, RZ, R12 ;  /* 0x000000ffff0f1224 */ /* 0x000fc400078e000c */
[--C-:B------:R-:W-:Y:S02]  /*91b0*/  @P0 IMAD.MOV.U32 R15, RZ, RZ, R13.reuse ;  /* 0x000000ffff0f0224 */ /* 0x100fe400078e000d */
[----:B------:R-:W-:Y:S02]  /*91c0*/  @P3 IMAD.MOV.U32 R17, RZ, RZ, R13 ;  /* 0x000000ffff113224 */ /* 0x000fe400078e000d */
[--C-:B------:R-:W-:Y:S02]  /*91d0*/  @P3 IMAD.MOV.U32 R15, RZ, RZ, R8.reuse ;  /* 0x000000ffff0f3224 */ /* 0x100fe400078e0008 */
[----:B------:R-:W-:Y:S01]  /*91e0*/  @P5 IMAD.MOV.U32 R17, RZ, RZ, R8 ;  /* 0x000000ffff115224 */ /* 0x000fe200078e0008 */
[----:B------:R-:W-:Y:S01]  /*91f0*/  @P4 MOV R17, R16 ;  /* 0x0000001000114202 */ /* 0x000fe20000000f00 */
        /* <DEDUP_REMOVED lines=8> */
[----:B------:R-:W-:Y:S01]  /*9280*/  SHF.L.W.U32.HI R15, R17, R6, R15 ;  /* 0x00000006110f7219 */ /* 0x000fe20000010e0f */
[----:B------:R-:W-:Y:S01]  /*9290*/  @P5 IMAD.MOV.U32 R18, RZ, RZ, R13 ;  /* 0x000000ffff125224 */ /* 0x000fe200078e000d */
[----:B------:R-:W-:-:S09]  /*92a0*/  @P4 MOV R18, R8 ;  /* 0x0000000800124202 */ /* 0x000fd20000000f00 */
[----:B------:R-:W-:-:S05]  /*92b0*/  @P0 IMAD.MOV.U32 R18, RZ, RZ, R16 ;  /* 0x000000ffff120224 */ /* 0x000fca00078e0010 */
[----:B------:R-:W-:-:S07]  /*92c0*/  SHF.L.W.U32.HI R17, R18, R6, R17 ;  /* 0x0000000612117219 */ /* 0x000fce0000010e11 */
.L_x_346:
[----:B------:R-:W-:Y:S05]  /*92d0*/  BSYNC.RECONVERGENT B1 ;  /* 0x0000000000017941 */ /* 0x000fea0003800200 */
.L_x_345:
        /* <DEDUP_REMOVED lines=12> */
[----:B0-----:R-:W-:-:S06]  /*93a0*/  DMUL R6, R6, UR4 ;  /* 0x0000000406067c28 */ /* 0x001fcc0008000000 */
[----:B------:R-:W0:Y:S02]  /*93b0*/  F2F.F32.F64 R18, R6 ;  /* 0x0000000600127310 */ /* 0x000e240000301000 */
[----:B0-----:R-:W-:-:S07]  /*93c0*/  FSEL R15, -R18, R18, !P0 ;  /* 0x00000012120f7208 */ /* 0x001fce0004000100 */
.L_x_343:
[----:B------:R-:W-:Y:S05]  /*93d0*/  BSYNC.RECONVERGENT B0 ;  /* 0x0000000000007941 */ /* 0x000fea0003800200 */
.L_x_342:
[----:B------:R-:W-:Y:S01]  /*93e0*/  FMUL R17, R15, R15 ;  /* 0x0000000f0f117220 */ /* 0x000fe20000400000 */
[C---:B------:R-:W-:Y:S01]  /*93f0*/  LOP3.LUT R7, R16.reuse, 0x1, RZ, 0xc0, !PT ;  /* 0x0000000110077812 */ /* 0x040fe200078ec0ff */
[----:B------:R-:W-:Y:S01]  /*9400*/  IMAD.MOV.U32 R18, RZ, RZ, 0x3d2aaabb ;  /* 0x3d2aaabbff127424 */ /* 0x000fe200078e00ff */
[----:B------:R-:W-:Y:S01]  /*9410*/  I2FP.F32.U32 R6, R19 ;  /* 0x0000001300067245 */ /* 0x000fe20000201000 */
[----:B------:R-:W-:Y:S01]  /*9420*/  FFMA R14, R17, R27, -0.0013887860113754868507 ;  /* 0xbab607ed110e7423 */ /* 0x000fe2000000001b */
[----:B------:R-:W-:Y:S01]  /*9430*/  ISETP.NE.U32.AND P0, PT, R7, 0x1, PT ;  /* 0x000000010700780c */ /* 0x000fe20003f05070 */
[----:B------:R-:W-:Y:S01]  /*9440*/  IMAD.MOV.U32 R25, RZ, RZ, 0x3effffff ;  /* 0x3effffffff197424 */ /* 0x000fe200078e00ff */
[----:B------:R-:W-:Y:S01]  /*9450*/  LOP3.LUT P1, RZ, R16, 0x2, RZ, 0xc0, !PT ;  /* 0x0000000210ff7812 */ /* 0x000fe2000782c0ff */
[----:B------:R-:W-:Y:S01]  /*9460*/  FMUL R24, R6, 0.00048828125 ;  /* 0x3a00000006187820 */ /* 0x000fe20000400000 */
[----:B------:R-:W-:Y:S01]  /*9470*/  FSEL R14, R14, -0.00019574658654164522886, !P0 ;  /* 0xb94d41530e0e7808 */ /* 0x000fe20004000000 */
[----:B------:R-:W-:Y:S01]  /*9480*/  BSSY.RECONVERGENT B0, `(.L_x_347) ;  /* 0x0000088000007945 */ /* 0x000fe20003800200 */
[----:B------:R-:W-:Y:S01]  /*9490*/  FSEL R18, R18, 0.0083327032625675201416, !P0 ;  /* 0x3c0885e412127808 */ /* 0x000fe20004000000 */
[----:B------:R-:W0:Y:S01]  /*94a0*/  F2F.F64.F32 R6, R24 ;  /* 0x0000001800067310 */ /* 0x000e220000201800 */
[----:B------:R-:W-:-:S02]  /*94b0*/  FSEL R16, -R25, -0.16666662693023681641, !P0 ;  /* 0xbe2aaaa819107808 */ /* 0x000fc40004000100 */
[----:B------:R-:W-:Y:S01]  /*94c0*/  FSEL R15, R15, 1, P0 ;  /* 0x3f8000000f0f7808 */ /* 0x000fe20000000000 */
[----:B------:R-:W-:Y:S01]  /*94d0*/  FFMA R14, R17, R14, R18 ;  /* 0x0000000e110e7223 */ /* 0x000fe20000000012 */
[----:B------:R-:W-:-:S03]  /*94e0*/  LOP3.LUT R28, R28, 0x400, RZ, 0xc0, !PT ;  /* 0x000004001c1c7812 */ /* 0x000fc600078ec0ff */
[C---:B------:R-:W-:Y:S01]  /*94f0*/  FFMA R14, R17.reuse, R14, R16 ;  /* 0x0000000e110e7223 */ /* 0x040fe20000000010 */
[----:B------:R-:W-:Y:S01]  /*9500*/  FFMA R17, R17, R15, RZ ;  /* 0x0000000f11117223 */ /* 0x000fe200000000ff */
[----:B------:R-:W-:-:S03]  /*9510*/  LOP3.LUT R28, R28, 0x1ff, R19, 0xf8, !PT ;  /* 0x000001ff1c1c7812 */ /* 0x000fc600078ef813 */
[----:B------:R-:W-:Y:S01]  /*9520*/  FFMA R14, R17, R14, R15 ;  /* 0x0000000e110e7223 */ /* 0x000fe2000000000f */
[----:B0-----:R-:W-:-:S03]  /*9530*/  DMUL R6, R6, -UR8 ;  /* 0x8000000806067c28 */ /* 0x001fc60008000000 */
[----:B------:R-:W-:-:S04]  /*9540*/  @P1 FADD R14, RZ, -R14 ;  /* 0x8000000eff0e1221 */ /* 0x000fc80000000000 */
[-C--:B---3--:R-:W-:Y:S01]  /*9550*/  FMUL R15, R3, R14.reuse ;  /* 0x0000000e030f7220 */ /* 0x088fe20000400000 */
[----:B-1----:R-:W-:-:S03]  /*9560*/  FMUL R14, R2, R14 ;  /* 0x0000000e020e7220 */ /* 0x002fc60000400000 */
[-C--:B------:R-:W-:Y:S01]  /*9570*/  FFMA R15, R2, R5.reuse, -R15 ;  /* 0x00000005020f7223 */ /* 0x080fe2000000080f */
[----:B------:R-:W-:Y:S01]  /*9580*/  FFMA R5, R3, R5, R14 ;  /* 0x0000000503057223 */ /* 0x000fe2000000000e */
[----:B------:R0:W1:Y:S01]  /*9590*/  F2F.F32.F64 R6, R6 ;  /* 0x0000000600067310 */ /* 0x0000620000301000 */
[----:B------:R-:W-:Y:S01]  /*95a0*/  LEA R3, R28, UR11, 0x2 ;  /* 0x0000000b1c037c11 */ /* 0x000fe2000f8e10ff */
[--C-:B----4-:R-:W-:Y:S01]  /*95b0*/  FADD R14, R0, R15.reuse ;  /* 0x0000000f000e7221 */ /* 0x110fe20000000000 */
[----:B------:R-:W-:Y:S01]  /*95c0*/  LEA R28, R28, UR12, 0x2 ;  /* 0x0000000c1c1c7c11 */ /* 0x000fe2000f8e10ff */
[----:B------:R-:W-:-:S03]  /*95d0*/  FADD R18, R0, -R15 ;  /* 0x8000000f00127221 */ /* 0x000fc60000000000 */
[----:B------:R-:W-:Y:S01]  /*95e0*/  STS [R3], R14 ;  /* 0x0000000e03007388 */ /* 0x000fe20000000800 */
[C-C-:B0-----:R-:W-:Y:S01]  /*95f0*/  FADD R7, R4.reuse, R5.reuse ;  /* 0x0000000504077221 */ /* 0x141fe20000000000 */
[----:B------:R-:W-:-:S04]  /*9600*/  FADD R5, R4, -R5 ;  /* 0x8000000504057221 */ /* 0x000fc80000000000 */
[----:B------:R0:W-:Y:S01]  /*9610*/  STS [R28], R7 ;  /* 0x000000071c007388 */ /* 0x0001e20000000800 */
[C---:B-1----:R-:W-:Y:S01]  /*9620*/  FMUL R16, R6.reuse, 0.63661974668502807617 ;  /* 0x3f22f98306107820 */ /* 0x042fe20000400000 */
[----:B------:R-:W-:Y:S02]  /*9630*/  FSETP.GE.AND P2, PT, |R6|, 105615, PT ;  /* 0x47ce47800600780b */ /* 0x000fe40003f46200 */
[----:B------:R1:W-:Y:S03]  /*9640*/  STS [R3+0x800], R18 ;  /* 0x0008001203007388 */ /* 0x0003e60000000800 */
[----:B------:R-:W2:Y:S01]  /*9650*/  F2I.NTZ R16, R16 ;  /* 0x0000001000107305 */ /* 0x000ea20000203100 */
[----:B------:R3:W-:Y:S01]  /*9660*/  STS [R28+0x800], R5 ;  /* 0x000800051c007388 */ /* 0x0007e20000000800 */
[----:B------:R-:W-:Y:S01]  /*9670*/  BAR.SYNC.DEFER_BLOCKING 0x0 ;  /* 0x0000000000007b1d */ /* 0x000fe20000010000 */
[----:B--2---:R-:W-:-:S02]  /*9680*/  I2FP.F32.S32 R15, R16 ;  /* 0x00000010000f7245 */ /* 0x004fc40000201400 */
[----:B0-----:R-:W-:-:S03]  /*9690*/  MOV R7, R16 ;  /* 0x0000001000077202 */ /* 0x001fc60000000f00 */
[----:B------:R-:W-:-:S04]  /*96a0*/  FFMA R4, R15, -1.5707962512969970703, R6 ;  /* 0xbfc90fda0f047823 */ /* 0x000fc80000000006 */
[----:B------:R-:W-:-:S04]  /*96b0*/  FFMA R4, R15, -7.5497894158615963534e-08, R4 ;  /* 0xb3a221680f047823 */ /* 0x000fc80000000004 */
[----:B-1----:R-:W-:Y:S01]  /*96c0*/  FFMA R3, R15, -5.3903029534742383927e-15, R4 ;  /* 0xa7c234c50f037823 */ /* 0x002fe20000000004 */
[----:B------:R3:W0:Y:S03]  /*96d0*/  LDS R0, [R23] ;  /* 0x0000000017007984 */ /* 0x0006260000000800 */
[----:B------:R-:W-:Y:S01]  /*96e0*/  IMAD.MOV.U32 R14, RZ, RZ, R3 ;  /* 0x000000ffff0e7224 */ /* 0x000fe200078e0003 */
[----:B------:R3:W1:Y:S04]  /*96f0*/  LDS R2, [R22] ;  /* 0x0000000016027984 */ /* 0x0006680000000800 */
[----:B------:R-:W2:Y:S04]  /*9700*/  LDS R23, [R23+0x1000] ;  /* 0x0010000017177984 */ /* 0x000ea80000000800 */
[----:B------:R-:W4:Y:S01]  /*9710*/  LDS R22, [R22+0x1000] ;  /* 0x0010000016167984 */ /* 0x000f220000000800 */
[----:B---3--:R-:W-:Y:S05]  /*9720*/  @!P2 BRA `(.L_x_348) ;  /* 0x000000040074a947 */ /* 0x008fea0003800000 */
[----:B------:R-:W-:-:S13]  /*9730*/  FSETP.NEU.AND P0, PT, |R6|, +INF , PT ;  /* 0x7f8000000600780b */ /* 0x000fda0003f0d200 */
[----:B------:R-:W-:Y:S01]  /*9740*/  @!P0 FMUL R14, RZ, R6 ;  /* 0x00000006ff0e8220 */ /* 0x000fe20000400000 */
[----:B------:R-:W-:Y:S01]  /*9750*/  @!P0 IMAD.MOV.U32 R16, RZ, RZ, RZ ;  /* 0x000000ffff108224 */ /* 0x000fe200078e00ff */
[----:B------:R-:W-:Y:S06]  /*9760*/  @!P0 BRA `(.L_x_348) ;  /* 0x0000000400648947 */ /* 0x000fec0003800000 */
[----:B------:R-:W-:Y:S01]  /*9770*/  IMAD.SHL.U32 R14, R6, 0x100, RZ ;  /* 0x00000100060e7824 */ /* 0x000fe200078e00ff */
[----:B------:R-:W3:Y:S01]  /*9780*/  LDCU.64 UR8, c[0x4][URZ] ;  /* 0x01000000ff0877ac */ /* 0x000ee20008000a00 */
[----:B------:R-:W-:Y:S02]  /*9790*/  IMAD.MOV.U32 R15, RZ, RZ, RZ ;  /* 0x000000ffff0f7224 */ /* 0x000fe400078e00ff */
[----:B------:R-:W-:Y:S01]  /*97a0*/  IMAD.MOV.U32 R16, RZ, RZ, RZ ;  /* 0x000000ffff107224 */ /* 0x000fe200078e00ff */
[----:B------:R-:W-:Y:S01]  /*97b0*/  LOP3.LUT R14, R14, 0x80000000, RZ, 0xfc, !PT ;  /* 0x800000000e0e7812 */ /* 0x000fe200078efcff */
[----:B------:R-:W-:Y:S01]  /*97c0*/  UMOV UR5, URZ ;  /* 0x000000ff00057c82 */ /* 0x000fe20008000000 */
[----:B------:R-:W-:-:S05]  /*97d0*/  UMOV UR4, URZ ;  /* 0x000000ff00047c82 */ /* 0x000fca0008000000 */
.L_x_349:
[----:B---3--:R-:W-:Y:S01]  /*97e0*/  IMAD.U32 R5, RZ, RZ, UR9 ;  /* 0x00000009ff057e24 */ /* 0x008fe2000f8e00ff */
[----:B------:R-:W-:-:S05]  /*97f0*/  MOV R4, UR8 ;  /* 0x0000000800047c02 */ /* 0x000fca0008000f00 */
[----:B------:R-:W3:Y:S01]  /*9800*/  LDG.E.CONSTANT R5, desc[UR6][R4.64] ;  /* 0x0000000604057981 */ /* 0x000ee2000c1e9900 */
        /* <DEDUP_REMOVED lines=9> */
[----:B---3--:R-:W-:-:S03]  /*98a0*/  IMAD.WIDE.U32 R4, R5, R14, RZ ;  /* 0x0000000e05047225 */ /* 0x008fc600078e00ff */
        /* <DEDUP_REMOVED lines=31> */
[----:B------:R-:W-:Y:S01]  /*9aa0*/  @P2 MOV R5, R12 ;  /* 0x0000000c00052202 */ /* 0x000fe20000000f00 */
[----:B------:R-:W-:Y:S02]  /*9ab0*/  @P0 IMAD.MOV.U32 R14, RZ, RZ, R11 ;  /* 0x000000ffff0e0224 */ /* 0x000fe400078e000b */
[----:B------:R-:W-:-:S02]  /*9ac0*/  @P1 IMAD.MOV.U32 R14, RZ, RZ, R12 ;  /* 0x000000ffff0e1224 */ /* 0x000fc400078e000c */
[--C-:B------:R-:W-:Y:S02]  /*9ad0*/  @P2 IMAD.MOV.U32 R14, RZ, RZ, R13.reuse ;  /* 0x000000ffff0e2224 */ /* 0x100fe400078e000d */
[----:B------:R-:W-:Y:S02]  /*9ae0*/  @P3 IMAD.MOV.U32 R5, RZ, RZ, R13 ;  /* 0x000000ffff053224 */ /* 0x000fe400078e000d */
[--C-:B------:R-:W-:Y:S02]  /*9af0*/  @P3 IMAD.MOV.U32 R14, RZ, RZ, R8.reuse ;  /* 0x000000ffff0e3224 */ /* 0x100fe400078e0008 */
[----:B------:R-:W-:Y:S01]  /*9b00*/  @P4 IMAD.MOV.U32 R5, RZ, RZ, R8 ;  /* 0x000000ffff054224 */ /* 0x000fe200078e0008 */
[----:B------:R-:W-:Y:S01]  /*9b10*/  @P5 MOV R5, R15 ;  /* 0x0000000f00055202 */ /* 0x000fe20000000f00 */
[----:B------:R-:W-:-:S04]  /*9b20*/  @P4 IMAD.MOV.U32 R14, RZ, RZ, R15 ;  /* 0x000000ffff0e4224 */ /* 0x000fc800078e000f */
[----:B------:R-:W-:Y:S01]  /*9b30*/  IMAD.MOV.U32 R16, RZ, RZ, R5 ;  /* 0x000000ffff107224 */ /* 0x000fe200078e0005 */
        /* <DEDUP_REMOVED lines=12> */
.L_x_351:
[----:B------:R-:W-:Y:S05]  /*9c00*/  BSYNC.RECONVERGENT B1 ;  /* 0x0000000000017941 */ /* 0x000fea0003800200 */
.L_x_350:
[C---:B------:R-:W-:Y:S01]  /*9c10*/  SHF.L.W.U32.HI R15, R16.reuse, 0x2, R14 ;  /* 0x00000002100f7819 */ /* 0x040fe20000010e0e */
[----:B------:R-:W-:Y:S01]  /*9c20*/  IMAD.SHL.U32 R5, R16, 0x4, RZ ;  /* 0x0000000410057824 */ /* 0x000fe200078e00ff */
[----:B------:R-:W-:Y:S01]  /*9c30*/  UMOV UR4, 0x54442d19 ;  /* 0x54442d1900047882 */ /* 0x000fe20000000000 */
[----:B------:R-:W-:Y:S01]  /*9c40*/  UMOV UR5, 0x3bf921fb ;  /* 0x3bf921fb00057882 */ /* 0x000fe20000000000 */
[----:B------:R-:W-:-:S04]  /*9c50*/  SHF.R.S32.HI R16, RZ, 0x1f, R15 ;  /* 0x0000001fff107819 */ /* 0x000fc8000001140f */
[C---:B------:R-:W-:Y:S02]  /*9c60*/  LOP3.LUT R4, R16.reuse, R5, RZ, 0x3c, !PT ;  /* 0x0000000510047212 */ /* 0x040fe400078e3cff */
[----:B------:R-:W-:Y:S02]  /*9c70*/  LOP3.LUT R5, R16, R15, RZ, 0x3c, !PT ;  /* 0x0000000f10057212 */ /* 0x000fe400078e3cff */
[----:B------:R-:W-:-:S04]  /*9c80*/  LOP3.LUT R15, R15, R6, RZ, 0x3c, !PT ;  /* 0x000000060f0f7212 */ /* 0x000fc800078e3cff */
[----:B------:R-:W3:Y:S01]  /*9c90*/  I2F.F64.S64 R4, R4 ;  /* 0x0000000400047312 */ /* 0x000ee20000301c00 */
[----:B------:R-:W-:Y:S02]  /*9ca0*/  ISETP.GE.AND P0, PT, R15, RZ, PT ;  /* 0x000000ff0f00720c */ /* 0x000fe40003f06270 */
[----:B------:R-:W-:-:S05]  /*9cb0*/  SHF.R.U32.HI R15, RZ, 0x1e, R14 ;  /* 0x0000001eff0f7819 */ /* 0x000fca000001160e */
[----:B------:R-:W-:Y:S01]  /*9cc0*/  IMAD.IADD R16, R16, 0x1, -R15 ;  /* 0x0000000110107824 */ /* 0x000fe200078e0a0f */
[----:B---3--:R-:W-:-:S06]  /*9cd0*/  DMUL R4, R4, UR4 ;  /* 0x0000000404047c28 */ /* 0x008fcc0008000000 */
[----:B------:R-:W3:Y:S02]  /*9ce0*/  F2F.F32.F64 R17, R4 ;  /* 0x0000000400117310 */ /* 0x000ee40000301000 */
[----:B---3--:R-:W-:-:S07]  /*9cf0*/  FSEL R14, -R17, R17, !P0 ;  /* 0x00000011110e7208 */ /* 0x008fce0004000100 */
.L_x_348:
[----:B------:R-:W-:Y:S05]  /*9d00*/  BSYNC.RECONVERGENT B0 ;  /* 0x0000000000007941 */ /* 0x000fea0003800200 */
.L_x_347:
[----:B------:R-:W-:Y:S01]  /*9d10*/  LOP3.LUT R4, R16, 0x1, RZ, 0xc0, !PT ;  /* 0x0000000110047812 */ /* 0x000fe200078ec0ff */
[----:B------:R-:W-:Y:S01]  /*9d20*/  FMUL R5, R14, R14 ;  /* 0x0000000e0e057220 */ /* 0x000fe20000400000 */
[----:B------:R-:W-:Y:S01]  /*9d30*/  IMAD.MOV.U32 R17, RZ, RZ, 0x3c0885e4 ;  /* 0x3c0885e4ff117424 */ /* 0x000fe200078e00ff */
[----:B------:R-:W-:Y:S01]  /*9d40*/  IADD3 R15, PT, PT, R16, 0x1, RZ ;  /* 0x00000001100f7810 */ /* 0x000fe20007ffe0ff */
[----:B------:R-:W-:Y:S01]  /*9d50*/  BSSY.RECONVERGENT B0, `(.L_x_352) ;  /* 0x000006b000007945 */ /* 0x000fe20003800200 */
[----:B------:R-:W-:Y:S01]  /*9d60*/  ISETP.NE.U32.AND P0, PT, R4, 0x1, PT ;  /* 0x000000010400780c */ /* 0x000fe20003f05070 */
[----:B------:R-:W-:Y:S01]  /*9d70*/  FFMA R4, R5, R27, -0.0013887860113754868507 ;  /* 0xbab607ed05047423 */ /* 0x000fe2000000001b */
[----:B------:R-:W-:Y:S02]  /*9d80*/  FSETP.GE.AND P2, PT, |R6|, 105615, PT ;  /* 0x47ce47800600780b */ /* 0x000fe40003f46200 */
[----:B------:R-:W-:Y:S01]  /*9d90*/  FSEL R18, R17, 0.041666727513074874878, !P0 ;  /* 0x3d2aaabb11127808 */ /* 0x000fe20004000000 */
[----:B------:R-:W-:Y:S01]  /*9da0*/  IMAD.MOV.U32 R17, RZ, RZ, 0x3e2aaaa8 ;  /* 0x3e2aaaa8ff117424 */ /* 0x000fe200078e00ff */
[----:B------:R-:W-:-:S02]  /*9db0*/  FSEL R16, R4, -0.00019574658654164522886, P0 ;  /* 0xb94d415304107808 */ /* 0x000fc40000000000 */
        /* <DEDUP_REMOVED lines=20> */
.L_x_354:
[----:B---3--:R-:W-:Y:S01]  /*9f00*/  MOV R4, UR8 ;  /* 0x0000000800047c02 */ /* 0x008fe20008000f00 */
[----:B------:R-:W-:-:S05]  /*9f10*/  IMAD.U32 R5, RZ, RZ, UR9 ;  /* 0x00000009ff057e24 */ /* 0x000fca000f8e00ff */
        /* <DEDUP_REMOVED lines=12> */
[----:B---3--:R-:W-:-:S03]  /*9fe0*/  IMAD.WIDE.U32 R4, R4, R15, RZ ;  /* 0x0000000f04047225 */ /* 0x008fc600078e00ff */
        /* <DEDUP_REMOVED lines=41> */
[----:B------:R-:W-:Y:S01]  /*a280*/  @P0 IMAD.MOV.U32 R9, RZ, RZ, R11 ;  /* 0x000000ffff090224 */ /* 0x000fe200078e000b */
[----:B------:R-:W-:Y:S01]  /*a290*/  ISETP.EQ.AND P0, PT, R15, 0x8, PT ;  /* 0x000000080f00780c */ /* 0x000fe20003f02270 */
[----:B------:R-:W-:Y:S01]  /*a2a0*/  @P3 IMAD.MOV.U32 R9, RZ, RZ, R12 ;  /* 0x000000ffff093224 */ /* 0x000fe200078e000c */
[----:B------:R-:W-:Y:S01]  /*a2b0*/  SHF.L.W.U32.HI R3, R4, R5, R3 ;  /* 0x0000000504037219 */ /* 0x000fe20000010e03 */
[----:B------:R-:W-:Y:S02]  /*a2c0*/  @P5 IMAD.MOV.U32 R9, RZ, RZ, R13 ;  /* 0x000000ffff095224 */ /* 0x000fe400078e000d */
[----:B------:R-:W-:-:S08]  /*a2d0*/  @P4 IMAD.MOV.U32 R9, RZ, RZ, R8 ;  /* 0x000000ffff094224 */ /* 0x000fd000078e0008 */
[----:B------:R-:W-:-:S04]  /*a2e0*/  @P0 MOV R9, R7 ;  /* 0x0000000700090202 */ /* 0x000fc80000000f00 */
[----:B------:R-:W-:-:S07]  /*a2f0*/  SHF.L.W.U32.HI R4, R9, R5, R4 ;  /* 0x0000000509047219 */ /* 0x000fce0000010e04 */
.L_x_356:
[----:B------:R-:W-:Y:S05]  /*a300*/  BSYNC.RECONVERGENT B1 ;  /* 0x0000000000017941 */ /* 0x000fea0003800200 */
.L_x_355:
        /* <DEDUP_REMOVED lines=10> */
[----:B------:R-:W3:Y:S01]  /*a3b0*/  I2F.F64.S64 R4, R4 ;  /* 0x0000000400047312 */ /* 0x000ee20000301c00 */
[----:B------:R-:W-:Y:S01]  /*a3c0*/  IMAD.IADD R7, R10, 0x1, -R3 ;  /* 0x000000010a077824 */ /* 0x000fe200078e0a03 */
[----:B---3--:R-:W-:-:S10]  /*a3d0*/  DMUL R8, R4, UR4 ;  /* 0x0000000404087c28 */ /* 0x008fd40008000000 */
[----:B------:R-:W3:Y:S02]  /*a3e0*/  F2F.F32.F64 R8, R8 ;  /* 0x0000000800087310 */ /* 0x000ee40000301000 */
[----:B---3--:R-:W-:-:S07]  /*a3f0*/  FSEL R3, -R8, R8, !P0 ;  /* 0x0000000808037208 */ /* 0x008fce0004000100 */
.L_x_353:
[----:B------:R-:W-:Y:S05]  /*a400*/  BSYNC.RECONVERGENT B0 ;  /* 0x0000000000007941 */ /* 0x000fea0003800200 */
.L_x_352:
[----:B------:R-:W-:Y:S01]  /*a410*/  FMUL R6, R3, R3 ;  /* 0x0000000303067220 */ /* 0x000fe20000400000 */
[C---:B------:R-:W-:Y:S01]  /*a420*/  LOP3.LUT R4, R7.reuse, 0x1, RZ, 0xc0, !PT ;  /* 0x0000000107047812 */ /* 0x040fe200078ec0ff */
[----:B------:R-:W-:Y:S01]  /*a430*/  IMAD.MOV.U32 R5, RZ, RZ, 0x3d2aaabb ;  /* 0x3d2aaabbff057424 */ /* 0x000fe200078e00ff */
[----:B------:R-:W-:Y:S01]  /*a440*/  LOP3.LUT P1, RZ, R7, 0x2, RZ, 0xc0, !PT ;  /* 0x0000000207ff7812 */ /* 0x000fe2000782c0ff */
[----:B------:R-:W-:Y:S01]  /*a450*/  FFMA R27, R6, R27, -0.0013887860113754868507 ;  /* 0xbab607ed061b7423 */ /* 0x000fe2000000001b */
[----:B------:R-:W-:Y:S01]  /*a460*/  ISETP.NE.U32.AND P0, PT, R4, 0x1, PT ;  /* 0x000000010400780c */ /* 0x000fe20003f05070 */
[----:B------:R-:W-:-:S03]  /*a470*/  IMAD.MOV.U32 R8, RZ, RZ, 0x3effffff ;  /* 0x3effffffff087424 */ /* 0x000fc600078e00ff */
[----:B------:R-:W-:Y:S02]  /*a480*/  FSEL R9, R5, 0.0083327032625675201416, !P0 ;  /* 0x3c0885e405097808 */ /* 0x000fe40004000000 */
[----:B------:R-:W-:Y:S01]  /*a490*/  FSEL R27, R27, -0.00019574658654164522886, !P0 ;  /* 0xb94d41531b1b7808 */ /* 0x000fe20004000000 */
[----:B------:R-:W3:Y:S01]  /*a4a0*/  LDC.64 R4, c[0x0][0x388] ;  /* 0x0000e200ff047b82 */ /* 0x000ee20000000a00 */
[----:B------:R-:W-:Y:S02]  /*a4b0*/  FSEL R8, -R8, -0.16666662693023681641, !P0 ;  /* 0xbe2aaaa808087808 */ /* 0x000fe40004000100 */
[----:B------:R-:W-:Y:S01]  /*a4c0*/  FSEL R3, R3, 1, P0 ;  /* 0x3f80000003037808 */ /* 0x000fe20000000000 */
[----:B------:R-:W-:-:S04]  /*a4d0*/  FFMA R9, R6, R27, R9 ;  /* 0x0000001b06097223 */ /* 0x000fc80000000009 */
[C---:B------:R-:W-:Y:S01]  /*a4e0*/  FFMA R8, R6.reuse, R9, R8 ;  /* 0x0000000906087223 */ /* 0x040fe20000000008 */
[----:B------:R-:W-:-:S04]  /*a4f0*/  FFMA R6, R6, R3, RZ ;  /* 0x0000000306067223 */ /* 0x000fc800000000ff */
[----:B------:R-:W-:-:S04]  /*a500*/  FFMA R3, R6, R8, R3 ;  /* 0x0000000806037223 */ /* 0x000fc80000000003 */
[----:B------:R-:W-:-:S04]  /*a510*/  @P1 FADD R3, RZ, -R3 ;  /* 0x80000003ff031221 */ /* 0x000fc80000000000 */
[-C--:B----4-:R-:W-:Y:S01]  /*a520*/  FMUL R6, R22, R3.reuse ;  /* 0x0000000316067220 */ /* 0x090fe20000400000 */
[----:B--2---:R-:W-:Y:S01]  /*a530*/  FMUL R3, R23, R3 ;  /* 0x0000000317037220 */ /* 0x004fe20000400000 */
[----:B---3--:R-:W-:-:S04]  /*a540*/  IMAD.WIDE.U32 R4, R26, 0x4, R4 ;  /* 0x000000041a047825 */ /* 0x008fc800078e0004 */
[-C--:B------:R-:W-:Y:S01]  /*a550*/  FFMA R23, R23, R14.reuse, -R6 ;  /* 0x0000000e17177223 */ /* 0x080fe20000000806 */
[----:B------:R-:W-:-:S03]  /*a560*/  FFMA R3, R22, R14, R3 ;  /* 0x0000000e16037223 */ /* 0x000fc60000000003 */
[----:B0-----:R-:W-:Y:S01]  /*a570*/  FADD R7, R0, R23 ;  /* 0x0000001700077221 */ /* 0x001fe20000000000 */
[----:B-1----:R-:W-:Y:S01]  /*a580*/  FADD R9, R2, R3 ;  /* 0x0000000302097221 */ /* 0x002fe20000000000 */
[----:B------:R-:W-:Y:S01]  /*a590*/  FADD R23, R0, -R23 ;  /* 0x8000001700177221 */ /* 0x000fe20000000000 */
[----:B------:R-:W-:Y:S02]  /*a5a0*/  FADD R3, R2, -R3 ;  /* 0x8000000302037221 */ /* 0x000fe40000000000 */
[----:B------:R-:W-:Y:S04]  /*a5b0*/  STG.E desc[UR6][R20.64], R7 ;  /* 0x0000000714007986 */ /* 0x000fe8000c101906 */
[----:B------:R-:W-:Y:S04]  /*a5c0*/  STG.E desc[UR6][R4.64], R9 ;  /* 0x0000000904007986 */ /* 0x000fe8000c101906 */
[----:B------:R-:W-:Y:S04]  /*a5d0*/  STG.E desc[UR6][R20.64+0x1000], R23 ;  /* 0x0010001714007986 */ /* 0x000fe8000c101906 */
[----:B------:R-:W-:Y:S01]  /*a5e0*/  STG.E desc[UR6][R4.64+0x1000], R3 ;  /* 0x0010000304007986 */ /* 0x000fe2000c101906 */
[----:B------:R-:W-:Y:S05]  /*a5f0*/  EXIT ;  /* 0x000000000000794d */ /* 0x000fea0003800000 */
.L_x_357:
        /* <DEDUP_REMOVED lines=16> */
.L_x_866:


//--------------------- .text._occa_preprocesses_ODW_11_0 --------------------------
	.section	.text._occa_preprocesses_ODW_11_0,"ax",@progbits
	.align	128
        .global         _occa_preprocesses_ODW_11_0
        .type           _occa_preprocesses_ODW_11_0,@function
        .size           _occa_preprocesses_ODW_11_0,(.L_x_850 - _occa_preprocesses_ODW_11_0)
        .other          _occa_preprocesses_ODW_11_0,@"STO_CUDA_ENTRY STV_DEFAULT"
_occa_preprocesses_ODW_11_0:
.text._occa_preprocesses_ODW_11_0:
[----:B------:R-:W0:Y:S01]  /*0000*/  LDC R1, c[0x0][0x37c] ;  /* 0x0000df00ff017b82 */ /* 0x000e220000000800 */
[----:B------:R-:W1:Y:S07]  /*0010*/  S2R R5, SR_TID.X ;  /* 0x0000000000057919 */ /* 0x000e6e0000002100 */
[----:B------:R-:W2:Y:S01]  /*0020*/  S2UR UR5, SR_CgaCtaId ;  /* 0x00000000000579c3 */ /* 0x000ea20000008800 */
[----:B------:R-:W-:Y:S01]  /*0030*/  UMOV UR4, 0x400 ;  /* 0x0000040000047882 */ /* 0x000fe20000000000 */
[----:B------:R-:W-:Y:S01]  /*0040*/  IMAD.MOV.U32 R15, RZ, RZ, 0x3a001002 ;  /* 0x3a001002ff0f7424 */ /* 0x000fe200078e00ff */
[----:B------:R-:W-:Y:S01]  /*0050*/  BSSY.RECONVERGENT B0, `(.L_x_358) ;  /* 0x0000089000007945 */ /* 0x000fe20003800200 */
[----:B------:R-:W-:-:S02]  /*0060*/  IMAD.MOV.U32 R12, RZ, RZ, 0x44ffe000 ;  /* 0x44ffe000ff0c7424 */ /* 0x000fc400078e00ff */
[----:B0-----:R-:W-:Y:S01]  /*0070*/  VIADD R1, R1, 0xffffffe0 ;  /* 0xffffffe001017836 */ /* 0x001fe20000000000 */
[----:B--2---:R-:W-:Y:S02]  /*0080*/  ULEA UR6, UR5, UR4, 0x18 ;  /* 0x0000000405067291 */ /* 0x004fe4000f8ec0ff */
[----:B------:R-:W-:-:S04]  /*0090*/  UIADD3 UR4, UPT, UPT, UR4, 0x2000, URZ ;  /* 0x0000200004047890 */ /* 0x000fc8000fffe0ff */
[----:B------:R-:W-:Y:S01]  /*00a0*/  ULEA UR4, UR5, UR4, 0x18 ;  /* 0x0000000405047291 */ /* 0x000fe2000f8ec0ff */
[C---:B-1----:R-:W-:Y:S02]  /*00b0*/  LEA R9, R5.reuse, UR6, 0x2 ;  /* 0x0000000605097c11 */ /* 0x042fe4000f8e10ff */
[C---:B------:R-:W-:Y:S02]  /*00c0*/  ISETP.GE.U32.AND P0, PT, R5.reuse, 0x200, PT ;  /* 0x000002000500780c */ /* 0x040fe40003f06070 */
[C---:B------:R-:W-:Y:S01]  /*00d0*/  ISETP.GE.U32.AND P1, PT, R5.reuse, 0x100, PT ;  /* 0x000001000500780c */ /* 0x040fe20003f26070 */
[----:B------:R-:W-:Y:S01]  /*00e0*/  STS [R9], RZ ;  /* 0x000000ff09007388 */ /* 0x000fe20000000800 */
[----:B------:R-:W-:Y:S02]  /*00f0*/  LEA R0, R5, UR4, 0x2 ;  /* 0x0000000405007c11 */ /* 0x000fe4000f8e10ff */
[----:B------:R-:W-:Y:S01]  /*0100*/  FSEL R11, RZ, 1, P0 ;  /* 0x3f800000ff0b7808 */ /* 0x000fe20000000000 */
[----:B------:R-:W-:Y:S02]  /*0110*/  STS [R9+0x1000], RZ ;  /* 0x001000ff09007388 */ /* 0x000fe40000000800 */
[C---:B------:R-:W-:Y:S01]  /*0120*/  VIADD R4, R0.reuse, 0x800 ;  /* 0x0000080000047836 */ /* 0x040fe20000000000 */
[----:B------:R-:W-:Y:S01]  /*0130*/  BAR.SYNC.DEFER_BLOCKING 0x0 ;  /* 0x0000000000007b1d */ /* 0x000fe20000010000 */
[----:B------:R-:W-:-:S02]  /*0140*/  VIADD R6, R0, 0x400 ;  /* 0x0000040000067836 */ /* 0x000fc40000000000 */
[--C-:B------:R-:W-:Y:S01]  /*0150*/  @P0 IMAD.MOV R4, RZ, RZ, R0.reuse ;  /* 0x000000ffff040224 */ /* 0x100fe200078e0200 */
[----:B------:R-:W-:Y:S01]  /*0160*/  ISETP.GE.U32.AND P0, PT, R5, 0x80, PT ;  /* 0x000000800500780c */ /* 0x000fe20003f06070 */
[----:B------:R-:W-:Y:S01]  /*0170*/  @P1 IMAD.MOV R6, RZ, RZ, R0 ;  /* 0x000000ffff061224 */ /* 0x000fe200078e0200 */
        /* <DEDUP_REMOVED lines=8> */
[----:B-1----:R-:W-:Y:S01]  /*0200*/  FADD R2, R2, R7 ;  /* 0x0000000702027221 */ /* 0x002fe20000000000 */
[----:B------:R-:W-:Y:S02]  /*0210*/  FSEL R7, RZ, 1, P1 ;  /* 0x3f800000ff077808 */ /* 0x000fe40000800000 */
[----:B------:R-:W-:Y:S01]  /*0220*/  ISETP.GE.U32.AND P1, PT, R5, 0x40, PT ;  /* 0x000000400500780c */ /* 0x000fe20003f26070 */
[----:B------:R-:W-:-:S05]  /*0230*/  FMUL R11, R2, R11 ;  /* 0x0000000b020b7220 */ /* 0x000fca0000400000 */
[----:B------:R0:W-:Y:S01]  /*0240*/  STS [R0], R11 ;  /* 0x0000000b00007388 */ /* 0x0001e20000000800 */
[----:B------:R-:W-:Y:S06]  /*0250*/  BAR.SYNC.DEFER_BLOCKING 0x0 ;  /* 0x0000000000007b1d */ /* 0x000fec0000010000 */
[C---:B------:R-:W-:Y:S02]  /*0260*/  @P1 IADD3 R4, PT, PT, R0.reuse, RZ, RZ ;  /* 0x000000ff00041210 */ /* 0x040fe40007ffe0ff */
[----:B0-----:R-:W-:Y:S01]  /*0270*/  FSEL R11, RZ, 1, P0 ;  /* 0x3f800000ff0b7808 */ /* 0x001fe20000000000 */
[----:B------:R0:W-:Y:S04]  /*0280*/  LDS R3, [R6] ;  /* 0x0000000006037984 */ /* 0x0001e80000000800 */
[----:B------:R-:W1:Y:S01]  /*0290*/  LDS R2, [R0] ;  /* 0x0000000000027984 */ /* 0x000e620000000800 */
[----:B0-----:R-:W-:-:S02]  /*02a0*/  VIADD R6, R0, 0x80 ;  /* 0x0000008000067836 */ /* 0x001fc40000000000 */
[----:B-1----:R-:W-:Y:S01]  /*02b0*/  FADD R2, R2, R3 ;  /* 0x0000000302027221 */ /* 0x002fe20000000000 */
[----:B------:R-:W-:Y:S02]  /*02c0*/  VIADD R3, R0, 0x200 ;  /* 0x0000020000037836 */ /* 0x000fe40000000000 */
[----:B------:R-:W-:Y:S02]  /*02d0*/  @P0 IMAD.MOV R3, RZ, RZ, R0 ;  /* 0x000000ffff030224 */ /* 0x000fe400078e0200 */
[----:B------:R-:W-:Y:S01]  /*02e0*/  FMUL R7, R2, R7 ;  /* 0x0000000702077220 */ /* 0x000fe20000400000 */
[----:B------:R-:W-:-:S04]  /*02f0*/  ISETP.GE.U32.AND P0, PT, R5, 0x20, PT ;  /* 0x000000200500780c */ /* 0x000fc80003f06070 */
[----:B------:R-:W-:Y:S01]  /*0300*/  STS [R0], R7 ;  /* 0x0000000700007388 */ /* 0x000fe20000000800 */
[----:B------:R-:W-:Y:S08]  /*0310*/  BAR.SYNC.DEFER_BLOCKING 0x0 ;  /* 0x0000000000007b1d */ /* 0x000ff00000010000 */
[----:B------:R-:W-:Y:S01]  /*0320*/  @P0 IMAD.MOV R6, RZ, RZ, R0 ;  /* 0x000000ffff060224 */ /* 0x000fe200078e0200 */
[----:B------:R-:W-:Y:S04]  /*0330*/  LDS R3, [R3] ;  /* 0x0000000003037984 */ /* 0x000fe80000000800 */
[----:B------:R-:W0:Y:S02]  /*0340*/  LDS R2, [R0] ;  /* 0x0000000000027984 */ /* 0x000e240000000800 */
[----:B0-----:R-:W-:Y:S01]  /*0350*/  FADD R2, R2, R3 ;  /* 0x0000000302027221 */ /* 0x001fe20000000000 */
[----:B------:R-:W-:-:S02]  /*0360*/  FSEL R3, RZ, 1, P1 ;  /* 0x3f800000ff037808 */ /* 0x000fc40000800000 */
[----:B------:R-:W-:Y:S01]  /*0370*/  ISETP.GE.U32.AND P1, PT, R5, 0x10, PT ;  /* 0x000000100500780c */ /* 0x000fe20003f26070 */
[----:B------:R-:W-:-:S05]  /*0380*/  FMUL R11, R2, R11 ;  /* 0x0000000b020b7220 */ /* 0x000fca0000400000 */
[----:B------:R0:W-:Y:S01]  /*0390*/  STS [R0], R11 ;  /* 0x0000000b00007388 */ /* 0x0001e20000000800 */
[----:B------:R-:W-:Y:S01]  /*03a0*/  BAR.SYNC.DEFER_BLOCKING 0x0 ;  /* 0x0000000000007b1d */ /* 0x000fe20000010000 */
[----:B0-----:R-:W-:Y:S02]  /*03b0*/  FSEL R11, RZ, 1, P0 ;  /* 0x3f800000ff0b7808 */ /* 0x001fe40000000000 */
[----:B------:R-:W-:-:S03]  /*03c0*/  ISETP.GE.U32.AND P0, PT, R5, 0x8, PT ;  /* 0x000000080500780c */ /* 0x000fc60003f06070 */
[----:B------:R0:W-:Y:S04]  /*03d0*/  LDS R7, [R4] ;  /* 0x0000000004077984 */ /* 0x0001e80000000800 */
[----:B------:R-:W1:Y:S01]  /*03e0*/  LDS R2, [R0] ;  /* 0x0000000000027984 */ /* 0x000e620000000800 */
[----:B0-----:R-:W-:Y:S02]  /*03f0*/  VIADD R4, R0, 0x40 ;  /* 0x0000004000047836 */ /* 0x001fe40000000000 */
[----:B------:R-:W-:Y:S02]  /*0400*/  @P1 IMAD.MOV R4, RZ, RZ, R0 ;  /* 0x000000ffff041224 */ /* 0x000fe400078e0200 */
[----:B-1----:R-:W-:-:S04]  /*0410*/  FADD R2, R2, R7 ;  /* 0x0000000702027221 */ /* 0x002fc80000000000 */
[----:B------:R-:W-:-:S05]  /*0420*/  FMUL R3, R2, R3 ;  /* 0x0000000302037220 */ /* 0x000fca0000400000 */
        /* <DEDUP_REMOVED lines=10> */
[----:B------:R-:W-:Y:S01]  /*04d0*/  BAR.SYNC.DEFER_BLOCKING 0x0 ;  /* 0x0000000000007b1d */ /* 0x000fe20000010000 */
[----:B0-----:R-:W-:-:S05]  /*04e0*/  FSEL R11, RZ, 1, P0 ;  /* 0x3f800000ff0b7808 */ /* 0x001fca0000000000 */
[----:B------:R0:W-:Y:S04]  /*04f0*/  LDS R3, [R4] ;  /* 0x0000000004037984 */ /* 0x0001e80000000800 */
[----:B------:R-:W1:Y:S01]  /*0500*/  LDS R2, [R0] ;  /* 0x0000000000027984 */ /* 0x000e620000000800 */
[C---:B0-----:R-:W-:Y:S01]  /*0510*/  VIADD R4, R0.reuse, 0x10 ;  /* 0x0000001000047836 */ /* 0x041fe20000000000 */
[----:B------:R-:W-:Y:S01]  /*0520*/  @P1 IADD3 R4, PT, PT, R0, RZ, RZ ;  /* 0x000000ff00041210 */ /* 0x000fe20007ffe0ff */
[----:B-1----:R-:W-:Y:S01]  /*0530*/  FADD R2, R2, R3 ;  /* 0x0000000302027221 */ /* 0x002fe20000000000 */
[----:B------:R-:W-:Y:S02]  /*0540*/  VIADD R3, R0, 0x20 ;  /* 0x0000002000037836 */ /* 0x000fe40000000000 */
[----:B------:R-:W-:-:S02]  /*0550*/  @P0 IMAD.MOV R3, RZ, RZ, R0 ;  /* 0x000000ffff030224 */ /* 0x000fc400078e0200 */
        /* <DEDUP_REMOVED lines=8> */
[----:B------:R-:W-:-:S03]  /*05e0*/  FSEL R3, RZ, 1, P1 ;  /* 0x3f800000ff037808 */ /* 0x000fc60000800000 */
[----:B------:R-:W-:-:S05]  /*05f0*/  FMUL R11, R2, R11 ;  /* 0x0000000b020b7220 */ /* 0x000fca0000400000 */
[----:B------:R0:W-:Y:S01]  /*0600*/  STS [R0], R11 ;  /* 0x0000000b00007388 */ /* 0x0001e20000000800 */
[----:B------:R-:W-:Y:S01]  /*0610*/  BAR.SYNC.DEFER_BLOCKING 0x0 ;  /* 0x0000000000007b1d */ /* 0x000fe20000010000 */
[----:B0-----:R-:W-:Y:S02]  /*0620*/  FSEL R11, RZ, 1, P0 ;  /* 0x3f800000ff0b7808 */ /* 0x001fe40000000000 */
[----:B------:R-:W-:-:S03]  /*0630*/  ISETP.NE.AND P0, PT, R5, RZ, PT ;  /* 0x000000ff0500720c */ /* 0x000fc60003f05270 */
[----:B------:R0:W-:Y:S04]  /*0640*/  LDS R7, [R4] ;  /* 0x0000000004077984 */ /* 0x0001e80000000800 */
[----:B------:R-:W1:Y:S01]  /*0650*/  LDS R2, [R0] ;  /* 0x0000000000027984 */ /* 0x000e620000000800 */
[----:B0-----:R-:W-:-:S04]  /*0660*/  VIMNMX.U32 R4, PT, PT, R5, 0x1, !PT ;  /* 0x0000000105047848 */ /* 0x001fc80007fe0000 */
[----:B------:R-:W-:Y:S01]  /*0670*/  LEA R4, R4, UR4, 0x2 ;  /* 0x0000000404047c11 */ /* 0x000fe2000f8e10ff */
[----:B-1----:R-:W-:-:S04]  /*0680*/  FADD R2, R2, R7 ;  /* 0x0000000702027221 */ /* 0x002fc80000000000 */
[----:B------:R-:W-:-:S05]  /*0690*/  FMUL R3, R2, R3 ;  /* 0x0000000302037220 */ /* 0x000fca0000400000 */
[----:B------:R-:W-:Y:S01]  /*06a0*/  STS [R0], R3 ;  /* 0x0000000300007388 */ /* 0x000fe20000000800 */
[----:B------:R-:W-:Y:S06]  /*06b0*/  BAR.SYNC.DEFER_BLOCKING 0x0 ;  /* 0x0000000000007b1d */ /* 0x000fec0000010000 */
[----:B------:R-:W-:Y:S04]  /*06c0*/  LDS R7, [R6] ;  /* 0x0000000006077984 */ /* 0x000fe80000000800 */
[----:B------:R-:W0:Y:S02]  /*06d0*/  LDS R2, [R0] ;  /* 0x0000000000027984 */ /* 0x000e240000000800 */
[----:B0-----:R-:W-:Y:S01]  /*06e0*/  FADD R2, R2, R7 ;  /* 0x0000000702027221 */ /* 0x001fe20000000000 */
[----:B------:R-:W-:-:S03]  /*06f0*/  FSEL R7, RZ, 1, P0 ;  /* 0x3f800000ff077808 */ /* 0x000fc60000000000 */
[----:B------:R-:W-:-:S05]  /*0700*/  FMUL R11, R2, R11 ;  /* 0x0000000b020b7220 */ /* 0x000fca0000400000 */
[----:B------:R-:W-:Y:S01]  /*0710*/  STS [R0], R11 ;  /* 0x0000000b00007388 */ /* 0x000fe20000000800 */
[----:B------:R-:W-:Y:S06]  /*0720*/  BAR.SYNC.DEFER_BLOCKING 0x0 ;  /* 0x0000000000007b1d */ /* 0x000fec0000010000 */
[----:B------:R0:W-:Y:S04]  /*0730*/  LDS R3, [R4] ;  /* 0x0000000004037984 */ /* 0x0001e80000000800 */
[----:B------:R-:W1:Y:S01]  /*0740*/  LDS R2, [R0] ;  /* 0x0000000000027984 */ /* 0x000e620000000800 */
[----:B0-----:R-:W-:-:S04]  /*0750*/  FFMA R4, R15, -R12, 1 ;  /* 0x3f8000000f047423 */ /* 0x001fc8000000080c */
[----:B------:R-:W-:Y:S01]  /*0760*/  FFMA R15, R4, R15, 0.00048851978499442338943 ;  /* 0x3a001002040f7423 */ /* 0x000fe2000000000f */
[----:B-1----:R-:W-:-:S04]  /*0770*/  FADD R2, R2, R3 ;  /* 0x0000000302027221 */ /* 0x002fc80000000000 */
[----:B------:R-:W-:-:S05]  /*0780*/  FMUL R13, R2, R7 ;  /* 0x00000007020d7220 */ /* 0x000fca0000400000 */
[----:B------:R0:W-:Y:S01]  /*0790*/  STS [R0], R13 ;  /* 0x0000000d00007388 */ /* 0x0001e20000000800 */
[----:B------:R-:W-:Y:S01]  /*07a0*/  BAR.SYNC.DEFER_BLOCKING 0x0 ;  /* 0x0000000000007b1d */ /* 0x000fe20000010000 */
[----:B0-----:R-:W-:-:S05]  /*07b0*/  I2FP.F32.U32 R0, R5 ;  /* 0x0000000500007245 */ /* 0x001fca0000201000 */
[----:B------:R-:W0:Y:S01]  /*07c0*/  FCHK P0, R0, 2047 ;  /* 0x44ffe00000007902 */ /* 0x000e220000000000 */
[----:B------:R-:W-:Y:S01]  /*07d0*/  FFMA R4, R0, R15, RZ ;  /* 0x0000000f00047223 */ /* 0x000fe200000000ff */
[----:B------:R-:W1:Y:S04]  /*07e0*/  LDS R6, [UR6+0x2000] ;  /* 0x00200006ff067984 */ /* 0x000e680008000800 */
[----:B------:R-:W2:Y:S04]  /*07f0*/  LDS R8, [R9] ;  /* 0x0000000009087984 */ /* 0x000ea80000000800 */
[----:B------:R-:W3:Y:S01]  /*0800*/  LDS R10, [R9+0x1000] ;  /* 0x00100000090a7984 */ /* 0x000ee20000000800 */
[----:B-1----:R-:W-:Y:S08]  /*0810*/  F2F.F64.F32 R6, R6 ;  /* 0x0000000600067310 */ /* 0x002ff00000201800 */
[----:B--2---:R1:W2:Y:S08]  /*0820*/  F2F.F64.F32 R2, R8 ;  /* 0x0000000800027310 */ /* 0x0042b00000201800 */
[----:B---3--:R-:W3:Y:S01]  /*0830*/  F2F.F64.F32 R10, R10 ;  /* 0x0000000a000a7310 */ /* 0x008ee20000201800 */
[----:B-1----:R-:W-:-:S04]  /*0840*/  FFMA R8, R4, -2047, R0 ;  /* 0xc4ffe00004087823 */ /* 0x002fc80000000000 */
[----:B------:R-:W-:Y:S01]  /*0850*/  FFMA R4, R15, R8, R4 ;  /* 0x000000080f047223 */ /* 0x000fe20000000004 */
[----:B--2---:R-:W-:-:S06]  /*0860*/  DFMA R2, R6, -0.00048828125, R2 ;  /* 0xbf4000000602782b */ /* 0x004fcc0000000002 */
[----:B------:R1:W2:Y:S01]  /*0870*/  F2F.F32.F64 R13, R2 ;  /* 0x00000002000d7310 */ /* 0x0002a20000301000 */
[----:B---3--:R-:W-:Y:S01]  /*0880*/  DFMA R6, R6, -0.00048828125, R10 ;  /* 0xbf4000000606782b */ /* 0x008fe2000000000a */
[----:B0-----:R-:W-:Y:S10]  /*0890*/  @!P0 BRA `(.L_x_359) ;  /* 0x0000000000108947 */ /* 0x001ff40003800000 */
[----:B-1----:R-:W-:Y:S01]  /*08a0*/  IMAD.MOV.U32 R3, RZ, RZ, R0 ;  /* 0x000000ffff037224 */ /* 0x002fe200078e0000 */
[----:B------:R-:W-:-:S07]  /*08b0*/  MOV R2, 0x8d0 ;  /* 0x000008d000027802 */ /* 0x000fce0000000f00 */
[----:B--2---:R-:W-:Y:S05]  /*08c0*/  CALL.REL.NOINC `($__internal_11_$__cuda_sm3x_div_rn_noftz_f32_slowpath) ;  /* 0x0000000c003c7944 */ /* 0x004fea0003c00000 */
[----:B------:R-:W-:-:S07]  /*08d0*/  IMAD.MOV.U32 R4, RZ, RZ, R0 ;  /* 0x000000ffff047224 */ /* 0x000fce00078e0000 */
.L_x_359:
[----:B------:R-:W-:Y:S05]  /*08e0*/  BSYNC.RECONVERGENT B0 ;  /* 0x0000000000007941 */ /* 0x000fea0003800200 */
.L_x_358:
[----:B-1----:R-:W0:Y:S01]  /*08f0*/  F2F.F64.F32 R2, R4 ;  /* 0x0000000400027310 */ /* 0x002e220000201800 */
[----:B------:R-:W-:Y:S01]  /*0900*/  UMOV UR4, 0x54442d18 ;  /* 0x54442d1800047882 */ /* 0x000fe20000000000 */
[----:B------:R-:W-:Y:S01]  /*0910*/  UMOV UR5, 0x401921fb ;  /* 0x401921fb00057882 */ /* 0x000fe20000000000 */
[----:B------:R-:W1:Y:S01]  /*0920*/  LDCU.64 UR6, c[0x0][0x358] ;  /* 0x00006b00ff0677ac */ /* 0x000e620008000a00 */
        /* <DEDUP_REMOVED lines=22> */
.L_x_362:
        /* <DEDUP_REMOVED lines=39> */
[----:B------:R-:W0:Y:S02]  /*0d00*/  F2F.F32.F64 R16, R16 ;  /* 0x0000001000107310 */ /* 0x000e240000301000 */
[----:B0-----:R-:W-:-:S07]  /*0d10*/  FSEL R8, -R16, R16, !P0 ;  /* 0x0000001010087208 */ /* 0x001fce0004000100 */
.L_x_361:
[----:B------:R-:W-:Y:S05]  /*0d20*/  BSYNC.RECONVERGENT B0 ;  /* 0x0000000000007941 */ /* 0x000fea0003800200 */
.L_x_360:
[----:B------:R-:W-:Y:S01]  /*0d30*/  MOV R2, 0x37cbac00 ;  /* 0x37cbac0000027802 */ /* 0x000fe20000000f00 */
[----:B------:R-:W-:Y:S01]  /*0d40*/  FMUL R3, R8, R8 ;  /* 0x0000000808037220 */ /* 0x000fe20000400000 */
[C---:B------:R-:W-:Y:S01]  /*0d50*/  LOP3.LUT R4, R0.reuse, 0x1, RZ, 0xc0, !PT ;  /* 0x0000000100047812 */ /* 0x040fe200078ec0ff */
[----:B------:R-:W-:Y:S01]  /*0d60*/  VIADD R0, R0, 0x1 ;  /* 0x0000000100007836 */ /* 0x000fe20000000000 */
[----:B------:R-:W-:Y:S01]  /*0d70*/  BSSY.RECONVERGENT B0, `(.L_x_363) ;  /* 0x000001f000007945 */ /* 0x000fe20003800200 */
[----:B------:R-:W-:Y:S01]  /*0d80*/  FFMA R2, R3, R2, -0.0013887860113754868507 ;  /* 0xbab607ed03027423 */ /* 0x000fe20000000002 */
[----:B------:R-:W-:Y:S01]  /*0d90*/  ISETP.NE.U32.AND P0, PT, R4, 0x1, PT ;  /* 0x000000010400780c */ /* 0x000fe20003f05070 */
[----:B------:R-:W-:Y:S01]  /*0da0*/  IMAD.MOV.U32 R4, RZ, RZ, 0x3c0885e4 ;  /* 0x3c0885e4ff047424 */ /* 0x000fe200078e00ff */
[----:B------:R-:W-:Y:S01]  /*0db0*/  LOP3.LUT P1, RZ, R0, 0x2, RZ, 0xc0, !PT ;  /* 0x0000000200ff7812 */ /* 0x000fe2000782c0ff */
[----:B------:R-:W-:Y:S01]  /*0dc0*/  IMAD.MOV.U32 R15, RZ, RZ, 0x3e2aaaa8 ;  /* 0x3e2aaaa8ff0f7424 */ /* 0x000fe200078e00ff */
[----:B------:R-:W-:-:S02]  /*0dd0*/  FSEL R2, R2, -0.00019574658654164522886, P0 ;  /* 0xb94d415302027808 */ /* 0x000fc40000000000 */
[----:B------:R-:W-:Y:S02]  /*0de0*/  FSEL R4, R4, 0.041666727513074874878, !P0 ;  /* 0x3d2aaabb04047808 */ /* 0x000fe40004000000 */
[----:B------:R-:W-:Y:S02]  /*0df0*/  FSEL R0, R8, 1, !P0 ;  /* 0x3f80000008007808 */ /* 0x000fe40004000000 */
[----:B------:R-:W-:Y:S01]  /*0e00*/  FSEL R15, -R15, -0.4999999701976776123, !P0 ;  /* 0xbeffffff0f0f7808 */ /* 0x000fe20004000100 */
[C---:B------:R-:W-:Y:S02]  /*0e10*/  FFMA R2, R3.reuse, R2, R4 ;  /* 0x0000000203027223 */ /* 0x040fe40000000004 */
[C---:B------:R-:W-:Y:S02]  /*0e20*/  FFMA R11, R3.reuse, R0, RZ ;  /* 0x00000000030b7223 */ /* 0x040fe400000000ff */
[----:B------:R-:W-:-:S04]  /*0e30*/  FFMA R2, R3, R2, R15 ;  /* 0x0000000203027223 */ /* 0x000fc8000000000f */
[----:B------:R-:W-:Y:S01]  /*0e40*/  FFMA R0, R11, R2, R0 ;  /* 0x000000020b007223 */ /* 0x000fe20000000000 */
[----:B------:R-:W-:-:S03]  /*0e50*/  IMAD.MOV.U32 R11, RZ, RZ, 0x3a001002 ;  /* 0x3a001002ff0b7424 */ /* 0x000fc600078e00ff */
[----:B------:R-:W-:Y:S01]  /*0e60*/  @P1 FADD R0, RZ, -R0 ;  /* 0x80000000ff001221 */ /* 0x000fe20000000000 */
[----:B------:R-:W-:-:S03]  /*0e70*/  FFMA R4, R11, -R12, 1 ;  /* 0x3f8000000b047423 */ /* 0x000fc6000000080c */
[----:B------:R-:W-:-:S04]  /*0e80*/  FADD R0, -R0, 1 ;  /* 0x3f80000000007421 */ /* 0x000fc80000000100 */
[----:B------:R-:W-:-:S04]  /*0e90*/  FMUL R0, R0, 0.5 ;  /* 0x3f00000000007820 */ /* 0x000fc80000400000 */
[----:B--2---:R-:W-:Y:S01]  /*0ea0*/  FMUL R2, R13, R0 ;  /* 0x000000000d027220 */ /* 0x004fe20000400000 */
[----:B------:R-:W-:-:S04]  /*0eb0*/  LOP3.LUT R0, R5, 0x400, RZ, 0xfc, !PT ;  /* 0x0000040005007812 */ /* 0x000fc800078efcff */
[----:B------:R-:W-:Y:S01]  /*0ec0*/  I2FP.F32.U32 R3, R0 ;  /* 0x0000000000037245 */ /* 0x000fe20000201000 */
[----:B------:R0:W-:Y:S01]  /*0ed0*/  STS [R9], R2 ;  /* 0x0000000209007388 */ /* 0x0001e20000000800 */
[----:B------:R-:W-:Y:S02]  /*0ee0*/  FFMA R0, R4, R11, 0.00048851978499442338943 ;  /* 0x3a00100204007423 */ /* 0x000fe4000000000b */
[----:B------:R-:W1:Y:S02]  /*0ef0*/  FCHK P0, R3, 2047 ;  /* 0x44ffe00003007902 */ /* 0x000e640000000000 */
[----:B------:R-:W-:-:S04]  /*0f00*/  FFMA R4, R0, R3, RZ ;  /* 0x0000000300047223 */ /* 0x000fc800000000ff */
[----:B------:R-:W-:-:S04]  /*0f10*/  FFMA R11, R4, -2047, R3 ;  /* 0xc4ffe000040b7823 */ /* 0x000fc80000000003 */
[----:B------:R-:W-:Y:S01]  /*0f20*/  FFMA R0, R0, R11, R4 ;  /* 0x0000000b00007223 */ /* 0x000fe20000000004 */
[----:B01----:R-:W-:Y:S06]  /*0f30*/  @!P0 BRA `(.L_x_364) ;  /* 0x0000000000088947 */ /* 0x003fec0003800000 */
[----:B------:R-:W-:-:S07]  /*0f40*/  MOV R2, 0xf60 ;  /* 0x00000f6000027802 */ /* 0x000fce0000000f00 */
[----:B------:R-:W-:Y:S05]  /*0f50*/  CALL.REL.NOINC `($__internal_11_$__cuda_sm3x_div_rn_noftz_f32_slowpath) ;  /* 0x0000000400987944 */ /* 0x000fea0003c00000 */
.L_x_364:
[----:B------:R-:W-:Y:S05]  /*0f60*/  BSYNC.RECONVERGENT B0 ;  /* 0x0000000000007941 */ /* 0x000fea0003800200 */
.L_x_363:
        /* <DEDUP_REMOVED lines=25> */
.L_x_367:
        /* <DEDUP_REMOVED lines=27> */
[----:B---3--:R-:W-:-:S04]  /*12b0*/  @P0 SHF.L.W.U32.HI R3, R2, R4, R3 ;  /* 0x0000000402030219 */ /* 0x008fc80000010e03 */
        /* <DEDUP_REMOVED lines=13> */
.L_x_366:
[----:B------:R-:W-:Y:S05]  /*1390*/  BSYNC.RECONVERGENT B0 ;  /* 0x0000000000007941 */ /* 0x000fea0003800200 */
.L_x_365:
[----:B------:R-:W-:Y:S02]  /*13a0*/  IMAD.MOV.U32 R0, RZ, RZ, 0x37cbac00 ;  /* 0x37cbac00ff007424 */ /* 0x000fe400078e00ff */
[----:B------:R-:W-:Y:S01]  /*13b0*/  FMUL R3, R8, R8 ;  /* 0x0000000808037220 */ /* 0x000fe20000400000 */
[C---:B------:R-:W-:Y:S01]  /*13c0*/  LOP3.LUT R2, R4.reuse, 0x1, RZ, 0xc0, !PT ;  /* 0x0000000104027812 */ /* 0x040fe200078ec0ff */
[----:B------:R-:W-:Y:S01]  /*13d0*/  IMAD.MOV.U32 R10, RZ, RZ, 0x3c0885e4 ;  /* 0x3c0885e4ff0a7424 */ /* 0x000fe200078e00ff */
[----:B------:R-:W-:Y:S01]  /*13e0*/  IADD3 R4, PT, PT, R4, 0x1, RZ ;  /* 0x0000000104047810 */ /* 0x000fe20007ffe0ff */
[----:B------:R-:W-:Y:S01]  /*13f0*/  FFMA R0, R3, R0, -0.0013887860113754868507 ;  /* 0xbab607ed03007423 */ /* 0x000fe20000000000 */
[----:B------:R-:W-:Y:S01]  /*1400*/  ISETP.NE.U32.AND P0, PT, R2, 0x1, PT ;  /* 0x000000010200780c */ /* 0x000fe20003f05070 */
[----:B------:R-:W-:Y:S01]  /*1410*/  IMAD.MOV.U32 R13, RZ, RZ, 0x3e2aaaa8 ;  /* 0x3e2aaaa8ff0d7424 */ /* 0x000fe200078e00ff */
[----:B------:R-:W-:Y:S01]  /*1420*/  LOP3.LUT P1, RZ, R4, 0x2, RZ, 0xc0, !PT ;  /* 0x0000000204ff7812 */ /* 0x000fe2000782c0ff */
[----:B------:R-:W0:Y:S01]  /*1430*/  F2F.F32.F64 R6, R6 ;  /* 0x0000000600067310 */ /* 0x000e220000301000 */
[----:B------:R-:W-:Y:S01]  /*1440*/  FSEL R2, R0, -0.00019574658654164522886, P0 ;  /* 0xb94d415300027808 */ /* 0x000fe20000000000 */
[----:B------:R-:W1:Y:S01]  /*1450*/  S2UR UR4, SR_CTAID.X ;  /* 0x00000000000479c3 */ /* 0x000e620000002500 */
[----:B------:R-:W-:-:S02]  /*1460*/  FSEL R10, R10, 0.041666727513074874878, !P0 ;  /* 0x3d2aaabb0a0a7808 */ /* 0x000fc40004000000 */
[----:B------:R-:W-:Y:S02]  /*1470*/  FSEL R0, R8, 1, !P0 ;  /* 0x3f80000008007808 */ /* 0x000fe40004000000 */
[----:B------:R-:W-:Y:S01]  /*1480*/  FSEL R13, -R13, -0.4999999701976776123, !P0 ;  /* 0xbeffffff0d0d7808 */ /* 0x000fe20004000100 */
[C---:B------:R-:W-:Y:S02]  /*1490*/  FFMA R2, R3.reuse, R2, R10 ;  /* 0x0000000203027223 */ /* 0x040fe4000000000a */
[C---:B------:R-:W-:Y:S02]  /*14a0*/  FFMA R11, R3.reuse, R0, RZ ;  /* 0x00000000030b7223 */ /* 0x040fe400000000ff */
[----:B------:R-:W-:-:S04]  /*14b0*/  FFMA R2, R3, R2, R13 ;  /* 0x0000000203027223 */ /* 0x000fc8000000000d */
[----:B------:R-:W-:-:S04]  /*14c0*/  FFMA R0, R11, R2, R0 ;  /* 0x000000020b007223 */ /* 0x000fc80000000000 */
[----:B------:R-:W-:-:S04]  /*14d0*/  @P1 FADD R0, RZ, -R0 ;  /* 0x80000000ff001221 */ /* 0x000fc80000000000 */
[----:B------:R-:W-:Y:S01]  /*14e0*/  FADD R0, -R0, 1 ;  /* 0x3f80000000007421 */ /* 0x000fe20000000100 */
[----:B-1----:R-:W-:-:S03]  /*14f0*/  USHF.L.U32 UR4, UR4, 0xb, URZ ;  /* 0x0000000b04047899 */ /* 0x002fc600080006ff */
[----:B------:R-:W-:-:S04]  /*1500*/  FMUL R3, R0, 0.5 ;  /* 0x3f00000000037820 */ /* 0x000fc80000400000 */
[----:B0-----:R-:W-:Y:S01]  /*1510*/  FMUL R0, R6, R3 ;  /* 0x0000000306007220 */ /* 0x001fe20000400000 */
[----:B------:R-:W-:Y:S01]  /*1520*/  LOP3.LUT R5, R5, UR4, RZ, 0xfc, !PT ;  /* 0x0000000405057c12 */ /* 0x000fe2000f8efcff */
[----:B------:R-:W0:Y:S03]  /*1530*/  LDC.64 R2, c[0x0][0x398] ;  /* 0x0000e600ff027b82 */ /* 0x000e260000000a00 */
[----:B------:R-:W-:Y:S05]  /*1540*/  STS [R9+0x1000], R0 ;  /* 0x0010000009007388 */ /* 0x000fea0000000800 */
[----:B------:R-:W-:Y:S01]  /*1550*/  BAR.SYNC.DEFER_BLOCKING 0x0 ;  /* 0x0000000000007b1d */ /* 0x000fe20000010000 */
[----:B0-----:R-:W-:-:S05]  /*1560*/  IMAD.WIDE.U32 R2, R5, 0x4, R2 ;  /* 0x0000000405027825 */ /* 0x001fca00078e0002 */
[----:B------:R-:W0:Y:S04]  /*1570*/  LDS R11, [R9] ;  /* 0x00000000090b7984 */ /* 0x000e280000000800 */
[----:B------:R-:W1:Y:S04]  /*1580*/  LDS R13, [R9+0x1000] ;  /* 0x00100000090d7984 */ /* 0x000e680000000800 */
[----:B0-----:R-:W-:Y:S04]  /*1590*/  STG.E desc[UR6][R2.64], R11 ;  /* 0x0000000b02007986 */ /* 0x001fe8000c101906 */
[----:B-1----:R-:W-:Y:S01]  /*15a0*/  STG.E desc[UR6][R2.64+0x1000], R13 ;  /* 0x0010000d02007986 */ /* 0x002fe2000c101906 */
[----:B------:R-:W-:Y:S05]  /*15b0*/  EXIT ;  /* 0x000000000000794d */ /* 0x000fea0003800000 */
        .weak           $__internal_11_$__cuda_sm3x_div_rn_noftz_f32_slowpath
        .type           $__internal_11_$__cuda_sm3x_div_rn_noftz_f32_slowpath,@function
        .size           $__internal_11_$__cuda_sm3x_div_rn_noftz_f32_slowpath,(.L_x_850 - $__internal_11_$__cuda_sm3x_div_rn_noftz_f32_slowpath)
$__internal_11_$__cuda_sm3x_div_rn_noftz_f32_slowpath:
        /* <DEDUP_REMOVED lines=32> */
[----:B------:R-:W-:Y:S02]  /*17c0*/  @!P0 IMAD.MOV.U32 R4, RZ, RZ, -0x40 ;  /* 0xffffffc0ff048424 */ /* 0x000fe400078e00ff */
[----:B------:R-:W-:Y:S01]  /*17d0*/  @!P0 FFMA R3, R3, 1.84467440737095516160e+19, RZ ;  /* 0x5f80000003038823 */ /* 0x000fe200000000ff */
[----:B------:R-:W-:Y:S01]  /*17e0*/  @!P1 FFMA R10, R0, 1.84467440737095516160e+19, RZ ;  /* 0x5f800000000a9823 */ /* 0x000fe200000000ff */
[----:B------:R-:W-:-:S07]  /*17f0*/  @!P1 VIADD R4, R4, 0x40 ;  /* 0x0000004004049836 */ /* 0x000fce0000000000 */
.L_x_369:
[----:B------:R-:W-:Y:S01]  /*1800*/  LEA R11, R8, 0xc0800000, 0x17 ;  /* 0xc0800000080b7811 */ /* 0x000fe200078eb8ff */
[----:B------:R-:W-:Y:S04]  /*1810*/  BSSY.RECONVERGENT B2, `(.L_x_374) ;  /* 0x0000036000027945 */ /* 0x000fe80003800200 */
[----:B------:R-:W-:Y:S02]  /*1820*/  IMAD.IADD R11, R10, 0x1, -R11 ;  /* 0x000000010a0b7824 */ /* 0x000fe400078e0a0b */
[----:B------:R-:W-:Y:S02]  /*1830*/  VIADD R10, R16, 0xffffff81 ;  /* 0xffffff81100a7836 */ /* 0x000fe40000000000 */
[----:B------:R0:W1:Y:S01]  /*1840*/  MUFU.RCP R14, R11 ;  /* 0x0000000b000e7308 */ /* 0x0000620000001000 */
[----:B------:R-:W-:Y:S01]  /*1850*/  FADD.FTZ R15, -R11, -RZ ;  /* 0x800000ff0b0f7221 */ /* 0x000fe20000010100 */
[C---:B------:R-:W-:Y:S01]  /*1860*/  IMAD R0, R10.reuse, -0x800000, R3 ;  /* 0xff8000000a007824 */ /* 0x040fe200078e0203 */
        /* <DEDUP_REMOVED lines=11> */
[----:B------:R-:W-:-:S05]  /*1920*/  IMAD.IADD R10, R3, 0x1, R11 ;  /* 0x00000001030a7824 */ /* 0x000fca00078e020b */
        /* <DEDUP_REMOVED lines=11> */
[----:B------:R-:W-:Y:S02]  /*19e0*/  VIADD R11, R10, 0x20 ;  /* 0x000000200a0b7836 */ /* 0x000fe40000000000 */
[-CC-:B------:R-:W-:Y:S01]  /*19f0*/  FFMA.RM R4, R16, R14.reuse, R17.reuse ;  /* 0x0000000e10047223 */ /* 0x180fe20000004011 */
        /* <DEDUP_REMOVED lines=19> */
.L_x_376:
[----:B------:R-:W-:-:S04]  /*1b30*/  LOP3.LUT R0, R0, 0x80000000, RZ, 0xc0, !PT ;  /* 0x8000000000007812 */ /* 0x000fc800078ec0ff */
[----:B------:R-:W-:Y:S01]  /*1b40*/  LOP3.LUT R0, R0, 0x7f800000, RZ, 0xfc, !PT ;  /* 0x7f80000000007812 */ /* 0x000fe200078efcff */
[----:B------:R-:W-:Y:S06]  /*1b50*/  BRA `(.L_x_377) ;  /* 0x0000000000047947 */ /* 0x000fec0003800000 */
.L_x_375:
[----:B------:R-:W-:-:S07]  /*1b60*/  IMAD R0, R11, 0x800000, R0 ;  /* 0x008000000b007824 */ /* 0x000fce00078e0200 */
.L_x_377:
[----:B------:R-:W-:Y:S05]  /*1b70*/  BSYNC.RECONVERGENT B2 ;  /* 0x0000000000027941 */ /* 0x000fea0003800200 */
.L_x_374:
[----:B------:R-:W-:Y:S05]  /*1b80*/  BRA `(.L_x_378) ;  /* 0x0000000000207947 */ /* 0x000fea0003800000 */
.L_x_373:
[----:B------:R-:W-:-:S04]  /*1b90*/  LOP3.LUT R0, R10, 0x80000000, R3, 0x48, !PT ;  /* 0x800000000a007812 */ /* 0x000fc800078e4803 */
[----:B------:R-:W-:Y:S01]  /*1ba0*/  LOP3.LUT R0, R0, 0x7f800000, RZ, 0xfc, !PT ;  /* 0x7f80000000007812 */ /* 0x000fe200078efcff */
[----:B------:R-:W-:Y:S06]  /*1bb0*/  BRA `(.L_x_378) ;  /* 0x0000000000147947 */ /* 0x000fec0003800000 */
.L_x_372:
[----:B------:R-:W-:Y:S01]  /*1bc0*/  LOP3.LUT R0, R10, 0x80000000, R3, 0x48, !PT ;  /* 0x800000000a007812 */ /* 0x000fe200078e4803 */
[----:B------:R-:W-:Y:S06]  /*1bd0*/  BRA `(.L_x_378) ;  /* 0x00000000000c7947 */ /* 0x000fec0003800000 */
.L_x_371:
[----:B------:R-:W0:Y:S01]  /*1be0*/  MUFU.RSQ R0, -QNAN ;  /* 0xffc0000000007908 */ /* 0x000e220000001400 */
[----:B------:R-:W-:Y:S05]  /*1bf0*/  BRA `(.L_x_378) ;  /* 0x0000000000047947 */ /* 0x000fea0003800000 */
.L_x_370:
[----:B------:R-:W-:-:S07]  /*1c00*/  FADD.FTZ R0, R3, R0 ;  /* 0x0000000003007221 */ /* 0x000fce0000010000 */
.L_x_378:
[----:B------:R-:W-:Y:S05]  /*1c10*/  BSYNC.RECONVERGENT B1 ;  /* 0x0000000000017941 */ /* 0x000fea0003800200 */
.L_x_368:
[----:B------:R-:W-:-:S04]  /*1c20*/  IMAD.MOV.U32 R3, RZ, RZ, 0x0 ;  /* 0x00000000ff037424 */ /* 0x000fc800078e00ff */
[----:B0-----:R-:W-:Y:S05]  /*1c30*/  RET.REL.NODEC R2 `(_occa_preprocesses_ODW_11_0) ;  /* 0xffffffe002f07950 */ /* 0x001fea0003c3ffff */
.L_x_379:
        /* <DEDUP_REMOVED lines=12> */
.L_x_850:


//--------------------- .text._occa_Stockhoptimized10_0 --------------------------
	.section	.text._occa_Stockhoptimized10_0,"ax",@progbits
	.align	128
        .global         _occa_Stockhoptimized10_0
        .type           _occa_Stockhoptimized10_0,@function
        .size           _occa_Stockhoptimized10_0,(.L_x_868 - _occa_Stockhoptimized10_0)
        .other          _occa_Stockhoptimized10_0,@"STO_CUDA_ENTRY STV_DEFAULT"
_occa_Stockhoptimized10_0:
.text._occa_Stockhoptimized10_0:
        /* <DEDUP_REMOVED lines=24> */
[----:B------:R-:W-:Y:S01]  /*0180*/  FMUL R10, R3, 0.0009765625 ;  /* 0x3a800000030a7820 */ /* 0x000fe20000400000 */
[----:B------:R-:W-:Y:S01]  /*0190*/  FFMA R3, RZ, R22, -0.0013887860113754868507 ;  /* 0xbab607edff037423 */ /* 0x000fe20000000016 */
[----:B------:R-:W-:-:S02]  /*01a0*/  IMAD.SHL.U32 R21, R0, 0x2, RZ ;  /* 0x0000000200157824 */ /* 0x000fc400078e00ff */
[----:B------:R1:W4:Y:S01]  /*01b0*/  F2F.F64.F32 R6, R10 ;  /* 0x0000000a00067310 */ /* 0x0003220000201800 */
[----:B------:R-:W-:-:S04]  /*01c0*/  FFMA R3, RZ, R3, 0.041666727513074874878 ;  /* 0x3d2aaabbff037423 */ /* 0x000fc80000000003 */
[----:B------:R-:W-:Y:S01]  /*01d0*/  FFMA R3, RZ, R3, -0.4999999701976776123 ;  /* 0xbeffffffff037423 */ /* 0x000fe20000000003 */
[----:B0-----:R-:W-:Y:S01]  /*01e0*/  ULEA UR8, UR4, UR8, 0x18 ;  /* 0x0000000804087291 */ /* 0x001fe2000f8ec0ff */
[----:B-1----:R-:W-:Y:S02]  /*01f0*/  FMUL R10, R8, R9 ;  /* 0x00000009080a7220 */ /* 0x002fe40000400000 */
[----:B------:R-:W-:Y:S01]  /*0200*/  FFMA R8, RZ, R3, 1 ;  /* 0x3f800000ff087423 */ /* 0x000fe20000000003 */
[----:B------:R-:W-:Y:S01]  /*0210*/  ULEA UR9, UR4, UR9, 0x18 ;  /* 0x0000000904097291 */ /* 0x000fe2000f8ec0ff */
[----:B------:R-:W-:Y:S01]  /*0220*/  FMUL R12, RZ, -R10 ;  /* 0x8000000aff0c7220 */ /* 0x000fe20000400000 */
[----:B------:R-:W-:Y:S01]  /*0230*/  LEA R9, R0, UR8, 0x3 ;  /* 0x0000000800097c11 */ /* 0x000fe2000f8e18ff */
[----:B----4-:R-:W-:-:S03]  /*0240*/  DMUL R6, R6, -UR12 ;  /* 0x8000000c06067c28 */ /* 0x010fc60008000000 */
[----:B------:R-:W-:-:S03]  /*0250*/  LEA R17, R0, UR9, 0x3 ;  /* 0x0000000900117c11 */ /* 0x000fc6000f8e18ff */
[----:B------:R-:W0:Y:S02]  /*0260*/  F2F.F32.F64 R23, R6 ;  /* 0x0000000600177310 */ /* 0x000e240000301000 */
[C---:B0-----:R-:W-:Y:S01]  /*0270*/  FMUL R27, R23.reuse, 0.63661974668502807617 ;  /* 0x3f22f983171b7820 */ /* 0x041fe20000400000 */
[----:B------:R-:W-:-:S05]  /*0280*/  FSETP.GE.AND P0, PT, |R23|, 105615, PT ;  /* 0x47ce47801700780b */ /* 0x000fca0003f06200 */
[----:B------:R-:W0:Y:S02]  /*0290*/  F2I.NTZ R27, R27 ;  /* 0x0000001b001b7305 */ /* 0x000e240000203100 */
[----:B0-----:R-:W-:Y:S02]  /*02a0*/  IMAD.MOV.U32 R26, RZ, RZ, R27 ;  /* 0x000000ffff1a7224 */ /* 0x001fe400078e001b */
        /* <DEDUP_REMOVED lines=8> */
[----:B------:R0:W-:Y:S01]  /*0330*/  STS [R9], R8 ;  /* 0x0000000809007388 */ /* 0x0001e20000000800 */
[----:B------:R-:W-:-:S03]  /*0340*/  IMAD R3, R0, -0x4, R9 ;  /* 0xfffffffc00037824 */ /* 0x000fc600078e0209 */
[----:B------:R1:W-:Y:S04]  /*0350*/  STS [R17], R10 ;  /* 0x0000000a11007388 */ /* 0x0003e80000000800 */
[----:B------:R1:W-:Y:S01]  /*0360*/  STS [R9+0x4], R6 ;  /* 0x0000040609007388 */ /* 0x0003e20000000800 */
[----:B0-----:R-:W-:-:S03]  /*0370*/  I2FP.F32.S32 R8, R27 ;  /* 0x0000001b00087245 */ /* 0x001fc60000201400 */
[----:B------:R1:W-:Y:S02]  /*0380*/  STS [R17+0x4], R16 ;  /* 0x0000041011007388 */ /* 0x0003e40000000800 */
[C---:B------:R-:W-:Y:S01]  /*0390*/  FFMA R5, R8.reuse, -1.5707962512969970703, R23 ;  /* 0xbfc90fda08057823 */ /* 0x040fe20000000017 */
[----:B------:R-:W-:Y:S03]  /*03a0*/  BAR.SYNC.DEFER_BLOCKING 0x0 ;  /* 0x0000000000007b1d */ /* 0x000fe60000010000 */
[----:B------:R-:W-:-:S04]  /*03b0*/  FFMA R5, R8, -7.5497894158615963534e-08, R5 ;  /* 0xb3a2216808057823 */ /* 0x000fc80000000005 */
[----:B------:R-:W-:Y:S01]  /*03c0*/  FFMA R25, R8, -5.3903029534742383927e-15, R5 ;  /* 0xa7c234c508197823 */ /* 0x000fe20000000005 */
[----:B------:R-:W-:-:S03]  /*03d0*/  P2R R5, PR, RZ, 0x1 ;  /* 0x00000001ff057803 */ /* 0x000fc60000000000 */
        /* <DEDUP_REMOVED lines=17> */
.L_x_382:
[----:B01----:R-:W-:Y:S02]  /*04f0*/  IMAD.U32 R17, RZ, RZ, UR11 ;  /* 0x0000000bff117e24 */ /* 0x003fe4000f8e00ff */
        /* <DEDUP_REMOVED lines=41> */
[----:B------:R-:W-:Y:S02]  /*0790*/  @P0 IMAD.MOV.U32 R17, RZ, RZ, R6 ;  /* 0x000000ffff110224 */ /* 0x000fe400078e0006 */
[----:B------:R-:W-:Y:S02]  /*07a0*/  @P1 IMAD.MOV.U32 R17, RZ, RZ, R7 ;  /* 0x000000ffff111224 */ /* 0x000fe400078e0007 */
[----:B------:R-:W-:-:S02]  /*07b0*/  @P2 IMAD.MOV.U32 R17, RZ, RZ, R8 ;  /* 0x000000ffff112224 */ /* 0x000fc400078e0008 */
[----:B------:R-:W-:Y:S01]  /*07c0*/  @P0 IMAD.MOV.U32 R28, RZ, RZ, R7 ;  /* 0x000000ffff1c0224 */ /* 0x000fe200078e0007 */
[----:B------:R-:W-:Y:S01]  /*07d0*/  @P1 MOV R28, R8 ;  /* 0x00000008001c1202 */ /* 0x000fe20000000f00 */
[--C-:B------:R-:W-:Y:S02]  /*07e0*/  @P3 IMAD.MOV.U32 R17, RZ, RZ, R9.reuse ;  /* 0x000000ffff113224 */ /* 0x100fe400078e0009 */
[----:B------:R-:W-:Y:S02]  /*07f0*/  @P2 IMAD.MOV.U32 R28, RZ, RZ, R9 ;  /* 0x000000ffff1c2224 */ /* 0x000fe400078e0009 */
[--C-:B------:R-:W-:Y:S01]  /*0800*/  @P4 IMAD.MOV.U32 R17, RZ, RZ, R10.reuse ;  /* 0x000000ffff114224 */ /* 0x100fe200078e000a */
[----:B------:R-:W-:Y:S01]  /*0810*/  @P5 MOV R17, R27 ;  /* 0x0000001b00115202 */ /* 0x000fe20000000f00 */
[----:B------:R-:W-:Y:S02]  /*0820*/  @P3 IMAD.MOV.U32 R28, RZ, RZ, R10 ;  /* 0x000000ffff1c3224 */ /* 0x000fe400078e000a */
[----:B------:R-:W-:-:S02]  /*0830*/  @P4 IMAD.MOV.U32 R28, RZ, RZ, R27 ;  /* 0x000000ffff1c4224 */ /* 0x000fc400078e001b */
[----:B------:R-:W-:Y:S01]  /*0840*/  IMAD.MOV.U32 R18, RZ, RZ, R17 ;  /* 0x000000ffff127224 */ /* 0x000fe200078e0011 */
[----:B------:R-:W-:Y:S06]  /*0850*/  @!P6 BRA `(.L_x_384) ;  /* 0x00000000002ce947 */ /* 0x000fec0003800000 */
[----:B------:R-:W-:Y:S01]  /*0860*/  ISETP.EQ.AND P6, PT, R19, 0x8, PT ;  /* 0x000000081300780c */ /* 0x000fe20003fc2270 */
[----:B------:R-:W-:Y:S01]  /*0870*/  @P0 IMAD.MOV.U32 R19, RZ, RZ, R5 ;  /* 0x000000ffff130224 */ /* 0x000fe200078e0005 */
[----:B------:R-:W-:Y:S01]  /*0880*/  LOP3.LUT R17, R16, 0x1f, RZ, 0xc0, !PT ;  /* 0x0000001f10117812 */ /* 0x000fe200078ec0ff */
[----:B------:R-:W-:Y:S02]  /*0890*/  @P1 IMAD.MOV.U32 R19, RZ, RZ, R6 ;  /* 0x000000ffff131224 */ /* 0x000fe400078e0006 */
[----:B------:R-:W-:Y:S01]  /*08a0*/  @P2 IMAD.MOV.U32 R19, RZ, RZ, R7 ;  /* 0x000000ffff132224 */ /* 0x000fe200078e0007 */
[----:B------:R-:W-:Y:S01]  /*08b0*/  SHF.L.W.U32.HI R28, R18, R17, R28 ;  /* 0x00000011121c7219 */ /* 0x000fe20000010e1c */
[----:B------:R-:W-:Y:S02]  /*08c0*/  @P3 IMAD.MOV.U32 R19, RZ, RZ, R8 ;  /* 0x000000ffff133224 */ /* 0x000fe400078e0008 */
[----:B------:R-:W-:Y:S01]  /*08d0*/  @P4 IMAD.MOV.U32 R19, RZ, RZ, R9 ;  /* 0x000000ffff134224 */ /* 0x000fe200078e0009 */
[----:B------:R-:W-:-:S03]  /*08e0*/  @P5 MOV R19, R10 ;  /* 0x0000000a00135202 */ /* 0x000fc60000000f00 */
[----:B------:R-:W-:-:S05]  /*08f0*/  @P6 IMAD.MOV.U32 R19, RZ, RZ, R27 ;  /* 0x000000ffff136224 */ /* 0x000fca00078e001b */
[----:B------:R-:W-:-:S07]  /*0900*/  SHF.L.W.U32.HI R18, R19, R17, R18 ;  /* 0x0000001113127219 */ /* 0x000fce0000010e12 */
.L_x_384:
[----:B------:R-:W-:Y:S05]  /*0910*/  BSYNC.RECONVERGENT B1 ;  /* 0x0000000000017941 */ /* 0x000fea0003800200 */
.L_x_383:
        /* <DEDUP_REMOVED lines=15> */
.L_x_381:
[----:B------:R-:W-:Y:S05]  /*0a10*/  BSYNC.RECONVERGENT B0 ;  /* 0x0000000000007941 */ /* 0x000fea0003800200 */
.L_x_380:
[----:B-1----:R-:W-:Y:S01]  /*0a20*/  LOP3.LUT R16, R27, 0x1, RZ, 0xc0, !PT ;  /* 0x000000011b107812 */ /* 0x002fe200078ec0ff */
[----:B------:R-:W-:Y:S01]  /*0a30*/  FMUL R17, R24, R24 ;  /* 0x0000001818117220 */ /* 0x000fe20000400000 */
[----:B------:R-:W-:Y:S01]  /*0a40*/  IMAD.MOV.U32 R18, RZ, RZ, 0x3c0885e4 ;  /* 0x3c0885e4ff127424 */ /* 0x000fe200078e00ff */
[----:B------:R-:W-:Y:S01]  /*0a50*/  FSETP.GE.AND P2, PT, |R23|, 105615, PT ;  /* 0x47ce47801700780b */ /* 0x000fe20003f46200 */
[----:B------:R-:W-:Y:S01]  /*0a60*/  VIADD R19, R27, 0x1 ;  /* 0x000000011b137836 */ /* 0x000fe20000000000 */
[----:B------:R-:W-:Y:S01]  /*0a70*/  ISETP.NE.U32.AND P0, PT, R16, 0x1, PT ;  /* 0x000000011000780c */ /* 0x000fe20003f05070 */
[----:B------:R-:W-:Y:S01]  /*0a80*/  FFMA R16, R17, R22, -0.0013887860113754868507 ;  /* 0xbab607ed11107423 */ /* 0x000fe20000000016 */
[----:B------:R-:W-:Y:S02]  /*0a90*/  BSSY.RECONVERGENT B0, `(.L_x_385) ;  /* 0x0000069000007945 */ /* 0x000fe40003800200 */
[----:B------:R-:W-:Y:S02]  /*0aa0*/  FSEL R18, R18, 0.041666727513074874878, !P0 ;  /* 0x3d2aaabb12127808 */ /* 0x000fe40004000000 */
[----:B------:R-:W-:-:S02]  /*0ab0*/  FSEL R16, R16, -0.00019574658654164522886, P0 ;  /* 0xb94d415310107808 */ /* 0x000fc40000000000 */
[----:B------:R-:W-:Y:S02]  /*0ac0*/  LOP3.LUT P1, RZ, R19, 0x2, RZ, 0xc0, !PT ;  /* 0x0000000213ff7812 */ /* 0x000fe4000782c0ff */
[----:B------:R-:W-:Y:S01]  /*0ad0*/  FSEL R24, R24, 1, !P0 ;  /* 0x3f80000018187808 */ /* 0x000fe20004000000 */
[----:B------:R-:W-:Y:S01]  /*0ae0*/  FFMA R16, R17, R16, R18 ;  /* 0x0000001011107223 */ /* 0x000fe20000000012 */
[----:B------:R-:W-:-:S05]  /*0af0*/  IMAD.MOV.U32 R18, RZ, RZ, 0x3e2aaaa8 ;  /* 0x3e2aaaa8ff127424 */ /* 0x000fca00078e00ff */
[----:B------:R-:W-:-:S05]  /*0b00*/  FSEL R18, -R18, -0.4999999701976776123, !P0 ;  /* 0xbeffffff12127808 */ /* 0x000fca0004000100 */
[C---:B------:R-:W-:Y:S01]  /*0b10*/  FFMA R16, R17.reuse, R16, R18 ;  /* 0x0000001011107223 */ /* 0x040fe20000000012 */
[----:B------:R-:W-:-:S04]  /*0b20*/  FFMA R17, R17, R24, RZ ;  /* 0x0000001811117223 */ /* 0x000fc800000000ff */
[----:B------:R-:W-:-:S04]  /*0b30*/  FFMA R24, R17, R16, R24 ;  /* 0x0000001011187223 */ /* 0x000fc80000000018 */
[----:B------:R-:W-:Y:S01]  /*0b40*/  @P1 FADD R24, RZ, -R24 ;  /* 0x80000018ff181221 */ /* 0x000fe20000000000 */
[----:B------:R-:W-:Y:S06]  /*0b50*/  @!P2 BRA `(.L_x_386) ;  /* 0x000000040070a947 */ /* 0x000fec0003800000 */
[----:B------:R-:W-:-:S13]  /*0b60*/  FSETP.NEU.AND P0, PT, |R23|, +INF , PT ;  /* 0x7f8000001700780b */ /* 0x000fda0003f0d200 */
[----:B------:R-:W-:Y:S01]  /*0b70*/  @!P0 FMUL R25, RZ, R23 ;  /* 0x00000017ff198220 */ /* 0x000fe20000400000 */
[----:B------:R-:W-:Y:S01]  /*0b80*/  @!P0 MOV R26, RZ ;  /* 0x000000ff001a8202 */ /* 0x000fe20000000f00 */
[----:B------:R-:W-:Y:S06]  /*0b90*/  @!P0 BRA `(.L_x_386) ;  /* 0x0000000400608947 */ /* 0x000fec0003800000 */
[----:B------:R-:W-:Y:S01]  /*0ba0*/  IMAD.SHL.U32 R16, R23, 0x100, RZ ;  /* 0x0000010017107824 */ /* 0x000fe200078e00ff */
[----:B------:R-:W1:Y:S01]  /*0bb0*/  LDCU.64 UR10, c[0x4][URZ] ;  /* 0x01000000ff0a77ac */ /* 0x000e620008000a00 */
[----:B------:R-:W-:Y:S02]  /*0bc0*/  IMAD.MOV.U32 R27, RZ, RZ, RZ ;  /* 0x000000ffff1b7224 */ /* 0x000fe400078e00ff */
[----:B------:R-:W-:Y:S01]  /*0bd0*/  IMAD.MOV.U32 R25, RZ, RZ, RZ ;  /* 0x000000ffff197224 */ /* 0x000fe200078e00ff */
[----:B------:R-:W-:Y:S01]  /*0be0*/  LOP3.LUT R29, R16, 0x80000000, RZ, 0xfc, !PT ;  /* 0x80000000101d7812 */ /* 0x000fe200078efcff */
[----:B------:R-:W-:Y:S01]  /*0bf0*/  UMOV UR5, URZ ;  /* 0x000000ff00057c82 */ /* 0x000fe20008000000 */
[----:B------:R-:W-:-:S05]  /*0c00*/  UMOV UR4, URZ ;  /* 0x000000ff00047c82 */ /* 0x000fca0008000000 */
.L_x_387:
[----:B-1----:R-:W-:Y:S02]  /*0c10*/  IMAD.U32 R16, RZ, RZ, UR10 ;  /* 0x0000000aff107e24 */ /* 0x002fe4000f8e00ff */
        /* <DEDUP_REMOVED lines=35> */
[----:B------:R-:W-:-:S03]  /*0e50*/  ISETP.EQ.AND P5, PT, R19, RZ, PT ;  /* 0x000000ff1300720c */ /* 0x000fc60003fa2270 */
[--C-:B------:R-:W-:Y:S01]  /*0e60*/  @P3 IMAD.MOV.U32 R25, RZ, RZ, R5.reuse ;  /* 0x000000ffff193224 */ /* 0x100fe200078e0005 */
        /* <DEDUP_REMOVED lines=27> */
.L_x_389:
[----:B------:R-:W-:Y:S05]  /*1020*/  BSYNC.RECONVERGENT B1 ;  /* 0x0000000000017941 */ /* 0x000fea0003800200 */
.L_x_388:
        /* <DEDUP_REMOVED lines=10> */
[----:B------:R-:W1:Y:S01]  /*10d0*/  I2F.F64.S64 R16, R16 ;  /* 0x0000001000107312 */ /* 0x000e620000301c00 */
[----:B------:R-:W-:Y:S01]  /*10e0*/  IMAD.IADD R26, R27, 0x1, -R26 ;  /* 0x000000011b1a7824 */ /* 0x000fe200078e0a1a */
[----:B-1----:R-:W-:-:S10]  /*10f0*/  DMUL R18, R16, UR4 ;  /* 0x0000000410127c28 */ /* 0x002fd40008000000 */
[----:B------:R-:W1:Y:S02]  /*1100*/  F2F.F32.F64 R18, R18 ;  /* 0x0000001200127310 */ /* 0x000e640000301000 */
[----:B-1----:R-:W-:-:S07]  /*1110*/  FSEL R25, -R18, R18, !P0 ;  /* 0x0000001212197208 */ /* 0x002fce0004000100 */
.L_x_386:
[----:B------:R-:W-:Y:S05]  /*1120*/  BSYNC.RECONVERGENT B0 ;  /* 0x0000000000007941 */ /* 0x000fea0003800200 */
.L_x_385:
[----:B------:R-:W-:Y:S01]  /*1130*/  FMUL R18, R25, R25 ;  /* 0x0000001919127220 */ /* 0x000fe20000400000 */
[----:B------:R-:W-:Y:S01]  /*1140*/  IMAD.SHL.U32 R16, R0, 0x80, RZ ;  /* 0x0000008000107824 */ /* 0x000fe200078e00ff */
[----:B------:R-:W-:Y:S01]  /*1150*/  LOP3.LUT R17, R26, 0x1, RZ, 0xc0, !PT ;  /* 0x000000011a117812 */ /* 0x000fe200078ec0ff */
[----:B------:R-:W-:Y:S02]  /*1160*/  IMAD.MOV.U32 R23, RZ, RZ, 0x3d2aaabb ;  /* 0x3d2aaabbff177424 */ /* 0x000fe400078e00ff */
[----:B------:R-:W-:Y:S01]  /*1170*/  FFMA R22, R18, R22, -0.0013887860113754868507 ;  /* 0xbab607ed12167423 */ /* 0x000fe20000000016 */
[----:B------:R-:W1:Y:S01]  /*1180*/  S2UR UR5, SR_CgaCtaId ;  /* 0x00000000000579c3 */ /* 0x000e620000008800 */
[----:B------:R-:W-:Y:S01]  /*1190*/  ISETP.NE.U32.AND P0, PT, R17, 0x1, PT ;  /* 0x000000011100780c */ /* 0x000fe20003f05070 */
[----:B------:R-:W-:Y:S01]  /*11a0*/  UMOV UR10, 0x400 ;  /* 0x00000400000a7882 */ /* 0x000fe20000000000 */
[----:B------:R-:W-:Y:S01]  /*11b0*/  LOP3.LUT R16, R16, 0x180, RZ, 0xc0, !PT ;  /* 0x0000018010107812 */ /* 0x000fe200078ec0ff */
[----:B------:R-:W-:Y:S01]  /*11c0*/  UIADD3 UR4, UPT, UPT, UR10, 0x2000, URZ ;  /* 0x000020000a047890 */ /* 0x000fe2000fffe0ff */
[----:B------:R-:W-:Y:S01]  /*11d0*/  FSEL R19, R22, -0.00019574658654164522886, !P0 ;  /* 0xb94d415316137808 */ /* 0x000fe20004000000 */
[----:B------:R-:W-:Y:S01]  /*11e0*/  IMAD.MOV.U32 R22, RZ, RZ, 0x3effffff ;  /* 0x3effffffff167424 */ /* 0x000fe200078e00ff */
[----:B------:R-:W-:Y:S01]  /*11f0*/  I2FP.F32.U32 R16, R16 ;  /* 0x0000001000107245 */ /* 0x000fe20000201000 */
[----:B------:R-:W-:Y:S01]  /*1200*/  UIADD3 UR10, UPT, UPT, UR10, 0x3000, URZ ;  /* 0x000030000a0a7890 */ /* 0x000fe2000fffe0ff */
[----:B------:R-:W-:Y:S01]  /*1210*/  FSEL R23, R23, 0.0083327032625675201416, !P0 ;  /* 0x3c0885e417177808 */ /* 0x000fe20004000000 */
[----:B------:R-:W-:Y:S01]  /*1220*/  BSSY.RECONVERGENT B0, `(.L_x_390) ;  /* 0x000008d000007945 */ /* 0x000fe20003800200 */
[----:B------:R-:W-:Y:S01]  /*1230*/  LOP3.LUT P1, RZ, R26, 0x2, RZ, 0xc0, !PT ;  /* 0x000000021aff7812 */ /* 0x000fe2000782c0ff */
[----:B------:R-:W-:Y:S01]  /*1240*/  FMUL R26, R16, 0.0009765625 ;  /* 0x3a800000101a7820 */ /* 0x000fe20000400000 */
[----:B------:R-:W-:Y:S01]  /*1250*/  FSEL R22, -R22, -0.16666662693023681641, !P0 ;  /* 0xbe2aaaa816167808 */ /* 0x000fe20004000100 */
[C---:B------:R-:W-:Y:S01]  /*1260*/  FFMA R19, R18.reuse, R19, R23 ;  /* 0x0000001312137223 */ /* 0x040fe20000000017 */
[----:B------:R-:W-:Y:S01]  /*1270*/  FSEL R25, R25, 1, P0 ;  /* 0x3f80000019197808 */ /* 0x000fe20000000000 */
[----:B------:R-:W5:Y:S01]  /*1280*/  F2F.F64.F32 R16, R26 ;  /* 0x0000001a00107310 */ /* 0x000f620000201800 */
[----:B------:R-:W-:Y:S01]  /*1290*/  LOP3.LUT R21, R21, 0x3fc, RZ, 0xc0, !PT ;  /* 0x000003fc15157812 */ /* 0x000fe200078ec0ff */
[----:B------:R-:W-:-:S02]  /*12a0*/  FFMA R19, R18, R19, R22 ;  /* 0x0000001312137223 */ /* 0x000fc40000000016 */
[----:B------:R-:W-:Y:S01]  /*12b0*/  FFMA R18, R18, R25, RZ ;  /* 0x0000001912127223 */ /* 0x000fe200000000ff */
[----:B------:R-:W-:-:S03]  /*12c0*/  LOP3.LUT R21, R21, 0x1, R0, 0xf8, !PT ;  /* 0x0000000115157812 */ /* 0x000fc600078ef800 */
[----:B------:R-:W-:Y:S01]  /*12d0*/  FFMA R19, R18, R19, R25 ;  /* 0x0000001312137223 */ /* 0x000fe20000000019 */
[----:B-1----:R-:W-:Y:S02]  /*12e0*/  ULEA UR4, UR5, UR4, 0x18 ;  /* 0x0000000405047291 */ /* 0x002fe4000f8ec0ff */
[----:B------:R-:W-:Y:S01]  /*12f0*/  ULEA UR10, UR5, UR10, 0x18 ;  /* 0x0000000a050a7291 */ /* 0x000fe2000f8ec0ff */
[----:B------:R-:W-:Y:S01]  /*1300*/  @P1 FADD R19, RZ, -R19 ;  /* 0x80000013ff131221 */ /* 0x000fe20000000000 */
[----:B-----5:R-:W-:-:S03]  /*1310*/  DMUL R16, R16, -UR12 ;  /* 0x8000000c10107c28 */ /* 0x020fc60008000000 */
[-C--:B----4-:R-:W-:Y:S01]  /*1320*/  FMUL R22, R20, R19.reuse ;  /* 0x0000001314167220 */ /* 0x090fe20000400000 */
[C---:B---3--:R-:W-:Y:S01]  /*1330*/  FMUL R19, R13.reuse, R19 ;  /* 0x000000130d137220 */ /* 0x048fe20000400000 */
[----:B------:R-:W-:Y:S02]  /*1340*/  LEA R28, R0, UR4, 0x2 ;  /* 0x00000004001c7c11 */ /* 0x000fe4000f8e10ff */
[-C--:B------:R-:W-:Y:S01]  /*1350*/  FFMA R22, R13, R24.reuse, -R22 ;  /* 0x000000180d167223 */ /* 0x080fe20000000816 */
[----:B------:R-:W-:Y:S01]  /*1360*/  FFMA R19, R20, R24, R19 ;  /* 0x0000001814137223 */ /* 0x000fe20000000013 */
[----:B------:R1:W3:Y:S01]  /*1370*/  F2F.F32.F64 R18, R16 ;  /* 0x0000001000127310 */ /* 0x0002e20000301000 */
[----:B------:R-:W-:Y:S01]  /*1380*/  LEA R24, R21, UR10, 0x2 ;  /* 0x0000000a15187c11 */ /* 0x000fe2000f8e10ff */
[C-C-:B0-----:R-:W-:Y:S01]  /*1390*/  FADD R13, R11.reuse, R22.reuse ;  /* 0x000000160b0d7221 */ /* 0x141fe20000000000 */
[----:B------:R-:W-:Y:S01]  /*13a0*/  FADD R23, R11, -R22 ;  /* 0x800000160b177221 */ /* 0x000fe20000000000 */
[----:B--2---:R-:W-:Y:S01]  /*13b0*/  FADD R25, R12, -R19 ;  /* 0x800000130c197221 */ /* 0x004fe20000000000 */
[----:B------:R-:W-:-:S02]  /*13c0*/  LEA R26, R0, UR10, 0x2 ;  /* 0x0000000a001a7c11 */ /* 0x000fc4000f8e10ff */
[----:B-1----:R-:W-:Y:S01]  /*13d0*/  LEA R16, R21, UR4, 0x2 ;  /* 0x0000000415107c11 */ /* 0x002fe2000f8e10ff */
[----:B------:R-:W-:-:S04]  /*13e0*/  FADD R17, R12, R19 ;  /* 0x000000130c117221 */ /* 0x000fc80000000000 */
[----:B------:R0:W-:Y:S01]  /*13f0*/  STS [R16], R13 ;  /* 0x0000000d10007388 */ /* 0x0001e20000000800 */
[C---:B---3--:R-:W-:Y:S01]  /*1400*/  FMUL R12, R18.reuse, 0.63661974668502807617 ;  /* 0x3f22f983120c7820 */ /* 0x048fe20000400000 */
[----:B------:R-:W-:Y:S02]  /*1410*/  FSETP.GE.AND P2, PT, |R18|, 105615, PT ;  /* 0x47ce47801200780b */ /* 0x000fe40003f46200 */
[----:B------:R-:W-:Y:S01]  /*1420*/  STS [R24], R17 ;  /* 0x0000001118007388 */ /* 0x000fe20000000800 */
[----:B------:R1:W0:Y:S03]  /*1430*/  F2I.NTZ R27, R12 ;  /* 0x0000000c001b7305 */ /* 0x0002260000203100 */
[----:B------:R-:W-:Y:S04]  /*1440*/  STS [R16+0x8], R23 ;  /* 0x0000081710007388 */ /* 0x000fe80000000800 */
[----:B------:R2:W-:Y:S01]  /*1450*/  STS [R24+0x8], R25 ;  /* 0x0000081918007388 */ /* 0x0005e20000000800 */
[----:B-1----:R-:W-:Y:S01]  /*1460*/  P2R R12, PR, RZ, 0x4 ;  /* 0x00000004ff0c7803 */ /* 0x002fe20000000000 */
[----:B------:R-:W-:Y:S01]  /*1470*/  BAR.SYNC.DEFER_BLOCKING 0x0 ;  /* 0x0000000000007b1d */ /* 0x000fe20000010000 */
[----:B0-----:R-:W-:Y:S01]  /*1480*/  I2FP.F32.S32 R13, R27 ;  /* 0x0000001b000d7245 */ /* 0x001fe20000201400 */
[----:B--2---:R-:W-:-:S04]  /*1490*/  IMAD.MOV.U32 R24, RZ, RZ, R27 ;  /* 0x000000ffff187224 */ /* 0x004fc800078e001b */
[----:B------:R-:W-:-:S04]  /*14a0*/  FFMA R16, R13, -1.5707962512969970703, R18 ;  /* 0xbfc90fda0d107823 */ /* 0x000fc80000000012 */
[----:B------:R-:W-:-:S04]  /*14b0*/  FFMA R16, R13, -7.5497894158615963534e-08, R16 ;  /* 0xb3a221680d107823 */ /* 0x000fc80000000010 */
[----:B------:R-:W-:-:S05]  /*14c0*/  FFMA R25, R13, -5.3903029534742383927e-15, R16 ;  /* 0xa7c234c50d197823 */ /* 0x000fca0000000010 */
[----:B------:R-:W-:Y:S01]  /*14d0*/  MOV R22, R25 ;  /* 0x0000001900167202 */ /* 0x000fe20000000f00 */
        /* <DEDUP_REMOVED lines=16> */
.L_x_392:
        /* <DEDUP_REMOVED lines=17> */
[--C-:B------:R-:W-:Y:S02]  /*16f0*/  @P2 IMAD.MOV.U32 R7, RZ, RZ, R16.reuse ;  /* 0x000000ffff072224 */ /* 0x100fe400078e0010 */
[--C-:B------:R-:W-:Y:S02]  /*1700*/  @P3 IMAD.MOV.U32 R8, RZ, RZ, R16.reuse ;  /* 0x000000ffff083224 */ /* 0x100fe400078e0010 */
[--C-:B------:R-:W-:Y:S02]  /*1710*/  @P4 IMAD.MOV.U32 R9, RZ, RZ, R16.reuse ;  /* 0x000000ffff094224 */ /* 0x100fe400078e0010 */
[----:B------:R-:W-:Y:S02]  /*1720*/  @P5 IMAD.MOV.U32 R10, RZ, RZ, R16 ;  /* 0x000000ffff0a5224 */ /* 0x000fe400078e0010 */
[----:B------:R-:W-:-:S04]  /*1730*/  VIADD R27, R27, 0x4 ;  /* 0x000000041b1b7836 */ /* 0x000fc80000000000 */
[----:B------:R-:W-:Y:S01]  /*1740*/  @P0 MOV R5, R16 ;  /* 0x0000001000050202 */ /* 0x000fe20000000f00 */
[----:B------:R-:W-:Y:S06]  /*1750*/  BRA.U UP0, `(.L_x_392) ;  /* 0xfffffffd00a07547 */ /* 0x000fec000b83ffff */
[----:B------:R-:W-:Y:S01]  /*1760*/  SHF.R.U32.HI R12, RZ, 0x17, R18 ;  /* 0x00000017ff0c7819 */ /* 0x000fe20000011612 */
[----:B------:R-:W-:Y:S03]  /*1770*/  BSSY.RECONVERGENT B1, `(.L_x_393) ;  /* 0x0000028000017945 */ /* 0x000fe60003800200 */
[C---:B------:R-:W-:Y:S02]  /*1780*/  LOP3.LUT R13, R12.reuse, 0xe0, RZ, 0xc0, !PT ;  /* 0x000000e00c0d7812 */ /* 0x040fe400078ec0ff */
[----:B------:R-:W-:Y:S02]  /*1790*/  LOP3.LUT P6, RZ, R12, 0x1f, RZ, 0xc0, !PT ;  /* 0x0000001f0cff7812 */ /* 0x000fe400078cc0ff */
[----:B------:R-:W-:-:S04]  /*17a0*/  IADD3 R13, PT, PT, R13, -0x80, RZ ;  /* 0xffffff800d0d7810 */ /* 0x000fc80007ffe0ff */
        /* <DEDUP_REMOVED lines=36> */
.L_x_394:
[----:B------:R-:W-:Y:S05]  /*19f0*/  BSYNC.RECONVERGENT B1 ;  /* 0x0000000000017941 */ /* 0x000fea0003800200 */
.L_x_393:
        /* <DEDUP_REMOVED lines=15> */
.L_x_391:
[----:B------:R-:W-:Y:S05]  /*1af0*/  BSYNC.RECONVERGENT B0 ;  /* 0x0000000000007941 */ /* 0x000fea0003800200 */
.L_x_390:
[C---:B------:R-:W-:Y:S01]  /*1b00*/  LOP3.LUT R12, R27.reuse, 0x1, RZ, 0xc0, !PT ;  /* 0x000000011b0c7812 */ /* 0x040fe200078ec0ff */
[----:B------:R-:W-:Y:S01]  /*1b10*/  VIADD R13, R27, 0x1 ;  /* 0x000000011b0d7836 */ /* 0x000fe20000000000 */
[----:B------:R-:W-:Y:S01]  /*1b20*/  FSETP.GE.AND P2, PT, |R18|, 105615, PT ;  /* 0x47ce47801200780b */ /* 0x000fe20003f46200 */
[----:B------:R-:W-:Y:S01]  /*1b30*/  IMAD.MOV.U32 R23, RZ, RZ, 0x37cbac00 ;  /* 0x37cbac00ff177424 */ /* 0x000fe200078e00ff */
[----:B------:R-:W-:Y:S01]  /*1b40*/  ISETP.NE.U32.AND P0, PT, R12, 0x1, PT ;  /* 0x000000010c00780c */ /* 0x000fe20003f05070 */
[C---:B------:R-:W-:Y:S01]  /*1b50*/  FMUL R12, R22.reuse, R22 ;  /* 0x00000016160c7220 */ /* 0x040fe20000400000 */
[----:B------:R-:W-:Y:S01]  /*1b60*/  LOP3.LUT P1, RZ, R13, 0x2, RZ, 0xc0, !PT ;  /* 0x000000020dff7812 */ /* 0x000fe2000782c0ff */
[----:B------:R-:W-:Y:S01]  /*1b70*/  IMAD.MOV.U32 R17, RZ, RZ, 0x3c0885e4 ;  /* 0x3c0885e4ff117424 */ /* 0x000fe200078e00ff */
[----:B------:R-:W-:Y:S01]  /*1b80*/  FSEL R22, R22, 1, !P0 ;  /* 0x3f80000016167808 */ /* 0x000fe20004000000 */
[----:B------:R-:W-:Y:S01]  /*1b90*/  FFMA R13, R12, R23, -0.0013887860113754868507 ;  /* 0xbab607ed0c0d7423 */ /* 0x000fe20000000017 */
[----:B------:R-:W-:Y:S02]  /*1ba0*/  BSSY.RECONVERGENT B0, `(.L_x_395) ;  /* 0x0000067000007945 */ /* 0x000fe40003800200 */
[----:B------:R-:W-:-:S02]  /*1bb0*/  FSEL R17, R17, 0.041666727513074874878, !P0 ;  /* 0x3d2aaabb11117808 */ /* 0x000fc40004000000 */
[----:B------:R-:W-:-:S05]  /*1bc0*/  FSEL R13, R13, -0.00019574658654164522886, P0 ;  /* 0xb94d41530d0d7808 */ /* 0x000fca0000000000 */
[----:B------:R-:W-:Y:S01]  /*1bd0*/  FFMA R13, R12, R13, R17 ;  /* 0x0000000d0c0d7223 */ /* 0x000fe20000000011 */
[----:B------:R-:W-:-:S04]  /*1be0*/  MOV R17, 0x3e2aaaa8 ;  /* 0x3e2aaaa800117802 */ /* 0x000fc80000000f00 */
        /* <DEDUP_REMOVED lines=17> */
.L_x_397:
        /* <DEDUP_REMOVED lines=65> */
.L_x_399:
[----:B------:R-:W-:Y:S05]  /*2110*/  BSYNC.RECONVERGENT B1 ;  /* 0x0000000000017941 */ /* 0x000fea0003800200 */
.L_x_398:
        /* <DEDUP_REMOVED lines=15> */
.L_x_396:
[----:B------:R-:W-:Y:S05]  /*2210*/  BSYNC.RECONVERGENT B0 ;  /* 0x0000000000007941 */ /* 0x000fea0003800200 */
.L_x_395:
[----:B------:R-:W-:Y:S01]  /*2220*/  FMUL R16, R25, R25 ;  /* 0x0000001919107220 */ /* 0x000fe20000400000 */
[C---:B------:R-:W-:Y:S01]  /*2230*/  LOP3.LUT R13, R24.reuse, 0x1, RZ, 0xc0, !PT ;  /* 0x00000001180d7812 */ /* 0x040fe200078ec0ff */
[----:B------:R-:W-:Y:S01]  /*2240*/  IMAD.MOV.U32 R17, RZ, RZ, 0x3d2aaabb ;  /* 0x3d2aaabbff117424 */ /* 0x000fe200078e00ff */
[----:B------:R-:W-:Y:S01]  /*2250*/  LOP3.LUT P1, RZ, R24, 0x2, RZ, 0xc0, !PT ;  /* 0x0000000218ff7812 */ /* 0x000fe2000782c0ff */
[----:B------:R-:W-:Y:S01]  /*2260*/  FFMA R23, R16, R23, -0.0013887860113754868507 ;  /* 0xbab607ed10177423 */ /* 0x000fe20000000017 */
[----:B------:R-:W-:Y:S01]  /*2270*/  ISETP.NE.U32.AND P0, PT, R13, 0x1, PT ;  /* 0x000000010d00780c */ /* 0x000fe20003f05070 */
[----:B------:R-:W-:Y:S01]  /*2280*/  IMAD.SHL.U32 R12, R0, 0x40, RZ ;  /* 0x00000040000c7824 */ /* 0x000fe200078e00ff */
[----:B------:R-:W-:Y:S01]  /*2290*/  UMOV UR4, 0x54442d18 ;  /* 0x54442d1800047882 */ /* 0x000fe20000000000 */
[----:B------:R-:W-:Y:S01]  /*22a0*/  UMOV UR5, 0x401921fb ;  /* 0x401921fb00057882 */ /* 0x000fe20000000000 */
[----:B------:R-:W-:Y:S01]  /*22b0*/  FSEL R23, R23, -0.00019574658654164522886, !P0 ;  /* 0xb94d415317177808 */ /* 0x000fe20004000000 */
[----:B------:R-:W-:Y:S01]  /*22c0*/  BSSY.RECONVERGENT B0, `(.L_x_400) ;  /* 0x000008d000007945 */ /* 0x000fe20003800200 */
[----:B------:R-:W-:-:S02]  /*22d0*/  FSEL R17, R17, 0.0083327032625675201416, !P0 ;  /* 0x3c0885e411117808 */ /* 0x000fc40004000000 */
[----:B------:R-:W-:Y:S02]  /*22e0*/  LOP3.LUT R12, R12, 0x1c0, RZ, 0xc0, !PT ;  /* 0x000001c00c0c7812 */ /* 0x000fe400078ec0ff */
[----:B------:R-:W-:Y:S01]  /*22f0*/  FSEL R25, R25, 1, P0 ;  /* 0x3f80000019197808 */ /* 0x000fe20000000000 */
[----:B------:R-:W-:Y:S01]  /*2300*/  FFMA R17, R16, R23, R17 ;  /* 0x0000001710117223 */ /* 0x000fe20000000011 */
[----:B------:R-:W-:Y:S01]  /*2310*/  IMAD.MOV.U32 R23, RZ, RZ, 0x3effffff ;  /* 0x3effffffff177424 */ /* 0x000fe200078e00ff */
[----:B------:R-:W-:-:S04]  /*2320*/  I2FP.F32.U32 R12, R12 ;  /* 0x0000000c000c7245 */ /* 0x000fc80000201000 */
[----:B------:R-:W-:Y:S01]  /*2330*/  FSEL R23, -R23, -0.16666662693023681641, !P0 ;  /* 0xbe2aaaa817177808 */ /* 0x000fe20004000100 */
[----:B------:R-:W-:-:S04]  /*2340*/  FMUL R18, R12, 0.0009765625 ;  /* 0x3a8000000c127820 */ /* 0x000fc80000400000 */
[----:B------:R-:W5:Y:S01]  /*2350*/  F2F.F64.F32 R12, R18 ;  /* 0x00000012000c7310 */ /* 0x000f620000201800 */
[C---:B------:R-:W-:Y:S01]  /*2360*/  FFMA R17, R16.reuse, R17, R23 ;  /* 0x0000001110117223 */ /* 0x040fe20000000017 */
[----:B------:R-:W-:-:S04]  /*2370*/  FFMA R16, R16, R25, RZ ;  /* 0x0000001910107223 */ /* 0x000fc800000000ff */
[----:B------:R-:W-:Y:S01]  /*2380*/  FFMA R16, R16, R17, R25 ;  /* 0x0000001110107223 */ /* 0x000fe20000000019 */
[----:B------:R-:W-:-:S03]  /*2390*/  SHF.L.U32 R17, R0, 0x1, RZ ;  /* 0x0000000100117819 */ /* 0x000fc600000006ff */
[----:B------:R-:W-:Y:S01]  /*23a0*/  @P1 FADD R16, RZ, -R16 ;  /* 0x80000010ff101221 */ /* 0x000fe20000000000 */
[----:B------:R-:W-:-:S03]  /*23b0*/  LOP3.LUT R23, R17, 0x3f8, RZ, 0xc0, !PT ;  /* 0x000003f811177812 */ /* 0x000fc600078ec0ff */
[-C--:B----4-:R-:W-:Y:S01]  /*23c0*/  FMUL R17, R21, R16.reuse ;  /* 0x0000001015117220 */ /* 0x090fe20000400000 */
[C---:B---3--:R-:W-:Y:S01]  /*23d0*/  FMUL R16, R20.reuse, R16 ;  /* 0x0000001014107220 */ /* 0x048fe20000400000 */
[----:B-----5:R-:W-:Y:S01]  /*23e0*/  DMUL R12, R12, -UR4 ;  /* 0x800000040c0c7c28 */ /* 0x020fe20008000000 */
[----:B------:R-:W-:Y:S01]  /*23f0*/  LOP3.LUT R23, R23, 0x3, R0, 0xf8, !PT ;  /* 0x0000000317177812 */ /* 0x000fe200078ef800 */
[-C--:B------:R-:W-:Y:S01]  /*2400*/  FFMA R20, R20, R22.reuse, -R17 ;  /* 0x0000001614147223 */ /* 0x080fe20000000811 */
[----:B------:R-:W-:Y:S02]  /*2410*/  FFMA R16, R21, R22, R16 ;  /* 0x0000001615107223 */ /* 0x000fe40000000010 */
[----:B------:R-:W-:Y:S01]  /*2420*/  LEA R24, R23, UR8, 0x2 ;  /* 0x0000000817187c11 */ /* 0x000fe2000f8e10ff */
[----:B------:R2:W3:Y:S01]  /*2430*/  F2F.F32.F64 R18, R12 ;  /* 0x0000000c00127310 */ /* 0x0004e20000301000 */
[----:B-1----:R-:W-:Y:S01]  /*2440*/  FADD R17, R11, R20 ;  /* 0x000000140b117221 */ /* 0x002fe20000000000 */
[----:B------:R-:W-:-:S04]  /*2450*/  LEA R23, R23, UR9, 0x2 ;  /* 0x0000000917177c11 */ /* 0x000fc8000f8e10ff */
[----:B------:R-:W-:Y:S01]  /*2460*/  STS [R24], R17 ;  /* 0x0000001118007388 */ /* 0x000fe20000000800 */
[----:B--2---:R-:W-:Y:S01]  /*2470*/  FADD R12, R19, R16 ;  /* 0x00000010130c7221 */ /* 0x004fe20000000000 */
[----:B------:R-:W-:Y:S01]  /*2480*/  FADD R13, R11, -R20 ;  /* 0x800000140b0d7221 */ /* 0x000fe20000000000 */
[----:B------:R-:W-:-:S03]  /*2490*/  FADD R16, R19, -R16 ;  /* 0x8000001013107221 */ /* 0x000fc60000000000 */
[----:B------:R-:W-:Y:S01]  /*24a0*/  STS [R23], R12 ;  /* 0x0000000c17007388 */ /* 0x000fe20000000800 */
[C---:B---3--:R-:W-:Y:S01]  /*24b0*/  FMUL R22, R18.reuse, 0.63661974668502807617 ;  /* 0x3f22f98312167820 */ /* 0x048fe20000400000 */
[----:B------:R-:W-:Y:S02]  /*24c0*/  FSETP.GE.AND P2, PT, |R18|, 105615, PT ;  /* 0x47ce47801200780b */ /* 0x000fe40003f46200 */
[----:B------:R1:W-:Y:S03]  /*24d0*/  STS [R24+0x10], R13 ;  /* 0x0000100d18007388 */ /* 0x0003e60000000800 */
[----:B------:R-:W2:Y:S01]  /*24e0*/  F2I.NTZ R22, R22 ;  /* 0x0000001600167305 */ /* 0x000ea20000203100 */
[----:B------:R3:W-:Y:S01]  /*24f0*/  STS [R23+0x10], R16 ;  /* 0x0000101017007388 */ /* 0x0007e20000000800 */
[----:B------:R-:W-:Y:S01]  /*2500*/  BAR.SYNC.DEFER_BLOCKING 0x0 ;  /* 0x0000000000007b1d */ /* 0x000fe20000010000 */
[----:B--2---:R-:W-:Y:S01]  /*2510*/  I2FP.F32.S32 R25, R22 ;  /* 0x0000001600197245 */ /* 0x004fe20000201400 */
[----:B-1----:R-:W-:-:S04]  /*2520*/  IMAD.MOV.U32 R24, RZ, RZ, R22 ;  /* 0x000000ffff187224 */ /* 0x002fc800078e0016 */
[----:B------:R-:W-:-:S04]  /*2530*/  FFMA R17, R25, -1.5707962512969970703, R18 ;  /* 0xbfc90fda19117823 */ /* 0x000fc80000000012 */
[----:B------:R-:W-:-:S04]  /*2540*/  FFMA R12, R25, -7.5497894158615963534e-08, R17 ;  /* 0xb3a22168190c7823 */ /* 0x000fc80000000011 */
[----:B------:R-:W-:Y:S01]  /*2550*/  FFMA R25, R25, -5.3903029534742383927e-15, R12 ;  /* 0xa7c234c519197823 */ /* 0x000fe2000000000c */
[----:B------:R3:W1:Y:S01]  /*2560*/  LDS R11, [R3] ;  /* 0x00000000030b7984 */ /* 0x0006620000000800 */
[----:B------:R-:W-:Y:S02]  /*2570*/  P2R R12, PR, RZ, 0x4 ;  /* 0x00000004ff0c7803 */ /* 0x000fe40000000000 */
[----:B------:R-:W-:Y:S01]  /*2580*/  IMAD.MOV.U32 R27, RZ, RZ, R25 ;  /* 0x000000ffff1b7224 */ /* 0x000fe200078e0019 */
[----:B------:R3:W2:Y:S04]  /*2590*/  LDS R19, [R4] ;  /* 0x0000000004137984 */ /* 0x0006a80000000800 */
        /* <DEDUP_REMOVED lines=8> */
[----:B------:R-:W0:Y:S01]  /*2620*/  LDCU.64 UR12, c[0x4][URZ] ;  /* 0x01000000ff0c77ac */ /* 0x000e220008000a00 */
[----:B---3--:R-:W-:Y:S02]  /*2630*/  IMAD.MOV.U32 R23, RZ, RZ, RZ ;  /* 0x000000ffff177224 */ /* 0x008fe400078e00ff */
[----:B------:R-:W-:Y:S01]  /*2640*/  IMAD.MOV.U32 R27, RZ, RZ, RZ ;  /* 0x000000ffff1b7224 */ /* 0x000fe200078e00ff */
[----:B------:R-:W-:Y:S01]  /*2650*/  LOP3.LUT R22, R22, 0x80000000, RZ, 0xfc, !PT ;  /* 0x8000000016167812 */ /* 0x000fe200078efcff */
[----:B------:R-:W-:Y:S01]  /*2660*/  UMOV UR5, URZ ;  /* 0x000000ff00057c82 */ /* 0x000fe20008000000 */
[----:B------:R-:W-:-:S05]  /*2670*/  UMOV UR4, URZ ;  /* 0x000000ff00047c82 */ /* 0x000fca0008000000 */
.L_x_402:
[----:B0-----:R-:W-:Y:S01]  /*2680*/  IMAD.U32 R13, RZ, RZ, UR13 ;  /* 0x0000000dff0d7e24 */ /* 0x001fe2000f8e00ff */
[----:B------:R-:W-:-:S05]  /*2690*/  MOV R12, UR12 ;  /* 0x0000000c000c7c02 */ /* 0x000fca0008000f00 */
[----:B------:R-:W3:Y:S01]  /*26a0*/  LDG.E.CONSTANT R13, desc[UR6][R12.64] ;  /* 0x000000060c0d7981 */ /* 0x000ee2000c1e9900 */
        /* <DEDUP_REMOVED lines=13> */
[C---:B------:R-:W-:Y:S01]  /*2780*/  ISETP.EQ.AND P0, PT, R27.reuse, RZ, PT ;  /* 0x000000ff1b00720c */ /* 0x040fe20003f02270 */
[--C-:B------:R-:W-:Y:S02]  /*2790*/  @P2 IMAD.MOV.U32 R7, RZ, RZ, R16.reuse ;  /* 0x000000ffff072224 */ /* 0x100fe400078e0010 */
[----:B------:R-:W-:Y:S01]  /*27a0*/  @P5 MOV R10, R16 ;  /* 0x00000010000a5202 */ /* 0x000fe20000000f00 */
[--C-:B------:R-:W-:Y:S02]  /*27b0*/  @P3 IMAD.MOV.U32 R8, RZ, RZ, R16.reuse ;  /* 0x000000ffff083224 */ /* 0x100fe400078e0010 */
[----:B------:R-:W-:Y:S02]  /*27c0*/  @P4 IMAD.MOV.U32 R9, RZ, RZ, R16 ;  /* 0x000000ffff094224 */ /* 0x000fe400078e0010 */
[----:B------:R-:W-:-:S05]  /*27d0*/  VIADD R27, R27, 0x4 ;  /* 0x000000041b1b7836 */ /* 0x000fca0000000000 */
        /* <DEDUP_REMOVED lines=18> */
[----:B------:R-:W-:Y:S01]  /*2900*/  @P4 IMAD.MOV.U32 R27, RZ, RZ, R6 ;  /* 0x000000ffff1b4224 */ /* 0x000fe200078e0006 */
[----:B------:R-:W-:Y:S01]  /*2910*/  ISETP.EQ.AND P4, PT, R16, RZ, PT ;  /* 0x000000ff1000720c */ /* 0x000fe20003f82270 */
[--C-:B------:R-:W-:Y:S01]  /*2920*/  @P0 IMAD.MOV.U32 R27, RZ, RZ, R7.reuse ;  /* 0x000000ffff1b0224 */ /* 0x100fe200078e0007 */
[----:B------:R-:W-:Y:S01]  /*2930*/  @P0 MOV R13, R6 ;  /* 0x00000006000d0202 */ /* 0x000fe20000000f00 */
[----:B------:R-:W-:Y:S02]  /*2940*/  @P1 IMAD.MOV.U32 R13, RZ, RZ, R7 ;  /* 0x000000ffff0d1224 */ /* 0x000fe400078e0007 */
[----:B------:R-:W-:-:S02]  /*2950*/  @P1 IMAD.MOV.U32 R27, RZ, RZ, R8 ;  /* 0x000000ffff1b1224 */ /* 0x000fc400078e0008 */
[----:B------:R-:W-:Y:S02]  /*2960*/  @P2 IMAD.MOV.U32 R13, RZ, RZ, R8 ;  /* 0x000000ffff0d2224 */ /* 0x000fe400078e0008 */
[--C-:B------:R-:W-:Y:S01]  /*2970*/  @P2 IMAD.MOV.U32 R27, RZ, RZ, R9.reuse ;  /* 0x000000ffff1b2224 */ /* 0x100fe200078e0009 */
[----:B------:R-:W-:Y:S01]  /*2980*/  @P3 MOV R27, R10 ;  /* 0x0000000a001b3202 */ /* 0x000fe20000000f00 */
[----:B------:R-:W-:Y:S02]  /*2990*/  @P3 IMAD.MOV.U32 R13, RZ, RZ, R9 ;  /* 0x000000ffff0d3224 */ /* 0x000fe400078e0009 */
[----:B------:R-:W-:Y:S02]  /*29a0*/  @P4 IMAD.MOV.U32 R13, RZ, RZ, R10 ;  /* 0x000000ffff0d4224 */ /* 0x000fe400078e000a */
[--C-:B------:R-:W-:Y:S02]  /*29b0*/  @P4 IMAD.MOV.U32 R27, RZ, RZ, R23.reuse ;  /* 0x000000ffff1b4224 */ /* 0x100fe400078e0017 */
[----:B------:R-:W-:Y:S01]  /*29c0*/  @P5 IMAD.MOV.U32 R13, RZ, RZ, R23 ;  /* 0x000000ffff0d5224 */ /* 0x000fe200078e0017 */
[----:B------:R-:W-:Y:S06]  /*29d0*/  @!P6 BRA `(.L_x_404) ;  /* 0x00000000002ce947 */ /* 0x000fec0003800000 */
[----:B------:R-:W-:Y:S01]  /*29e0*/  ISETP.EQ.AND P6, PT, R16, 0x8, PT ;  /* 0x000000081000780c */ /* 0x000fe20003fc2270 */
[----:B------:R-:W-:Y:S01]  /*29f0*/  @P0 IMAD.MOV.U32 R16, RZ, RZ, R5 ;  /* 0x000000ffff100224 */ /* 0x000fe200078e0005 */
[----:B------:R-:W-:Y:S01]  /*2a00*/  LOP3.LUT R12, R12, 0x1f, RZ, 0xc0, !PT ;  /* 0x0000001f0c0c7812 */ /* 0x000fe200078ec0ff */
[----:B------:R-:W-:Y:S02]  /*2a10*/  @P1 IMAD.MOV.U32 R16, RZ, RZ, R6 ;  /* 0x000000ffff101224 */ /* 0x000fe400078e0006 */
[----:B------:R-:W-:Y:S01]  /*2a20*/  @P2 IMAD.MOV.U32 R16, RZ, RZ, R7 ;  /* 0x000000ffff102224 */ /* 0x000fe200078e0007 */
[----:B------:R-:W-:Y:S01]  /*2a30*/  @P3 MOV R16, R8 ;  /* 0x0000000800103202 */ /* 0x000fe20000000f00 */
[----:B------:R-:W-:Y:S01]  /*2a40*/  @P4 IMAD.MOV.U32 R16, RZ, RZ, R9 ;  /* 0x000000ffff104224 */ /* 0x000fe200078e0009 */
[----:B------:R-:W-:Y:S01]  /*2a50*/  SHF.L.W.U32.HI R27, R13, R12, R27 ;  /* 0x0000000c0d1b7219 */ /* 0x000fe20000010e1b */
[----:B------:R-:W-:-:S04]  /*2a60*/  @P5 IMAD.MOV.U32 R16, RZ, RZ, R10 ;  /* 0x000000ffff105224 */ /* 0x000fc800078e000a */
[----:B------:R-:W-:-:S05]  /*2a70*/  @P6 IMAD.MOV.U32 R16, RZ, RZ, R23 ;  /* 0x000000ffff106224 */ /* 0x000fca00078e0017 */
[----:B------:R-:W-:-:S07]  /*2a80*/  SHF.L.W.U32.HI R13, R16, R12, R13 ;  /* 0x0000000c100d7219 */ /* 0x000fce0000010e0d */
.L_x_404:
[----:B------:R-:W-:Y:S05]  /*2a90*/  BSYNC.RECONVERGENT B1 ;  /* 0x0000000000017941 */ /* 0x000fea0003800200 */
.L_x_403:
        /* <DEDUP_REMOVED lines=15> */
.L_x_401:
[----:B------:R-:W-:Y:S05]  /*2b90*/  BSYNC.RECONVERGENT B0 ;  /* 0x0000000000007941 */ /* 0x000fea0003800200 */
.L_x_400:
[C---:B------:R-:W-:Y:S01]  /*2ba0*/  LOP3.LUT R12, R22.reuse, 0x1, RZ, 0xc0, !PT ;  /* 0x00000001160c7812 */ /* 0x040fe200078ec0ff */
[----:B------:R-:W-:Y:S01]  /*2bb0*/  VIADD R13, R22, 0x1 ;  /* 0x00000001160d7836 */ /* 0x000fe20000000000 */
[----:B---3--:R-:W-:Y:S01]  /*2bc0*/  MOV R23, 0x37cbac00 ;  /* 0x37cbac0000177802 */ /* 0x008fe20000000f00 */
[----:B------:R-:W-:Y:S01]  /*2bd0*/  IMAD.MOV.U32 R17, RZ, RZ, 0x3c0885e4 ;  /* 0x3c0885e4ff117424 */ /* 0x000fe200078e00ff */
[----:B------:R-:W-:Y:S01]  /*2be0*/  ISETP.NE.U32.AND P0, PT, R12, 0x1, PT ;  /* 0x000000010c00780c */ /* 0x000fe20003f05070 */
[----:B------:R-:W-:Y:S01]  /*2bf0*/  FMUL R12, R27, R27 ;  /* 0x0000001b1b0c7220 */ /* 0x000fe20000400000 */
[----:B------:R-:W-:Y:S01]  /*2c00*/  LOP3.LUT P1, RZ, R13, 0x2, RZ, 0xc0, !PT ;  /* 0x000000020dff7812 */ /* 0x000fe2000782c0ff */
[----:B------:R-:W-:Y:S01]  /*2c10*/  BSSY.RECONVERGENT B0, `(.L_x_405) ;  /* 0x000006a000007945 */ /* 0x000fe20003800200 */
[----:B------:R-:W-:Y:S01]  /*2c20*/  FSEL R17, R17, 0.041666727513074874878, !P0 ;  /* 0x3d2aaabb11117808 */ /* 0x000fe20004000000 */
[----:B------:R-:W-:Y:S01]  /*2c30*/  FFMA R13, R12, R23, -0.0013887860113754868507 ;  /* 0xbab607ed0c0d7423 */ /* 0x000fe20000000017 */
[----:B------:R-:W-:-:S02]  /*2c40*/  FSETP.GE.AND P2, PT, |R18|, 105615, PT ;  /* 0x47ce47801200780b */ /* 0x000fc40003f46200 */
[----:B------:R-:W-:Y:S02]  /*2c50*/  FSEL R22, R27, 1, !P0 ;  /* 0x3f8000001b167808 */ /* 0x000fe40004000000 */
[----:B------:R-:W-:-:S05]  /*2c60*/  FSEL R13, R13, -0.00019574658654164522886, P0 ;  /* 0xb94d41530d0d7808 */ /* 0x000fca0000000000 */
        /* <DEDUP_REMOVED lines=19> */
.L_x_407:
[----:B---3--:R-:W-:Y:S01]  /*2da0*/  IMAD.U32 R13, RZ, RZ, UR13 ;  /* 0x0000000dff0d7e24 */ /* 0x008fe2000f8e00ff */
        /* <DEDUP_REMOVED lines=39> */
[----:B------:R-:W-:Y:S01]  /*3020*/  @P4 IMAD.MOV.U32 R25, RZ, RZ, R6 ;  /* 0x000000ffff194224 */ /* 0x000fe200078e0006 */
[----:B------:R-:W-:Y:S01]  /*3030*/  ISETP.EQ.AND P4, PT, R16, 0x4, PT ;  /* 0x000000041000780c */ /* 0x000fe20003f82270 */
        /* <DEDUP_REMOVED lines=23> */
.L_x_409:
[----:B------:R-:W-:Y:S05]  /*31b0*/  BSYNC.RECONVERGENT B1 ;  /* 0x0000000000017941 */ /* 0x000fea0003800200 */
.L_x_408:
        /* <DEDUP_REMOVED lines=15> */
.L_x_406:
[----:B------:R-:W-:Y:S05]  /*32b0*/  BSYNC.RECONVERGENT B0 ;  /* 0x0000000000007941 */ /* 0x000fea0003800200 */
.L_x_405:
[----:B------:R-:W-:Y:S02]  /*32c0*/  IMAD.SHL.U32 R12, R0, 0x20, RZ ;  /* 0x00000020000c7824 */ /* 0x000fe400078e00ff */
[----:B------:R-:W-:Y:S01]  /*32d0*/  FMUL R16, R25, R25 ;  /* 0x0000001919107220 */ /* 0x000fe20000400000 */
[----:B------:R-:W-:Y:S01]  /*32e0*/  LOP3.LUT R13, R24, 0x1, RZ, 0xc0, !PT ;  /* 0x00000001180d7812 */ /* 0x000fe200078ec0ff */
[----:B------:R-:W-:Y:S01]  /*32f0*/  IMAD.MOV.U32 R17, RZ, RZ, 0x3effffff ;  /* 0x3effffffff117424 */ /* 0x000fe200078e00ff */
[----:B------:R-:W3:Y:S01]  /*3300*/  S2UR UR5, SR_CgaCtaId ;  /* 0x00000000000579c3 */ /* 0x000ee20000008800 */
[----:B------:R-:W-:Y:S01]  /*3310*/  LOP3.LUT R12, R12, 0x1e0, RZ, 0xc0, !PT ;  /* 0x000001e00c0c7812 */ /* 0x000fe200078ec0ff */
[----:B------:R-:W-:Y:S01]  /*3320*/  FFMA R23, R16, R23, -0.0013887860113754868507 ;  /* 0xbab607ed10177423 */ /* 0x000fe20000000017 */
[----:B------:R-:W-:Y:S01]  /*3330*/  ISETP.NE.U32.AND P0, PT, R13, 0x1, PT ;  /* 0x000000010d00780c */ /* 0x000fe20003f05070 */
[----:B------:R-:W-:Y:S01]  /*3340*/  UMOV UR4, 0x400 ;  /* 0x0000040000047882 */ /* 0x000fe20000000000 */
[----:B------:R-:W-:Y:S01]  /*3350*/  MOV R13, 0x3d2aaabb ;  /* 0x3d2aaabb000d7802 */ /* 0x000fe20000000f00 */
[----:B------:R-:W-:Y:S01]  /*3360*/  UIADD3 UR4, UPT, UPT, UR4, 0x2000, URZ ;  /* 0x0000200004047890 */ /* 0x000fe2000fffe0ff */
[----:B------:R-:W-:Y:S01]  /*3370*/  I2FP.F32.U32 R12, R12 ;  /* 0x0000000c000c7245 */ /* 0x000fe20000201000 */
[----:B------:R-:W-:Y:S01]  /*3380*/  UMOV UR12, 0x54442d18 ;  /* 0x54442d18000c7882 */ /* 0x000fe20000000000 */
[----:B------:R-:W-:Y:S01]  /*3390*/  FSEL R23, R23, -0.00019574658654164522886, !P0 ;  /* 0xb94d415317177808 */ /* 0x000fe20004000000 */
[----:B------:R-:W-:Y:S01]  /*33a0*/  UMOV UR13, 0x401921fb ;  /* 0x401921fb000d7882 */ /* 0x000fe20000000000 */
[----:B------:R-:W-:Y:S01]  /*33b0*/  FSEL R13, R13, 0.0083327032625675201416, !P0 ;  /* 0x3c0885e40d0d7808 */ /* 0x000fe20004000000 */
[----:B------:R-:W-:Y:S01]  /*33c0*/  FMUL R18, R12, 0.0009765625 ;  /* 0x3a8000000c127820 */ /* 0x000fe20000400000 */
[----:B------:R-:W-:Y:S01]  /*33d0*/  FSEL R17, -R17, -0.16666662693023681641, !P0 ;  /* 0xbe2aaaa811117808 */ /* 0x000fe20004000100 */
[----:B------:R-:W-:Y:S01]  /*33e0*/  BSSY.RECONVERGENT B0, `(.L_x_410) ;  /* 0x0000089000007945 */ /* 0x000fe20003800200 */
[----:B------:R-:W-:Y:S01]  /*33f0*/  LOP3.LUT P1, RZ, R24, 0x2, RZ, 0xc0, !PT ;  /* 0x0000000218ff7812 */ /* 0x000fe2000782c0ff */
[C---:B------:R-:W-:Y:S01]  /*3400*/  FFMA R23, R16.reuse, R23, R13 ;  /* 0x0000001710177223 */ /* 0x040fe2000000000d */
[----:B------:R-:W-:Y:S01]  /*3410*/  FSEL R25, R25, 1, P0 ;  /* 0x3f80000019197808 */ /* 0x000fe20000000000 */
[----:B------:R-:W5:Y:S02]  /*3420*/  F2F.F64.F32 R12, R18 ;  /* 0x00000012000c7310 */ /* 0x000f640000201800 */
[----:B------:R-:W-:-:S02]  /*3430*/  FFMA R17, R16, R23, R17 ;  /* 0x0000001710117223 */ /* 0x000fc40000000011 */
[----:B------:R-:W-:Y:S01]  /*3440*/  FFMA R16, R16, R25, RZ ;  /* 0x0000001910107223 */ /* 0x000fe200000000ff */
[----:B---3--:R-:W-:-:S03]  /*3450*/  ULEA UR4, UR5, UR4, 0x18 ;  /* 0x0000000405047291 */ /* 0x008fc6000f8ec0ff */
[----:B------:R-:W-:Y:S01]  /*3460*/  FFMA R16, R16, R17, R25 ;  /* 0x0000001110107223 */ /* 0x000fe20000000019 */
[----:B------:R-:W-:-:S03]  /*3470*/  IMAD.SHL.U32 R17, R0, 0x2, RZ ;  /* 0x0000000200117824 */ /* 0x000fc600078e00ff */
[----:B------:R-:W-:Y:S02]  /*3480*/  @P1 FADD R16, RZ, -R16 ;  /* 0x80000010ff101221 */ /* 0x000fe40000000000 */
[----:B------:R-:W-:Y:S01]  /*3490*/  LOP3.LUT R23, R17, 0x3f0, RZ, 0xc0, !PT ;  /* 0x000003f011177812 */ /* 0x000fe200078ec0ff */
[----:B-----5:R-:W-:Y:S01]  /*34a0*/  DMUL R12, R12, -UR12 ;  /* 0x8000000c0c0c7c28 */ /* 0x020fe20008000000 */
[-C--:B0-----:R-:W-:Y:S01]  /*34b0*/  FMUL R17, R21, R16.reuse ;  /* 0x0000001015117220 */ /* 0x081fe20000400000 */
[C---:B----4-:R-:W-:Y:S01]  /*34c0*/  FMUL R16, R20.reuse, R16 ;  /* 0x0000001014107220 */ /* 0x050fe20000400000 */
[----:B------:R-:W-:Y:S02]  /*34d0*/  LOP3.LUT R23, R23, 0x7, R0, 0xf8, !PT ;  /* 0x0000000717177812 */ /* 0x000fe400078ef800 */
[-C--:B------:R-:W-:Y:S01]  /*34e0*/  FFMA R20, R20, R22.reuse, -R17 ;  /* 0x0000001614147223 */ /* 0x080fe20000000811 */
[----:B------:R-:W-:Y:S01]  /*34f0*/  FFMA R16, R21, R22, R16 ;  /* 0x0000001615107223 */ /* 0x000fe20000000010 */
[----:B------:R0:W3:Y:S01]  /*3500*/  F2F.F32.F64 R18, R12 ;  /* 0x0000000c00127310 */ /* 0x0000e20000301000 */
[----:B------:R-:W-:-:S02]  /*3510*/  LEA R24, R23, UR10, 0x2 ;  /* 0x0000000a17187c11 */ /* 0x000fc4000f8e10ff */
[C-C-:B--2---:R-:W-:Y:S01]  /*3520*/  FADD R17, R19.reuse, R16.reuse ;  /* 0x0000001013117221 */ /* 0x144fe20000000000 */
[----:B------:R-:W-:Y:S01]  /*3530*/  FADD R27, R19, -R16 ;  /* 0x80000010131b7221 */ /* 0x000fe20000000000 */
[----:B0-----:R-:W-:Y:S01]  /*3540*/  LEA R13, R23, UR4, 0x2 ;  /* 0x00000004170d7c11 */ /* 0x001fe2000f8e10ff */
[C-C-:B-1----:R-:W-:Y:S01]  /*3550*/  FADD R12, R11.reuse, R20.reuse ;  /* 0x000000140b0c7221 */ /* 0x142fe20000000000 */
[----:B------:R-:W-:Y:S01]  /*3560*/  FADD R23, R11, -R20 ;  /* 0x800000140b177221 */ /* 0x000fe20000000000 */
[----:B---3--:R-:W-:-:S03]  /*3570*/  FMUL R22, R18, 0.63661974668502807617 ;  /* 0x3f22f98312167820 */ /* 0x008fc60000400000 */
[----:B------:R-:W-:Y:S01]  /*3580*/  STS [R13], R12 ;  /* 0x0000000c0d007388 */ /* 0x000fe20000000800 */
[----:B------:R-:W-:-:S03]  /*3590*/  FSETP.GE.AND P2, PT, |R18|, 105615, PT ;  /* 0x47ce47801200780b */ /* 0x000fc60003f46200 */
[----:B------:R-:W-:Y:S01]  /*35a0*/  STS [R24], R17 ;  /* 0x0000001118007388 */ /* 0x000fe20000000800 */
[----:B------:R-:W0:Y:S03]  /*35b0*/  F2I.NTZ R22, R22 ;  /* 0x0000001600167305 */ /* 0x000e260000203100 */
[----:B------:R-:W-:Y:S04]  /*35c0*/  STS [R13+0x20], R23 ;  /* 0x000020170d007388 */ /* 0x000fe80000000800 */
[----:B------:R1:W-:Y:S01]  /*35d0*/  STS [R24+0x20], R27 ;  /* 0x0000201b18007388 */ /* 0x0003e20000000800 */
[----:B------:R-:W-:Y:S01]  /*35e0*/  BAR.SYNC.DEFER_BLOCKING 0x0 ;  /* 0x0000000000007b1d */ /* 0x000fe20000010000 */
[----:B0-----:R-:W-:Y:S01]  /*35f0*/  I2FP.F32.S32 R25, R22 ;  /* 0x0000001600197245 */ /* 0x001fe20000201400 */
[----:B-1----:R-:W-:-:S04]  /*3600*/  IMAD.MOV.U32 R24, RZ, RZ, R22 ;  /* 0x000000ffff187224 */ /* 0x002fc800078e0016 */
[----:B------:R-:W-:-:S04]  /*3610*/  FFMA R12, R25, -1.5707962512969970703, R18 ;  /* 0xbfc90fda190c7823 */ /* 0x000fc80000000012 */
[----:B------:R-:W-:-:S04]  /*3620*/  FFMA R12, R25, -7.5497894158615963534e-08, R12 ;  /* 0xb3a22168190c7823 */ /* 0x000fc8000000000c */
[----:B------:R-:W-:Y:S01]  /*3630*/  FFMA R25, R25, -5.3903029534742383927e-15, R12 ;  /* 0xa7c234c519197823 */ /* 0x000fe2000000000c */
[----:B------:R-:W-:-:S03]  /*3640*/  P2R R12, PR, RZ, 0x4 ;  /* 0x00000004ff0c7803 */ /* 0x000fc60000000000 */
        /* <DEDUP_REMOVED lines=17> */
.L_x_412:
        /* <DEDUP_REMOVED lines=54> */
[----:B------:R-:W-:Y:S01]  /*3ac0*/  ISETP.EQ.AND P6, PT, R16, 0x8, PT ;  /* 0x000000081000780c */ /* 0x000fe20003fc2270 */
[----:B------:R-:W-:Y:S01]  /*3ad0*/  @P0 IMAD.MOV.U32 R16, RZ, RZ, R5 ;  /* 0x000000ffff100224 */ /* 0x000fe200078e0005 */
[----:B------:R-:W-:Y:S01]  /*3ae0*/  @P1 MOV R16, R6 ;  /* 0x0000000600101202 */ /* 0x000fe20000000f00 */
[----:B------:R-:W-:Y:S01]  /*3af0*/  @P2 IMAD.MOV.U32 R16, RZ, RZ, R7 ;  /* 0x000000ffff102224 */ /* 0x000fe200078e0007 */
[----:B------:R-:W-:Y:S01]  /*3b00*/  LOP3.LUT R12, R12, 0x1f, RZ, 0xc0, !PT ;  /* 0x0000001f0c0c7812 */ /* 0x000fe200078ec0ff */
[----:B------:R-:W-:Y:S02]  /*3b10*/  @P3 IMAD.MOV.U32 R16, RZ, RZ, R8 ;  /* 0x000000ffff103224 */ /* 0x000fe400078e0008 */
[----:B------:R-:W-:Y:S01]  /*3b20*/  @P4 IMAD.MOV.U32 R16, RZ, RZ, R9 ;  /* 0x000000ffff104224 */ /* 0x000fe200078e0009 */
[----:B------:R-:W-:Y:S01]  /*3b30*/  SHF.L.W.U32.HI R27, R13, R12, R27 ;  /* 0x0000000c0d1b7219 */ /* 0x000fe20000010e1b */
[----:B------:R-:W-:-:S04]  /*3b40*/  @P5 IMAD.MOV.U32 R16, RZ, RZ, R10 ;  /* 0x000000ffff105224 */ /* 0x000fc800078e000a */
[----:B------:R-:W-:-:S05]  /*3b50*/  @P6 IMAD.MOV.U32 R16, RZ, RZ, R23 ;  /* 0x000000ffff106224 */ /* 0x000fca00078e0017 */
[----:B------:R-:W-:-:S07]  /*3b60*/  SHF.L.W.U32.HI R13, R16, R12, R13 ;  /* 0x0000000c100d7219 */ /* 0x000fce0000010e0d */
.L_x_414:
[----:B------:R-:W-:Y:S05]  /*3b70*/  BSYNC.RECONVERGENT B1 ;  /* 0x0000000000017941 */ /* 0x000fea0003800200 */
.L_x_413:
[C---:B------:R-:W-:Y:S01]  /*3b80*/  SHF.L.W.U32.HI R23, R13.reuse, 0x2, R27 ;  /* 0x000000020d177819 */ /* 0x040fe20000010e1b */
[----:B------:R-:W-:Y:S01]  /*3b90*/  IMAD.SHL.U32 R13, R13, 0x4, RZ ;  /* 0x000000040d0d7824 */ /* 0x000fe200078e00ff */
[----:B------:R-:W-:Y:S01]  /*3ba0*/  UMOV UR4, 0x54442d19 ;  /* 0x54442d1900047882 */ /* 0x000fe20000000000 */
[----:B------:R-:W-:Y:S01]  /*3bb0*/  UMOV UR5, 0x3bf921fb ;  /* 0x3bf921fb00057882 */ /* 0x000fe20000000000 */
[----:B------:R-:W-:Y:S02]  /*3bc0*/  SHF.R.S32.HI R22, RZ, 0x1f, R23 ;  /* 0x0000001fff167819 */ /* 0x000fe40000011417 */
[----:B------:R-:W-:Y:S02]  /*3bd0*/  SHF.R.U32.HI R27, RZ, 0x1e, R27 ;  /* 0x0000001eff1b7819 */ /* 0x000fe4000001161b */
[C---:B------:R-:W-:Y:S02]  /*3be0*/  LOP3.LUT R12, R22.reuse, R13, RZ, 0x3c, !PT ;  /* 0x0000000d160c7212 */ /* 0x040fe400078e3cff */
[----:B------:R-:W-:-:S02]  /*3bf0*/  LOP3.LUT R13, R22, R23, RZ, 0x3c, !PT ;  /* 0x00000017160d7212 */ /* 0x000fc400078e3cff */
[----:B------:R-:W-:Y:S02]  /*3c00*/  LOP3.LUT R23, R23, R18, RZ, 0x3c, !PT ;  /* 0x0000001217177212 */ /* 0x000fe400078e3cff */
[----:B------:R-:W-:Y:S02]  /*3c10*/  IADD3 R22, PT, PT, -R27, R22, RZ ;  /* 0x000000161b167210 */ /* 0x000fe40007ffe1ff */
[----:B------:R-:W0:Y:S01]  /*3c20*/  I2F.F64.S64 R12, R12 ;  /* 0x0000000c000c7312 */ /* 0x000e220000301c00 */
[----:B------:R-:W-:Y:S01]  /*3c30*/  ISETP.GE.AND P0, PT, R23, RZ, PT ;  /* 0x000000ff1700720c */ /* 0x000fe20003f06270 */
[----:B0-----:R-:W-:-:S10]  /*3c40*/  DMUL R16, R12, UR4 ;  /* 0x000000040c107c28 */ /* 0x001fd40008000000 */
[----:B------:R-:W0:Y:S02]  /*3c50*/  F2F.F32.F64 R16, R16 ;  /* 0x0000001000107310 */ /* 0x000e240000301000 */
[----:B0-----:R-:W-:-:S07]  /*3c60*/  FSEL R27, -R16, R16, !P0 ;  /* 0x00000010101b7208 */ /* 0x001fce0004000100 */
.L_x_411:
[----:B------:R-:W-:Y:S05]  /*3c70*/  BSYNC.RECONVERGENT B0 ;  /* 0x0000000000007941 */ /* 0x000fea0003800200 */
.L_x_410:
[C---:B------:R-:W-:Y:S01]  /*3c80*/  LOP3.LUT R12, R22.reuse, 0x1, RZ, 0xc0, !PT ;  /* 0x00000001160c7812 */ /* 0x040fe200078ec0ff */
[----:B------:R-:W-:Y:S01]  /*3c90*/  VIADD R13, R22, 0x1 ;  /* 0x00000001160d7836 */ /* 0x000fe20000000000 */
[----:B------:R-:W-:Y:S01]  /*3ca0*/  FSETP.GE.AND P2, PT, |R18|, 105615, PT ;  /* 0x47ce47801200780b */ /* 0x000fe20003f46200 */
[----:B------:R-:W-:Y:S01]  /*3cb0*/  IMAD.MOV.U32 R23, RZ, RZ, 0x37cbac00 ;  /* 0x37cbac00ff177424 */ /* 0x000fe200078e00ff */
[----:B------:R-:W-:Y:S01]  /*3cc0*/  ISETP.NE.U32.AND P0, PT, R12, 0x1, PT ;  /* 0x000000010c00780c */ /* 0x000fe20003f05070 */
[----:B------:R-:W-:Y:S01]  /*3cd0*/  FMUL R12, R27, R27 ;  /* 0x0000001b1b0c7220 */ /* 0x000fe20000400000 */
        /* <DEDUP_REMOVED lines=26> */
.L_x_417:
        /* <DEDUP_REMOVED lines=65> */
.L_x_419:
[----:B------:R-:W-:Y:S05]  /*4290*/  BSYNC.RECONVERGENT B1 ;  /* 0x0000000000017941 */ /* 0x000fea0003800200 */
.L_x_418:
        /* <DEDUP_REMOVED lines=15> */
.L_x_416:
[----:B------:R-:W-:Y:S05]  /*4390*/  BSYNC.RECONVERGENT B0 ;  /* 0x0000000000007941 */ /* 0x000fea0003800200 */
.L_x_415:
        /* <DEDUP_REMOVED lines=23> */
[----:B------:R-:W-:-:S03]  /*4510*/  IMAD.SHL.U32 R17, R0, 0x2, RZ ;  /* 0x0000000200117824 */ /* 0x000fc600078e00ff */
[----:B------:R-:W-:Y:S02]  /*4520*/  @P1 FADD R16, RZ, -R16 ;  /* 0x80000010ff101221 */ /* 0x000fe40000000000 */
[----:B------:R-:W-:Y:S02]  /*4530*/  LOP3.LUT R23, R17, 0x3e0, RZ, 0xc0, !PT ;  /* 0x000003e011177812 */ /* 0x000fe400078ec0ff */
        /* <DEDUP_REMOVED lines=35> */
[----:B------:R-:W-:Y:S01]  /*4770*/  @!P0 MOV R22, RZ ;  /* 0x000000ff00168202 */ /* 0x000fe20000000f00 */
        /* <DEDUP_REMOVED lines=8> */
.L_x_422:
[----:B0-----:R-:W-:Y:S02]  /*4800*/  IMAD.U32 R13, RZ, RZ, UR13 ;  /* 0x0000000dff0d7e24 */ /* 0x001fe4000f8e00ff */
[----:B------:R-:W-:-:S05]  /*4810*/  IMAD.U32 R12, RZ, RZ, UR12 ;  /* 0x0000000cff0c7e24 */ /* 0x000fca000f8e00ff */
        /* <DEDUP_REMOVED lines=55> */
[----:B------:R-:W-:Y:S01]  /*4b90*/  @P1 IMAD.MOV.U32 R16, RZ, RZ, R6 ;  /* 0x000000ffff101224 */ /* 0x000fe200078e0006 */
[----:B------:R-:W-:Y:S01]  /*4ba0*/  @P2 MOV R16, R7 ;  /* 0x0000000700102202 */ /* 0x000fe20000000f00 */
[----:B------:R-:W-:Y:S01]  /*4bb0*/  @P3 IMAD.MOV.U32 R16, RZ, RZ, R8 ;  /* 0x000000ffff103224 */ /* 0x000fe200078e0008 */
[----:B------:R-:W-:Y:S01]  /*4bc0*/  SHF.L.W.U32.HI R27, R13, R12, R27 ;  /* 0x0000000c0d1b7219 */ /* 0x000fe20000010e1b */
[----:B------:R-:W-:Y:S02]  /*4bd0*/  @P4 IMAD.MOV.U32 R16, RZ, RZ, R9 ;  /* 0x000000ffff104224 */ /* 0x000fe400078e0009 */
[----:B------:R-:W-:-:S04]  /*4be0*/  @P5 IMAD.MOV.U32 R16, RZ, RZ, R10 ;  /* 0x000000ffff105224 */ /* 0x000fc800078e000a */
[----:B------:R-:W-:-:S05]  /*4bf0*/  @P6 IMAD.MOV.U32 R16, RZ, RZ, R23 ;  /* 0x000000ffff106224 */ /* 0x000fca00078e0017 */
[----:B------:R-:W-:-:S07]  /*4c00*/  SHF.L.W.U32.HI R13, R16, R12, R13 ;  /* 0x0000000c100d7219 */ /* 0x000fce0000010e0d */
.L_x_424:
[----:B------:R-:W-:Y:S05]  /*4c10*/  BSYNC.RECONVERGENT B1 ;  /* 0x0000000000017941 */ /* 0x000fea0003800200 */
.L_x_423:
        /* <DEDUP_REMOVED lines=15> */
.L_x_421:
[----:B------:R-:W-:Y:S05]  /*4d10*/  BSYNC.RECONVERGENT B0 ;  /* 0x0000000000007941 */ /* 0x000fea0003800200 */
.L_x_420:
[C---:B------:R-:W-:Y:S01]  /*4d20*/  LOP3.LUT R12, R22.reuse, 0x1, RZ, 0xc0, !PT ;  /* 0x00000001160c7812 */ /* 0x040fe200078ec0ff */
[----:B------:R-:W-:Y:S01]  /*4d30*/  VIADD R13, R22, 0x1 ;  /* 0x00000001160d7836 */ /* 0x000fe20000000000 */
[----:B------:R-:W-:Y:S01]  /*4d40*/  FSETP.GE.AND P2, PT, |R18|, 105615, PT ;  /* 0x47ce47801200780b */ /* 0x000fe20003f46200 */
[----:B---3--:R-:W-:Y:S01]  /*4d50*/  IMAD.MOV.U32 R23, RZ, RZ, 0x37cbac00 ;  /* 0x37cbac00ff177424 */ /* 0x008fe200078e00ff */
        /* <DEDUP_REMOVED lines=21> */
[----:B------:R-:W-:Y:S01]  /*4eb0*/  SHF.L.U32 R24, R18, 0x8, RZ ;  /* 0x0000000812187819 */ /* 0x000fe200000006ff */
[----:B------:R-:W-:Y:S01]  /*4ec0*/  IMAD.MOV.U32 R27, RZ, RZ, RZ ;  /* 0x000000ffff1b7224 */ /* 0x000fe200078e00ff */
[----:B------:R-:W3:Y:S01]  /*4ed0*/  LDCU.64 UR12, c[0x4][URZ] ;  /* 0x01000000ff0c77ac */ /* 0x000ee20008000a00 */
[----:B------:R-:W-:Y:S01]  /*4ee0*/  IMAD.MOV.U32 R25, RZ, RZ, RZ ;  /* 0x000000ffff197224 */ /* 0x000fe200078e00ff */
[----:B------:R-:W-:Y:S01]  /*4ef0*/  LOP3.LUT R24, R24, 0x80000000, RZ, 0xfc, !PT ;  /* 0x8000000018187812 */ /* 0x000fe200078efcff */
[----:B------:R-:W-:Y:S01]  /*4f00*/  UMOV UR5, URZ ;  /* 0x000000ff00057c82 */ /* 0x000fe20008000000 */
[----:B------:R-:W-:-:S05]  /*4f10*/  UMOV UR4, URZ ;  /* 0x000000ff00047c82 */ /* 0x000fca0008000000 */
.L_x_427:
[----:B---3--:R-:W-:Y:S02]  /*4f20*/  IMAD.U32 R13, RZ, RZ, UR13 ;  /* 0x0000000dff0d7e24 */ /* 0x008fe4000f8e00ff */
        /* <DEDUP_REMOVED lines=64> */
.L_x_429:
[----:B------:R-:W-:Y:S05]  /*5330*/  BSYNC.RECONVERGENT B1 ;  /* 0x0000000000017941 */ /* 0x000fea0003800200 */
.L_x_428:
        /* <DEDUP_REMOVED lines=11> */
[----:B------:R-:W-:Y:S01]  /*53f0*/  IADD3 R24, PT, PT, -R25, R24, RZ ;  /* 0x0000001819187210 */ /* 0x000fe20007ffe1ff */
[----:B---3--:R-:W-:-:S10]  /*5400*/  DMUL R16, R12, UR4 ;  /* 0x000000040c107c28 */ /* 0x008fd40008000000 */
[----:B------:R-:W3:Y:S02]  /*5410*/  F2F.F32.F64 R16, R16 ;  /* 0x0000001000107310 */ /* 0x000ee40000301000 */
[----:B---3--:R-:W-:-:S07]  /*5420*/  FSEL R25, -R16, R16, !P0 ;  /* 0x0000001010197208 */ /* 0x008fce0004000100 */
.L_x_426:
[----:B------:R-:W-:Y:S05]  /*5430*/  BSYNC.RECONVERGENT B0 ;  /* 0x0000000000007941 */ /* 0x000fea0003800200 */
.L_x_425:
[----:B------:R-:W-:Y:S01]  /*5440*/  IMAD.SHL.U32 R12, R0, 0x8, RZ ;  /* 0x00000008000c7824 */ /* 0x000fe200078e00ff */
[----:B------:R-:W-:Y:S01]  /*5450*/  LOP3.LUT R13, R24, 0x1, RZ, 0xc0, !PT ;  /* 0x00000001180d7812 */ /* 0x000fe200078ec0ff */
[----:B------:R-:W-:Y:S01]  /*5460*/  FMUL R16, R25, R25 ;  /* 0x0000001919107220 */ /* 0x000fe20000400000 */
[----:B------:R-:W-:Y:S01]  /*5470*/  IMAD.MOV.U32 R17, RZ, RZ, 0x3effffff ;  /* 0x3effffffff117424 */ /* 0x000fe200078e00ff */
[----:B------:R-:W3:Y:S01]  /*5480*/  S2UR UR5, SR_CgaCtaId ;  /* 0x00000000000579c3 */ /* 0x000ee20000008800 */
[----:B------:R-:W-:Y:S01]  /*5490*/  ISETP.NE.U32.AND P0, PT, R13, 0x1, PT ;  /* 0x000000010d00780c */ /* 0x000fe20003f05070 */
[----:B------:R-:W-:Y:S01]  /*54a0*/  FFMA R23, R16, R23, -0.0013887860113754868507 ;  /* 0xbab607ed10177423 */ /* 0x000fe20000000017 */
[----:B------:R-:W-:Y:S01]  /*54b0*/  LOP3.LUT R12, R12, 0x1f8, RZ, 0xc0, !PT ;  /* 0x000001f80c0c7812 */ /* 0x000fe200078ec0ff */
[----:B------:R-:W-:Y:S01]  /*54c0*/  IMAD.MOV.U32 R13, RZ, RZ, 0x3d2aaabb ;  /* 0x3d2aaabbff0d7424 */ /* 0x000fe200078e00ff */
[----:B------:R-:W-:Y:S01]  /*54d0*/  FSEL R17, -R17, -0.16666662693023681641, !P0 ;  /* 0xbe2aaaa811117808 */ /* 0x000fe20004000100 */
[----:B------:R-:W-:Y:S01]  /*54e0*/  UMOV UR4, 0x400 ;  /* 0x0000040000047882 */ /* 0x000fe20000000000 */
[----:B------:R-:W-:Y:S01]  /*54f0*/  I2FP.F32.U32 R12, R12 ;  /* 0x0000000c000c7245 */ /* 0x000fe20000201000 */
[----:B------:R-:W-:Y:S01]  /*5500*/  UIADD3 UR4, UPT, UPT, UR4, 0x2000, URZ ;  /* 0x0000200004047890 */ /* 0x000fe2000fffe0ff */
[----:B------:R-:W-:Y:S01]  /*5510*/  FSEL R23, R23, -0.00019574658654164522886, !P0 ;  /* 0xb94d415317177808 */ /* 0x000fe20004000000 */
[----:B------:R-:W-:Y:S01]  /*5520*/  UMOV UR12, 0x54442d18 ;  /* 0x54442d18000c7882 */ /* 0x000fe20000000000 */
[----:B------:R-:W-:Y:S01]  /*5530*/  FSEL R13, R13, 0.0083327032625675201416, !P0 ;  /* 0x3c0885e40d0d7808 */ /* 0x000fe20004000000 */
[----:B------:R-:W-:Y:S01]  /*5540*/  FMUL R18, R12, 0.0009765625 ;  /* 0x3a8000000c127820 */ /* 0x000fe20000400000 */
[----:B------:R-:W-:Y:S01]  /*5550*/  LOP3.LUT P1, RZ, R24, 0x2, RZ, 0xc0, !PT ;  /* 0x0000000218ff7812 */ /* 0x000fe2000782c0ff */
[----:B------:R-:W-:Y:S01]  /*5560*/  UMOV UR13, 0x401921fb ;  /* 0x401921fb000d7882 */ /* 0x000fe20000000000 */
[----:B------:R-:W-:Y:S01]  /*5570*/  FSEL R25, R25, 1, P0 ;  /* 0x3f80000019197808 */ /* 0x000fe20000000000 */
[C---:B------:R-:W-:Y:S01]  /*5580*/  FFMA R23, R16.reuse, R23, R13 ;  /* 0x0000001710177223 */ /* 0x040fe2000000000d */
[----:B------:R-:W-:Y:S01]  /*5590*/  BSSY.RECONVERGENT B0, `(.L_x_430) ;  /* 0x0000086000007945 */ /* 0x000fe20003800200 */
[----:B------:R-:W5:Y:S02]  /*55a0*/  F2F.F64.F32 R12, R18 ;  /* 0x00000012000c7310 */ /* 0x000f640000201800 */
[C---:B------:R-:W-:Y:S01]  /*55b0*/  FFMA R17, R16.reuse, R23, R17 ;  /* 0x0000001710117223 */ /* 0x040fe20000000011 */
[----:B------:R-:W-:Y:S01]  /*55c0*/  FFMA R16, R16, R25, RZ ;  /* 0x0000001910107223 */ /* 0x000fe200000000ff */
[----:B---3--:R-:W-:-:S03]  /*55d0*/  ULEA UR4, UR5, UR4, 0x18 ;  /* 0x0000000405047291 */ /* 0x008fc6000f8ec0ff */
[----:B------:R-:W-:Y:S01]  /*55e0*/  FFMA R16, R16, R17, R25 ;  /* 0x0000001110107223 */ /* 0x000fe20000000019 */
[----:B------:R-:W-:-:S03]  /*55f0*/  IMAD.SHL.U32 R17, R0, 0x2, RZ ;  /* 0x0000000200117824 */ /* 0x000fc600078e00ff */
[----:B------:R-:W-:Y:S02]  /*5600*/  @P1 FADD R16, RZ, -R16 ;  /* 0x80000010ff101221 */ /* 0x000fe40000000000 */
[----:B------:R-:W-:Y:S02]  /*5610*/  LOP3.LUT R23, R17, 0x3c0, RZ, 0xc0, !PT ;  /* 0x000003c011177812 */ /* 0x000fe400078ec0ff */
[-C--:B0-----:R-:W-:Y:S01]  /*5620*/  FMUL R17, R21, R16.reuse ;  /* 0x0000001015117220 */ /* 0x081fe20000400000 */
[----:B-----5:R-:W-:Y:S01]  /*5630*/  DMUL R12, R12, -UR12 ;  /* 0x8000000c0c0c7c28 */ /* 0x020fe20008000000 */
[C---:B----4-:R-:W-:Y:S01]  /*5640*/  FMUL R16, R20.reuse, R16 ;  /* 0x0000001014107220 */ /* 0x050fe20000400000 */
[----:B------:R-:W-:Y:S01]  /*5650*/  LOP3.LUT R23, R23, 0x1f, R0, 0xf8, !PT ;  /* 0x0000001f17177812 */ /* 0x000fe200078ef800 */
[-C--:B------:R-:W-:Y:S02]  /*5660*/  FFMA R20, R20, R22.reuse, -R17 ;  /* 0x0000001614147223 */ /* 0x080fe40000000811 */
        /* <DEDUP_REMOVED lines=21> */
[----:B------:R-:W-:-:S04]  /*57c0*/  P2R R12, PR, RZ, 0x4 ;  /* 0x00000004ff0c7803 */ /* 0x000fc80000000000 */
        /* <DEDUP_REMOVED lines=17> */
.L_x_432:
[----:B0-----:R-:W-:Y:S01]  /*58e0*/  MOV R13, UR13 ;  /* 0x0000000d000d7c02 */ /* 0x001fe20008000f00 */
        /* <DEDUP_REMOVED lines=38> */
[----:B------:R-:W-:Y:S01]  /*5b50*/  @P4 IMAD.MOV.U32 R13, RZ, RZ, R5 ;  /* 0x000000ffff0d4224 */ /* 0x000fe200078e0005 */
        /* <DEDUP_REMOVED lines=14> */
[----:B------:R-:W-:Y:S02]  /*5c40*/  ISETP.EQ.AND P6, PT, R16, 0x8, PT ;  /* 0x000000081000780c */ /* 0x000fe40003fc2270 */
[----:B------:R-:W-:Y:S01]  /*5c50*/  @P0 MOV R16, R5 ;  /* 0x0000000500100202 */ /* 0x000fe20000000f00 */
[----:B------:R-:W-:Y:S01]  /*5c60*/  @P1 IMAD.MOV.U32 R16, RZ, RZ, R6 ;  /* 0x000000ffff101224 */ /* 0x000fe200078e0006 */
[----:B------:R-:W-:Y:S01]  /*5c70*/  LOP3.LUT R12, R12, 0x1f, RZ, 0xc0, !PT ;  /* 0x0000001f0c0c7812 */ /* 0x000fe200078ec0ff */
[----:B------:R-:W-:Y:S02]  /*5c80*/  @P2 IMAD.MOV.U32 R16, RZ, RZ, R7 ;  /* 0x000000ffff102224 */ /* 0x000fe400078e0007 */
[----:B------:R-:W-:Y:S01]  /*5c90*/  @P3 IMAD.MOV.U32 R16, RZ, RZ, R8 ;  /* 0x000000ffff103224 */ /* 0x000fe200078e0008 */
[----:B------:R-:W-:Y:S01]  /*5ca0*/  SHF.L.W.U32.HI R27, R13, R12, R27 ;  /* 0x0000000c0d1b7219 */ /* 0x000fe20000010e1b */
[----:B------:R-:W-:Y:S02]  /*5cb0*/  @P4 IMAD.MOV.U32 R16, RZ, RZ, R9 ;  /* 0x000000ffff104224 */ /* 0x000fe400078e0009 */
[----:B------:R-:W-:-:S02]  /*5cc0*/  @P5 IMAD.MOV.U32 R16, RZ, RZ, R10 ;  /* 0x000000ffff105224 */ /* 0x000fc400078e000a */
[----:B------:R-:W-:-:S04]  /*5cd0*/  @P6 MOV R16, R23 ;  /* 0x0000001700106202 */ /* 0x000fc80000000f00 */
[----:B------:R-:W-:-:S07]  /*5ce0*/  SHF.L.W.U32.HI R13, R16, R12, R13 ;  /* 0x0000000c100d7219 */ /* 0x000fce0000010e0d */
.L_x_434:
[----:B------:R-:W-:Y:S05]  /*5cf0*/  BSYNC.RECONVERGENT B1 ;  /* 0x0000000000017941 */ /* 0x000fea0003800200 */
.L_x_433:
        /* <DEDUP_REMOVED lines=15> */
.L_x_431:
[----:B------:R-:W-:Y:S05]  /*5df0*/  BSYNC.RECONVERGENT B0 ;  /* 0x0000000000007941 */ /* 0x000fea0003800200 */
.L_x_430:
        /* <DEDUP_REMOVED lines=32> */
.L_x_437:
        /* <DEDUP_REMOVED lines=39> */
[----:B------:R-:W-:Y:S01]  /*6270*/  @P4 IMAD.MOV.U32 R13, RZ, RZ, R5 ;  /* 0x000000ffff0d4224 */ /* 0x000fe200078e0005 */
        /* <DEDUP_REMOVED lines=25> */
.L_x_439:
[----:B------:R-:W-:Y:S05]  /*6410*/  BSYNC.RECONVERGENT B1 ;  /* 0x0000000000017941 */ /* 0x000fea0003800200 */
.L_x_438:
        /* <DEDUP_REMOVED lines=15> */
.L_x_436:
[----:B------:R-:W-:Y:S05]  /*6510*/  BSYNC.RECONVERGENT B0 ;  /* 0x0000000000007941 */ /* 0x000fea0003800200 */
.L_x_435:
        /* <DEDUP_REMOVED lines=34> */
[--C-:B-1----:R-:W-:Y:S01]  /*6740*/  FADD R17, R11, R20.reuse ;  /* 0x000000140b117221 */ /* 0x102fe20000000000 */
[----:B------:R-:W-:Y:S01]  /*6750*/  LEA R27, R23, UR9, 0x2 ;  /* 0x00000009171b7c11 */ /* 0x000fe2000f8e10ff */
[----:B------:R-:W-:-:S03]  /*6760*/  FADD R11, R11, -R20 ;  /* 0x800000140b0b7221 */ /* 0x000fc60000000000 */
[----:B------:R-:W-:Y:S01]  /*6770*/  STS [R24], R17 ;  /* 0x0000001118007388 */ /* 0x000fe20000000800 */
[C-C-:B--2---:R-:W-:Y:S01]  /*6780*/  FADD R12, R19.reuse, R16.reuse ;  /* 0x00000010130c7221 */ /* 0x144fe20000000000 */
[----:B------:R-:W-:-:S04]  /*6790*/  FADD R16, R19, -R16 ;  /* 0x8000001013107221 */ /* 0x000fc80000000000 */
[----:B------:R-:W-:Y:S01]  /*67a0*/  STS [R27], R12 ;  /* 0x0000000c1b007388 */ /* 0x000fe20000000800 */
[C---:B---3--:R-:W-:Y:S01]  /*67b0*/  FMUL R22, R18.reuse, 0.63661974668502807617 ;  /* 0x3f22f98312167820 */ /* 0x048fe20000400000 */
[----:B------:R-:W-:Y:S02]  /*67c0*/  FSETP.GE.AND P2, PT, |R18|, 105615, PT ;  /* 0x47ce47801200780b */ /* 0x000fe40003f46200 */
[----:B------:R1:W-:Y:S03]  /*67d0*/  STS [R24+0x100], R11 ;  /* 0x0001000b18007388 */ /* 0x0003e60000000800 */
[----:B------:R-:W2:Y:S01]  /*67e0*/  F2I.NTZ R22, R22 ;  /* 0x0000001600167305 */ /* 0x000ea20000203100 */
[----:B------:R3:W-:Y:S01]  /*67f0*/  STS [R27+0x100], R16 ;  /* 0x000100101b007388 */ /* 0x0007e20000000800 */
[----:B------:R-:W-:Y:S01]  /*6800*/  BAR.SYNC.DEFER_BLOCKING 0x0 ;  /* 0x0000000000007b1d */ /* 0x000fe20000010000 */
[----:B-1----:R-:W-:-:S02]  /*6810*/  P2R R11, PR, RZ, 0x4 ;  /* 0x00000004ff0b7803 */ /* 0x002fc40000000000 */
[----:B--2---:R-:W-:Y:S01]  /*6820*/  I2FP.F32.S32 R13, R22 ;  /* 0x00000016000d7245 */ /* 0x004fe20000201400 */
[----:B---3--:R-:W-:-:S04]  /*6830*/  IMAD.MOV.U32 R27, RZ, RZ, R22 ;  /* 0x000000ffff1b7224 */ /* 0x008fc800078e0016 */
        /* <DEDUP_REMOVED lines=20> */
.L_x_442:
        /* <DEDUP_REMOVED lines=60> */
[----:B------:R-:W-:Y:S01]  /*6d40*/  @P3 IMAD.MOV.U32 R16, RZ, RZ, R8 ;  /* 0x000000ffff103224 */ /* 0x000fe200078e0008 */
[----:B------:R-:W-:Y:S01]  /*6d50*/  @P4 MOV R16, R9 ;  /* 0x0000000900104202 */ /* 0x000fe20000000f00 */
[----:B------:R-:W-:-:S04]  /*6d60*/  @P5 IMAD.MOV.U32 R16, RZ, RZ, R10 ;  /* 0x000000ffff105224 */ /* 0x000fc800078e000a */
[----:B------:R-:W-:-:S05]  /*6d70*/  @P6 IMAD.MOV.U32 R16, RZ, RZ, R11 ;  /* 0x000000ffff106224 */ /* 0x000fca00078e000b */
[----:B------:R-:W-:-:S07]  /*6d80*/  SHF.L.W.U32.HI R13, R16, R12, R13 ;  /* 0x0000000c100d7219 */ /* 0x000fce0000010e0d */
.L_x_444:
[----:B------:R-:W-:Y:S05]  /*6d90*/  BSYNC.RECONVERGENT B1 ;  /* 0x0000000000017941 */ /* 0x000fea0003800200 */
.L_x_443:
        /* <DEDUP_REMOVED lines=15> */
.L_x_441:
[----:B------:R-:W-:Y:S05]  /*6e90*/  BSYNC.RECONVERGENT B0 ;  /* 0x0000000000007941 */ /* 0x000fea0003800200 */
.L_x_440:
[C---:B------:R-:W-:Y:S01]  /*6ea0*/  LOP3.LUT R11, R22.reuse, 0x1, RZ, 0xc0, !PT ;  /* 0x00000001160b7812 */ /* 0x040fe200078ec0ff */
[----:B------:R-:W-:Y:S02]  /*6eb0*/  VIADD R12, R22, 0x1 ;  /* 0x00000001160c7836 */ /* 0x000fe40000000000 */
[----:B------:R-:W-:Y:S01]  /*6ec0*/  FMUL R13, R19, R19 ;  /* 0x00000013130d7220 */ /* 0x000fe20000400000 */
[----:B------:R-:W-:Y:S01]  /*6ed0*/  IMAD.MOV.U32 R16, RZ, RZ, 0x3c0885e4 ;  /* 0x3c0885e4ff107424 */ /* 0x000fe200078e00ff */
[----:B------:R-:W-:Y:S01]  /*6ee0*/  ISETP.NE.U32.AND P0, PT, R11, 0x1, PT ;  /* 0x000000010b00780c */ /* 0x000fe20003f05070 */
[----:B------:R-:W-:Y:S01]  /*6ef0*/  BSSY.RECONVERGENT B0, `(.L_x_445) ;  /* 0x000006c000007945 */ /* 0x000fe20003800200 */
[----:B------:R-:W-:Y:S02]  /*6f00*/  MOV R11, 0x37cbac00 ;  /* 0x37cbac00000b7802 */ /* 0x000fe40000000f00 */
[----:B------:R-:W-:Y:S02]  /*6f10*/  LOP3.LUT P1, RZ, R12, 0x2, RZ, 0xc0, !PT ;  /* 0x000000020cff7812 */ /* 0x000fe4000782c0ff */
        /* <DEDUP_REMOVED lines=17> */
[----:B------:R-:W-:Y:S02]  /*7030*/  IMAD.SHL.U32 R19, R18, 0x100, RZ ;  /* 0x0000010012137824 */ /* 0x000fe400078e00ff */
[----:B------:R-:W-:Y:S02]  /*7040*/  HFMA2 R24, -RZ, RZ, 0, 0 ;  /* 0x00000000ff187431 */ /* 0x000fe400000001ff */
[----:B------:R-:W-:Y:S01]  /*7050*/  IMAD.MOV.U32 R13, RZ, RZ, RZ ;  /* 0x000000ffff0d7224 */ /* 0x000fe200078e00ff */
[----:B------:R-:W0:Y:S01]  /*7060*/  LDCU.64 UR12, c[0x4][URZ] ;  /* 0x01000000ff0c77ac */ /* 0x000e220008000a00 */
[----:B------:R-:W-:Y:S01]  /*7070*/  LOP3.LUT R19, R19, 0x80000000, RZ, 0xfc, !PT ;  /* 0x8000000013137812 */ /* 0x000fe200078efcff */
[----:B------:R-:W-:Y:S01]  /*7080*/  UMOV UR5, URZ ;  /* 0x000000ff00057c82 */ /* 0x000fe20008000000 */
[----:B------:R-:W-:-:S05]  /*7090*/  UMOV UR4, URZ ;  /* 0x000000ff00047c82 */ /* 0x000fca0008000000 */
.L_x_447:
        /* <DEDUP_REMOVED lines=65> */
.L_x_449:
[----:B------:R-:W-:Y:S05]  /*74b0*/  BSYNC.RECONVERGENT B1 ;  /* 0x0000000000017941 */ /* 0x000fea0003800200 */
.L_x_448:
        /* <DEDUP_REMOVED lines=15> */
.L_x_446:
[----:B------:R-:W-:Y:S05]  /*75b0*/  BSYNC.RECONVERGENT B0 ;  /* 0x0000000000007941 */ /* 0x000fea0003800200 */
.L_x_445:
[C---:B------:R-:W-:Y:S01]  /*75c0*/  LOP3.LUT R13, R27.reuse, 0x1, RZ, 0xc0, !PT ;  /* 0x000000011b0d7812 */ /* 0x040fe200078ec0ff */
[----:B------:R-:W-:Y:S01]  /*75d0*/  FMUL R16, R24, R24 ;  /* 0x0000001818107220 */ /* 0x000fe20000400000 */
[----:B------:R-:W-:Y:S01]  /*75e0*/  IMAD.MOV.U32 R17, RZ, RZ, 0x3d2aaabb ;  /* 0x3d2aaabbff117424 */ /* 0x000fe200078e00ff */
[----:B------:R-:W-:Y:S01]  /*75f0*/  LOP3.LUT P1, RZ, R27, 0x2, RZ, 0xc0, !PT ;  /* 0x000000021bff7812 */ /* 0x000fe2000782c0ff */
[----:B------:R-:W-:Y:S01]  /*7600*/  IMAD.SHL.U32 R18, R0, 0x2, RZ ;  /* 0x0000000200127824 */ /* 0x000fe200078e00ff */
[----:B------:R-:W-:Y:S01]  /*7610*/  ISETP.NE.U32.AND P0, PT, R13, 0x1, PT ;  /* 0x000000010d00780c */ /* 0x000fe20003f05070 */
[----:B------:R-:W-:Y:S01]  /*7620*/  FFMA R13, R16, R11, -0.0013887860113754868507 ;  /* 0xbab607ed100d7423 */ /* 0x000fe2000000000b */
[----:B------:R-:W5:Y:S01]  /*7630*/  S2UR UR5, SR_CgaCtaId ;  /* 0x00000000000579c3 */ /* 0x000f620000008800 */
[----:B------:R-:W-:Y:S01]  /*7640*/  UMOV UR4, 0x400 ;  /* 0x0000040000047882 */ /* 0x000fe20000000000 */
[----:B------:R-:W-:Y:S01]  /*7650*/  FSEL R17, R17, 0.0083327032625675201416, !P0 ;  /* 0x3c0885e411117808 */ /* 0x000fe20004000000 */
[----:B------:R-:W-:Y:S01]  /*7660*/  UIADD3 UR4, UPT, UPT, UR4, 0x2000, URZ ;  /* 0x0000200004047890 */ /* 0x000fe2000fffe0ff */
[----:B------:R-:W-:Y:S01]  /*7670*/  FSEL R13, R13, -0.00019574658654164522886, !P0 ;  /* 0xb94d41530d0d7808 */ /* 0x000fe20004000000 */
[----:B------:R-:W-:Y:S01]  /*7680*/  UMOV UR12, 0x54442d18 ;  /* 0x54442d18000c7882 */ /* 0x000fe20000000000 */
[----:B------:R-:W-:Y:S01]  /*7690*/  FSEL R24, R24, 1, P0 ;  /* 0x3f80000018187808 */ /* 0x000fe20000000000 */
[----:B------:R-:W-:Y:S01]  /*76a0*/  UMOV UR13, 0x401921fb ;  /* 0x401921fb000d7882 */ /* 0x000fe20000000000 */
[----:B------:R-:W-:Y:S01]  /*76b0*/  LOP3.LUT R29, R18, 0x300, RZ, 0xc0, !PT ;  /* 0x00000300121d7812 */ /* 0x000fe200078ec0ff */
[----:B------:R-:W-:Y:S01]  /*76c0*/  FFMA R17, R16, R13, R17 ;  /* 0x0000000d10117223 */ /* 0x000fe20000000011 */
[----:B------:R-:W-:Y:S01]  /*76d0*/  MOV R13, 0x3effffff ;  /* 0x3effffff000d7802 */ /* 0x000fe20000000f00 */
[----:B------:R-:W-:Y:S03]  /*76e0*/  BSSY.RECONVERGENT B0, `(.L_x_450) ;  /* 0x0000088000007945 */ /* 0x000fe60003800200 */
[----:B------:R-:W-:-:S05]  /*76f0*/  FSEL R19, -R13, -0.16666662693023681641, !P0 ;  /* 0xbe2aaaa80d137808 */ /* 0x000fca0004000100 */
[C---:B------:R-:W-:Y:S01]  /*7700*/  FFMA R19, R16.reuse, R17, R19 ;  /* 0x0000001110137223 */ /* 0x040fe20000000013 */
[----:B------:R-:W-:Y:S01]  /*7710*/  FFMA R17, R16, R24, RZ ;  /* 0x0000001810117223 */ /* 0x000fe200000000ff */
[----:B------:R-:W-:-:S03]  /*7720*/  LOP3.LUT R16, R18, 0x1fe, RZ, 0xc0, !PT ;  /* 0x000001fe12107812 */ /* 0x000fc600078ec0ff */
[----:B------:R-:W-:Y:S01]  /*7730*/  FFMA R24, R17, R19, R24 ;  /* 0x0000001311187223 */ /* 0x000fe20000000018 */
[----:B------:R-:W-:Y:S01]  /*7740*/  I2FP.F32.U32 R16, R16 ;  /* 0x0000001000107245 */ /* 0x000fe20000201000 */
[----:B-----5:R-:W-:Y:S02]  /*7750*/  ULEA UR4, UR5, UR4, 0x18 ;  /* 0x0000000405047291 */ /* 0x020fe4000f8ec0ff */
[----:B------:R-:W-:Y:S02]  /*7760*/  @P1 FADD R24, RZ, -R24 ;  /* 0x80000018ff181221 */ /* 0x000fe40000000000 */
[----:B------:R-:W-:Y:S02]  /*7770*/  FMUL R27, R16, 0.0009765625 ;  /* 0x3a800000101b7820 */ /* 0x000fe40000400000 */
[-C--:B0-----:R-:W-:Y:S01]  /*7780*/  FMUL R16, R23, R24.reuse ;  /* 0x0000001817107220 */ /* 0x081fe20000400000 */
[----:B----4-:R-:W-:-:S03]  /*7790*/  FMUL R24, R25, R24 ;  /* 0x0000001819187220 */ /* 0x010fc60000400000 */
[-C--:B------:R-:W-:Y:S01]  /*77a0*/  FFMA R25, R25, R22.reuse, -R16 ;  /* 0x0000001619197223 */ /* 0x080fe20000000810 */
[----:B------:R-:W-:Y:S01]  /*77b0*/  FFMA R24, R23, R22, R24 ;  /* 0x0000001617187223 */ /* 0x000fe20000000018 */
[----:B------:R0:W4:Y:S02]  /*77c0*/  F2F.F64.F32 R16, R27 ;  /* 0x0000001b00107310 */ /* 0x0001240000201800 */
[C-C-:B--2---:R-:W-:Y:S01]  /*77d0*/  FADD R23, R20.reuse, R25.reuse ;  /* 0x0000001914177221 */ /* 0x144fe20000000000 */
[----:B------:R-:W-:Y:S01]  /*77e0*/  FADD R25, R20, -R25 ;  /* 0x8000001914197221 */ /* 0x000fe20000000000 */
[----:B------:R-:W-:Y:S01]  /*77f0*/  LOP3.LUT R20, R29, 0x7f, R0, 0xf8, !PT ;  /* 0x0000007f1d147812 */ /* 0x000fe200078ef800 */
[----:B---3--:R-:W-:-:S03]  /*7800*/  FADD R29, R21, R24 ;  /* 0x00000018151d7221 */ /* 0x008fc60000000000 */
[----:B0-----:R-:W-:-:S05]  /*7810*/  LEA R27, R20, UR4, 0x2 ;  /* 0x00000004141b7c11 */ /* 0x001fca000f8e10ff */
[----:B------:R-:W-:Y:S01]  /*7820*/  STS [R27], R23 ;  /* 0x000000171b007388 */ /* 0x000fe20000000800 */
[----:B----4-:R-:W-:-:S06]  /*7830*/  DMUL R16, R16, -UR12 ;  /* 0x8000000c10107c28 */ /* 0x010fcc0008000000 */
[----:B------:R0:W2:Y:S02]  /*7840*/  F2F.F32.F64 R19, R16 ;  /* 0x0000001000137310 */ /* 0x0000a40000301000 */
[----:B0-----:R-:W-:Y:S01]  /*7850*/  LEA R16, R20, UR10, 0x2 ;  /* 0x0000000a14107c11 */ /* 0x001fe2000f8e10ff */
[----:B------:R-:W-:-:S04]  /*7860*/  FADD R17, R21, -R24 ;  /* 0x8000001815117221 */ /* 0x000fc80000000000 */
[----:B------:R-:W-:Y:S01]  /*7870*/  STS [R16], R29 ;  /* 0x0000001d10007388 */ /* 0x000fe20000000800 */
[C---:B--2---:R-:W-:Y:S01]  /*7880*/  FMUL R24, R19.reuse, 0.63661974668502807617 ;  /* 0x3f22f98313187820 */ /* 0x044fe20000400000 */
[----:B------:R-:W-:Y:S02]  /*7890*/  FSETP.GE.AND P2, PT, |R19|, 105615, PT ;  /* 0x47ce47801300780b */ /* 0x000fe40003f46200 */
[----:B------:R0:W-:Y:S03]  /*78a0*/  STS [R27+0x200], R25 ;  /* 0x000200191b007388 */ /* 0x0001e60000000800 */
[----:B------:R-:W0:Y:S01]  /*78b0*/  F2I.NTZ R24, R24 ;  /* 0x0000001800187305 */ /* 0x000e220000203100 */
[----:B------:R2:W-:Y:S01]  /*78c0*/  STS [R16+0x200], R17 ;  /* 0x0002001110007388 */ /* 0x0005e20000000800 */
[----:B------:R-:W-:Y:S01]  /*78d0*/  BAR.SYNC.DEFER_BLOCKING 0x0 ;  /* 0x0000000000007b1d */ /* 0x000fe20000010000 */
[----:B0-----:R-:W-:Y:S01]  /*78e0*/  I2FP.F32.S32 R27, R24 ;  /* 0x00000018001b7245 */ /* 0x001fe20000201400 */
[----:B------:R-:W-:-:S04]  /*78f0*/  IMAD.MOV.U32 R25, RZ, RZ, R24 ;  /* 0x000000ffff197224 */ /* 0x000fc800078e0018 */
[----:B--2---:R-:W-:-:S04]  /*7900*/  FFMA R17, R27, -1.5707962512969970703, R19 ;  /* 0xbfc90fda1b117823 */ /* 0x004fc80000000013 */
[----:B------:R-:W-:Y:S01]  /*7910*/  FFMA R29, R27, -7.5497894158615963534e-08, R17 ;  /* 0xb3a221681b1d7823 */ /* 0x000fe20000000011 */
[----:B------:R-:W-:-:S03]  /*7920*/  P2R R17, PR, RZ, 0x4 ;  /* 0x00000004ff117803 */ /* 0x000fc60000000000 */
[----:B------:R-:W-:Y:S01]  /*7930*/  FFMA R27, R27, -5.3903029534742383927e-15, R29 ;  /* 0xa7c234c51b1b7823 */ /* 0x000fe2000000001d */
[----:B------:R0:W2:Y:S03]  /*7940*/  LDS R20, [R28] ;  /* 0x000000001c147984 */ /* 0x0000a60000000800 */
[----:B------:R-:W-:Y:S01]  /*7950*/  IMAD.MOV.U32 R16, RZ, RZ, R27 ;  /* 0x000000ffff107224 */ /* 0x000fe200078e001b */
[----:B------:R0:W3:Y:S04]  /*7960*/  LDS R21, [R28+0x800] ;  /* 0x000800001c157984 */ /* 0x0000e80000000800 */
[----:B------:R0:W4:Y:S04]  /*7970*/  LDS R22, [R26] ;  /* 0x000000001a167984 */ /* 0x0001280000000800 */
[----:B------:R0:W0:Y:S01]  /*7980*/  LDS R23, [R26+0x800] ;  /* 0x000800001a177984 */ /* 0x0000220000000800 */
[----:B------:R-:W-:Y:S05]  /*7990*/  @!P2 BRA `(.L_x_451) ;  /* 0x000000040070a947 */ /* 0x000fea0003800000 */
[----:B------:R-:W-:-:S13]  /*79a0*/  FSETP.NEU.AND P0, PT, |R19|, +INF , PT ;  /* 0x7f8000001300780b */ /* 0x000fda0003f0d200 */
[----:B------:R-:W-:Y:S01]  /*79b0*/  @!P0 FMUL R16, RZ, R19 ;  /* 0x00000013ff108220 */ /* 0x000fe20000400000 */
[----:B------:R-:W-:Y:S01]  /*79c0*/  @!P0 IMAD.MOV.U32 R24, RZ, RZ, RZ ;  /* 0x000000ffff188224 */ /* 0x000fe200078e00ff */
[----:B------:R-:W-:Y:S06]  /*79d0*/  @!P0 BRA `(.L_x_451) ;  /* 0x0000000400608947 */ /* 0x000fec0003800000 */
[----:B------:R-:W-:Y:S02]  /*79e0*/  IMAD.SHL.U32 R24, R19, 0x100, RZ ;  /* 0x0000010013187824 */ /* 0x000fe400078e00ff */
[----:B0-----:R-:W-:Y:S02]  /*79f0*/  HFMA2 R28, -RZ, RZ, 0, 0 ;  /* 0x00000000ff1c7431 */ /* 0x001fe400000001ff */
[----:B------:R-:W-:Y:S01]  /*7a00*/  IMAD.MOV.U32 R26, RZ, RZ, RZ ;  /* 0x000000ffff1a7224 */ /* 0x000fe200078e00ff */
[----:B------:R-:W0:Y:S01]  /*7a10*/  LDCU.64 UR10, c[0x4][URZ] ;  /* 0x01000000ff0a77ac */ /* 0x000e220008000a00 */
[----:B------:R-:W-:Y:S01]  /*7a20*/  LOP3.LUT R24, R24, 0x80000000, RZ, 0xfc, !PT ;  /* 0x8000000018187812 */ /* 0x000fe200078efcff */
[----:B------:R-:W-:Y:S01]  /*7a30*/  UMOV UR5, URZ ;  /* 0x000000ff00057c82 */ /* 0x000fe20008000000 */
[----:B------:R-:W-:-:S05]  /*7a40*/  UMOV UR4, URZ ;  /* 0x000000ff00047c82 */ /* 0x000fca0008000000 */
.L_x_452:
        /* <DEDUP_REMOVED lines=65> */
.L_x_454:
[----:B------:R-:W-:Y:S05]  /*7e60*/  BSYNC.RECONVERGENT B1 ;  /* 0x0000000000017941 */ /* 0x000fea0003800200 */
.L_x_453:
[C-C-:B------:R-:W-:Y:S01]  /*7e70*/  SHF.L.W.U32.HI R28, R16.reuse, 0x2, R17.reuse ;  /* 0x00000002101c7819 */ /* 0x140fe20000010e11 */
[----:B------:R-:W-:Y:S01]  /*7e80*/  IMAD.SHL.U32 R29, R16, 0x4, RZ ;  /* 0x00000004101d7824 */ /* 0x000fe200078e00ff */
[----:B------:R-:W-:Y:S01]  /*7e90*/  SHF.R.U32.HI R17, RZ, 0x1e, R17 ;  /* 0x0000001eff117819 */ /* 0x000fe20000011611 */
[----:B------:R-:W-:Y:S01]  /*7ea0*/  UMOV UR4, 0x54442d19 ;  /* 0x54442d1900047882 */ /* 0x000fe20000000000 */
[----:B------:R-:W-:Y:S01]  /*7eb0*/  LOP3.LUT R24, R28, R19, RZ, 0x3c, !PT ;  /* 0x000000131c187212 */ /* 0x000fe200078e3cff */
[----:B------:R-:W-:Y:S01]  /*7ec0*/  UMOV UR5, 0x3bf921fb ;  /* 0x3bf921fb00057882 */ /* 0x000fe20000000000 */
[----:B------:R-:W-:Y:S02]  /*7ed0*/  SHF.R.S32.HI R26, RZ, 0x1f, R28 ;  /* 0x0000001fff1a7819 */ /* 0x000fe4000001141c */
[----:B------:R-:W-:Y:S02]  /*7ee0*/  ISETP.GE.AND P0, PT, R24, RZ, PT ;  /* 0x000000ff1800720c */ /* 0x000fe40003f06270 */
[C---:B------:R-:W-:Y:S01]  /*7ef0*/  LOP3.LUT R16, R26.reuse, R29, RZ, 0x3c, !PT ;  /* 0x0000001d1a107212 */ /* 0x040fe200078e3cff */
[C---:B------:R-:W-:Y:S01]  /*7f00*/  IMAD.IADD R24, R26.reuse, 0x1, -R17 ;  /* 0x000000011a187824 */ /* 0x040fe200078e0a11 */
[----:B------:R-:W-:-:S06]  /*7f10*/  LOP3.LUT R17, R26, R28, RZ, 0x3c, !PT ;  /* 0x0000001c1a117212 */ /* 0x000fcc00078e3cff */
[----:B------:R-:W0:Y:S02]  /*7f20*/  I2F.F64.S64 R16, R16 ;  /* 0x0000001000107312 */ /* 0x000e240000301c00 */
[----:B0-----:R-:W-:-:S10]  /*7f30*/  DMUL R28, R16, UR4 ;  /* 0x00000004101c7c28 */ /* 0x001fd40008000000 */
[----:B------:R-:W0:Y:S02]  /*7f40*/  F2F.F32.F64 R28, R28 ;  /* 0x0000001c001c7310 */ /* 0x000e240000301000 */
[----:B0-----:R-:W-:-:S07]  /*7f50*/  FSEL R16, -R28, R28, !P0 ;  /* 0x0000001c1c107208 */ /* 0x001fce0004000100 */
.L_x_451:
[----:B------:R-:W-:Y:S05]  /*7f60*/  BSYNC.RECONVERGENT B0 ;  /* 0x0000000000007941 */ /* 0x000fea0003800200 */
.L_x_450:
[C---:B------:R-:W-:Y:S01]  /*7f70*/  IADD3 R17, PT, PT, R24.reuse, 0x1, RZ ;  /* 0x0000000118117810 */ /* 0x040fe20007ffe0ff */
[----:B------:R-:W-:Y:S01]  /*7f80*/  BSSY.RECONVERGENT B0, `(.L_x_455) ;  /* 0x000006e000007945 */ /* 0x000fe20003800200 */
[----:B0-----:R-:W-:Y:S01]  /*7f90*/  LOP3.LUT R26, R24, 0x1, RZ, 0xc0, !PT ;  /* 0x00000001181a7812 */ /* 0x001fe200078ec0ff */
[----:B------:R-:W-:Y:S01]  /*7fa0*/  IMAD.MOV.U32 R24, RZ, RZ, 0x3c0885e4 ;  /* 0x3c0885e4ff187424 */ /* 0x000fe200078e00ff */
[----:B------:R-:W-:Y:S01]  /*7fb0*/  LOP3.LUT P1, RZ, R17, 0x2, RZ, 0xc0, !PT ;  /* 0x0000000211ff7812 */ /* 0x000fe2000782c0ff */
[----:B------:R-:W-:Y:S01]  /*7fc0*/  FMUL R17, R16, R16 ;  /* 0x0000001010117220 */ /* 0x000fe20000400000 */
[----:B------:R-:W-:Y:S02]  /*7fd0*/  ISETP.NE.U32.AND P0, PT, R26, 0x1, PT ;  /* 0x000000011a00780c */ /* 0x000fe40003f05070 */
[----:B------:R-:W-:Y:S01]  /*7fe0*/  FSETP.GE.AND P2, PT, |R19|, 105615, PT ;  /* 0x47ce47801300780b */ /* 0x000fe20003f46200 */
[----:B------:R-:W-:Y:S01]  /*7ff0*/  FFMA R26, R17, R11, -0.0013887860113754868507 ;  /* 0xbab607ed111a7423 */ /* 0x000fe2000000000b */
[----:B------:R-:W-:-:S02]  /*8000*/  FSEL R28, R24, 0.041666727513074874878, !P0 ;  /* 0x3d2aaabb181c7808 */ /* 0x000fc40004000000 */
[----:B------:R-:W-:Y:S02]  /*8010*/  FSEL R29, -R12, -0.4999999701976776123, !P0 ;  /* 0xbeffffff0c1d7808 */ /* 0x000fe40004000100 */
[----:B------:R-:W-:-:S05]  /*8020*/  FSEL R26, R26, -0.00019574658654164522886, P0 ;  /* 0xb94d41531a1a7808 */ /* 0x000fca0000000000 */
[----:B------:R-:W-:Y:S01]  /*8030*/  FFMA R28, R17, R26, R28 ;  /* 0x0000001a111c7223 */ /* 0x000fe2000000001c */
[----:B------:R-:W-:-:S03]  /*8040*/  FSEL R26, R16, 1, !P0 ;  /* 0x3f800000101a7808 */ /* 0x000fc60004000000 */
[C---:B------:R-:W-:Y:S02]  /*8050*/  FFMA R28, R17.reuse, R28, R29 ;  /* 0x0000001c111c7223 */ /* 0x040fe4000000001d */
        /* <DEDUP_REMOVED lines=15> */
.L_x_457:
        /* <DEDUP_REMOVED lines=54> */
[----:B------:R-:W-:Y:S01]  /*84b0*/  ISETP.EQ.AND P6, PT, R16, 0x8, PT ;  /* 0x000000081000780c */ /* 0x000fe20003fc2270 */
[----:B------:R-:W-:Y:S02]  /*84c0*/  @P2 IMAD.MOV.U32 R16, RZ, RZ, R5 ;  /* 0x000000ffff102224 */ /* 0x000fe400078e0005 */
[----:B------:R-:W-:Y:S02]  /*84d0*/  @P1 IMAD.MOV.U32 R16, RZ, RZ, R6 ;  /* 0x000000ffff101224 */ /* 0x000fe400078e0006 */
[----:B------:R-:W-:Y:S02]  /*84e0*/  @P0 IMAD.MOV.U32 R16, RZ, RZ, R7 ;  /* 0x000000ffff100224 */ /* 0x000fe400078e0007 */
[----:B------:R-:W-:Y:S02]  /*84f0*/  @P3 IMAD.MOV.U32 R16, RZ, RZ, R8 ;  /* 0x000000ffff103224 */ /* 0x000fe400078e0008 */
[----:B------:R-:W-:Y:S01]  /*8500*/  @P5 IMAD.MOV.U32 R16, RZ, RZ, R9 ;  /* 0x000000ffff105224 */ /* 0x000fe200078e0009 */
[----:B------:R-:W-:-:S03]  /*8510*/  @P4 MOV R16, R10 ;  /* 0x0000000a00104202 */ /* 0x000fc60000000f00 */
[----:B------:R-:W-:Y:S01]  /*8520*/  @P6 IMAD.MOV.U32 R16, RZ, RZ, R28 ;  /* 0x000000ffff106224 */ /* 0x000fe200078e001c */
[----:B------:R-:W-:-:S04]  /*8530*/  LOP3.LUT R28, R17, 0x1f, RZ, 0xc0, !PT ;  /* 0x0000001f111c7812 */ /* 0x000fc800078ec0ff */
[-C--:B------:R-:W-:Y:S02]  /*8540*/  SHF.L.W.U32.HI R25, R27, R28.reuse, R25 ;  /* 0x0000001c1b197219 */ /* 0x080fe40000010e19 */
[----:B------:R-:W-:-:S07]  /*8550*/  SHF.L.W.U32.HI R27, R16, R28, R27 ;  /* 0x0000001c101b7219 */ /* 0x000fce0000010e1b */
.L_x_459:
[----:B------:R-:W-:Y:S05]  /*8560*/  BSYNC.RECONVERGENT B1 ;  /* 0x0000000000017941 */ /* 0x000fea0003800200 */
.L_x_458:
[C-C-:B------:R-:W-:Y:S01]  /*8570*/  SHF.L.W.U32.HI R16, R27.reuse, 0x2, R25.reuse ;  /* 0x000000021b107819 */ /* 0x140fe20000010e19 */
[----:B------:R-:W-:Y:S01]  /*8580*/  IMAD.SHL.U32 R28, R27, 0x4, RZ ;  /* 0x000000041b1c7824 */ /* 0x000fe200078e00ff */
[----:B------:R-:W-:Y:S01]  /*8590*/  UMOV UR4, 0x54442d19 ;  /* 0x54442d1900047882 */ /* 0x000fe20000000000 */
[----:B------:R-:W-:Y:S01]  /*85a0*/  UMOV UR5, 0x3bf921fb ;  /* 0x3bf921fb00057882 */ /* 0x000fe20000000000 */
[----:B------:R-:W-:Y:S02]  /*85b0*/  LOP3.LUT R19, R16, R19, RZ, 0x3c, !PT ;  /* 0x0000001310137212 */ /* 0x000fe400078e3cff */
[----:B------:R-:W-:Y:S02]  /*85c0*/  SHF.R.U32.HI R25, RZ, 0x1e, R25 ;  /* 0x0000001eff197819 */ /* 0x000fe40000011619 */
[----:B------:R-:W-:Y:S02]  /*85d0*/  ISETP.GE.AND P0, PT, R19, RZ, PT ;  /* 0x000000ff1300720c */ /* 0x000fe40003f06270 */
[----:B------:R-:W-:-:S04]  /*85e0*/  SHF.R.S32.HI R19, RZ, 0x1f, R16 ;  /* 0x0000001fff137819 */ /* 0x000fc80000011410 */
[C---:B------:R-:W-:Y:S01]  /*85f0*/  LOP3.LUT R17, R19.reuse, R16, RZ, 0x3c, !PT ;  /* 0x0000001013117212 */ /* 0x040fe200078e3cff */
[C---:B------:R-:W-:Y:S01]  /*8600*/  IMAD.IADD R25, R19.reuse, 0x1, -R25 ;  /* 0x0000000113197824 */ /* 0x040fe200078e0a19 */
[----:B------:R-:W-:-:S06]  /*8610*/  LOP3.LUT R16, R19, R28, RZ, 0x3c, !PT ;  /* 0x0000001c13107212 */ /* 0x000fcc00078e3cff */
[----:B------:R-:W0:Y:S02]  /*8620*/  I2F.F64.S64 R16, R16 ;  /* 0x0000001000107312 */ /* 0x000e240000301c00 */
[----:B0-----:R-:W-:-:S10]  /*8630*/  DMUL R28, R16, UR4 ;  /* 0x00000004101c7c28 */ /* 0x001fd40008000000 */
[----:B------:R-:W0:Y:S02]  /*8640*/  F2F.F32.F64 R28, R28 ;  /* 0x0000001c001c7310 */ /* 0x000e240000301000 */
[----:B0-----:R-:W-:-:S07]  /*8650*/  FSEL R27, -R28, R28, !P0 ;  /* 0x0000001c1c1b7208 */ /* 0x001fce0004000100 */
.L_x_456:
[----:B------:R-:W-:Y:S05]  /*8660*/  BSYNC.RECONVERGENT B0 ;  /* 0x0000000000007941 */ /* 0x000fea0003800200 */
.L_x_455:
[----:B------:R-:W-:Y:S01]  /*8670*/  LOP3.LUT P1, RZ, R25, 0x2, RZ, 0xc0, !PT ;  /* 0x0000000219ff7812 */ /* 0x000fe2000782c0ff */
[----:B------:R-:W-:Y:S01]  /*8680*/  FMUL R28, R27, R27 ;  /* 0x0000001b1b1c7220 */ /* 0x000fe20000400000 */
[----:B------:R-:W-:Y:S01]  /*8690*/  LOP3.LUT R25, R25, 0x1, RZ, 0xc0, !PT ;  /* 0x0000000119197812 */ /* 0x000fe200078ec0ff */
[----:B------:R-:W-:Y:S01]  /*86a0*/  IMAD.MOV.U32 R16, RZ, RZ, 0x3d2aaabb ;  /* 0x3d2aaabbff107424 */ /* 0x000fe200078e00ff */
[----:B------:R-:W-:Y:S01]  /*86b0*/  BSSY.RECONVERGENT B0, `(.L_x_460) ;  /* 0x000008d000007945 */ /* 0x000fe20003800200 */
[----:B------:R-:W-:Y:S01]  /*86c0*/  FFMA R17, R28, R11, -0.0013887860113754868507 ;  /* 0xbab607ed1c117423 */ /* 0x000fe2000000000b */
[----:B------:R-:W-:-:S04]  /*86d0*/  ISETP.NE.U32.AND P0, PT, R25, 0x1, PT ;  /* 0x000000011900780c */ /* 0x000fc80003f05070 */
[----:B------:R-:W-:Y:S02]  /*86e0*/  FSEL R17, R17, -0.00019574658654164522886, !P0 ;  /* 0xb94d415311117808 */ /* 0x000fe40004000000 */
[----:B------:R-:W-:Y:S02]  /*86f0*/  FSEL R19, R16, 0.0083327032625675201416, !P0 ;  /* 0x3c0885e410137808 */ /* 0x000fe40004000000 */
[----:B------:R-:W-:Y:S02]  /*8700*/  FSEL R25, -R13, -0.16666662693023681641, !P0 ;  /* 0xbe2aaaa80d197808 */ /* 0x000fe40004000100 */
[----:B------:R-:W-:Y:S01]  /*8710*/  FSEL R27, R27, 1, P0 ;  /* 0x3f8000001b1b7808 */ /* 0x000fe20000000000 */
[----:B------:R-:W-:Y:S01]  /*8720*/  FFMA R19, R28, R17, R19 ;  /* 0x000000111c137223 */ /* 0x000fe20000000013 */
[----:B------:R-:W-:-:S03]  /*8730*/  LOP3.LUT R17, R18, 0x200, RZ, 0xc0, !PT ;  /* 0x0000020012117812 */ /* 0x000fc600078ec0ff */
[C---:B------:R-:W-:Y:S01]  /*8740*/  FFMA R19, R28.reuse, R19, R25 ;  /* 0x000000131c137223 */ /* 0x040fe20000000019 */
[----:B------:R-:W-:Y:S01]  /*8750*/  LOP3.LUT R17, R17, 0xff, R0, 0xf8, !PT ;  /* 0x000000ff11117812 */ /* 0x000fe200078ef800 */
[----:B------:R-:W-:Y:S01]  /*8760*/  FFMA R28, R28, R27, RZ ;  /* 0x0000001b1c1c7223 */ /* 0x000fe200000000ff */
[----:B------:R-:W-:-:S03]  /*8770*/  I2FP.F32.U32 R0, R0 ;  /* 0x0000000000007245 */ /* 0x000fc60000201000 */
[----:B------:R-:W-:Y:S02]  /*8780*/  FFMA R28, R28, R19, R27 ;  /* 0x000000131c1c7223 */ /* 0x000fe4000000001b */
[----:B------:R-:W-:Y:S02]  /*8790*/  FMUL R27, R0, 0.0009765625 ;  /* 0x3a800000001b7820 */ /* 0x000fe40000400000 */
[----:B------:R-:W-:Y:S02]  /*87a0*/  @P1 FADD R28, RZ, -R28 ;  /* 0x8000001cff1c1221 */ /* 0x000fe40000000000 */
[----:B------:R0:W5:Y:S02]  /*87b0*/  F2F.F64.F32 R18, R27 ;  /* 0x0000001b00127310 */ /* 0x0001640000201800 */
[-C--:B------:R-:W-:Y:S01]  /*87c0*/  FMUL R25, R23, R28.reuse ;  /* 0x0000001c17197220 */ /* 0x080fe20000400000 */
[----:B---3--:R-:W-:-:S03]  /*87d0*/  FMUL R28, R21, R28 ;  /* 0x0000001c151c7220 */ /* 0x008fc60000400000 */
[-C--:B------:R-:W-:Y:S01]  /*87e0*/  FFMA R25, R21, R26.reuse, -R25 ;  /* 0x0000001a15197223 */ /* 0x080fe20000000819 */
[----:B------:R-:W-:Y:S01]  /*87f0*/  FFMA R23, R23, R26, R28 ;  /* 0x0000001a17177223 */ /* 0x000fe2000000001c */
[C---:B0-----:R-:W-:Y:S02]  /*8800*/  LEA R27, R17.reuse, UR9, 0x2 ;  /* 0x00000009111b7c11 */ /* 0x041fe4000f8e10ff */
[C-C-:B--2---:R-:W-:Y:S01]  /*8810*/  FADD R21, R20.reuse, R25.reuse ;  /* 0x0000001914157221 */ /* 0x144fe20000000000 */
[----:B------:R-:W-:Y:S01]  /*8820*/  FADD R29, R20, -R25 ;  /* 0x80000019141d7221 */ /* 0x000fe20000000000 */
[----:B------:R-:W-:Y:S01]  /*8830*/  LEA R20, R17, UR8, 0x2 ;  /* 0x0000000811147c11 */ /* 0x000fe2000f8e10ff */
[----:B----4-:R-:W-:Y:S01]  /*8840*/  FADD R26, R22, R23 ;  /* 0x00000017161a7221 */ /* 0x010fe20000000000 */
[----:B-----5:R-:W-:-:S03]  /*8850*/  DMUL R18, R18, -UR12 ;  /* 0x8000000c12127c28 */ /* 0x020fc60008000000 */
[----:B------:R-:W-:Y:S03]  /*8860*/  STS [R20], R21 ;  /* 0x0000001514007388 */ /* 0x000fe60000000800 */
[----:B------:R0:W2:Y:S01]  /*8870*/  F2F.F32.F64 R0, R18 ;  /* 0x0000001200007310 */ /* 0x0000a20000301000 */
[----:B------:R-:W-:Y:S04]  /*8880*/  STS [R27], R26 ;  /* 0x0000001a1b007388 */ /* 0x000fe80000000800 */
[----:B------:R-:W-:Y:S01]  /*8890*/  STS [R20+0x400], R29 ;  /* 0x0004001d14007388 */ /* 0x000fe20000000800 */
[----:B0-----:R-:W-:-:S05]  /*88a0*/  FADD R18, R22, -R23 ;  /* 0x8000001716127221 */ /* 0x001fca0000000000 */
[----:B------:R0:W-:Y:S01]  /*88b0*/  STS [R27+0x400], R18 ;  /* 0x000400121b007388 */ /* 0x0001e20000000800 */
[C---:B--2---:R-:W-:Y:S01]  /*88c0*/  FMUL R28, R0.reuse, 0.63661974668502807617 ;  /* 0x3f22f983001c7820 */ /* 0x044fe20000400000 */
[----:B------:R-:W-:Y:S01]  /*88d0*/  BAR.SYNC.DEFER_BLOCKING 0x0 ;  /* 0x0000000000007b1d */ /* 0x000fe20000010000 */
[----:B------:R-:W-:-:S05]  /*88e0*/  FSETP.GE.AND P2, PT, |R0|, 105615, PT ;  /* 0x47ce47800000780b */ /* 0x000fca0003f46200 */
[----:B------:R-:W2:Y:S02]  /*88f0*/  F2I.NTZ R28, R28 ;  /* 0x0000001c001c7305 */ /* 0x000ea40000203100 */
[----:B--2---:R-:W-:Y:S01]  /*8900*/  I2FP.F32.S32 R19, R28 ;  /* 0x0000001c00137245 */ /* 0x004fe20000201400 */
[----:B0-----:R-:W-:Y:S01]  /*8910*/  IMAD.MOV.U32 R27, RZ, RZ, R28 ;  /* 0x000000ffff1b7224 */ /* 0x001fe200078e001c */
[----:B------:R-:W0:Y:S03]  /*8920*/  LDS R23, [R4] ;  /* 0x0000000004177984 */ /* 0x000e260000000800 */
[C---:B------:R-:W-:Y:S01]  /*8930*/  FFMA R21, R19.reuse, -1.5707962512969970703, R0 ;  /* 0xbfc90fda13157823 */ /* 0x040fe20000000000 */
[----:B------:R-:W2:Y:S03]  /*8940*/  LDS R25, [R4+0x800] ;  /* 0x0008000004197984 */ /* 0x000ea60000000800 */
[C---:B------:R-:W-:Y:S01]  /*8950*/  FFMA R26, R19.reuse, -7.5497894158615963534e-08, R21 ;  /* 0xb3a22168131a7823 */ /* 0x040fe20000000015 */
[----:B------:R-:W3:Y:S03]  /*8960*/  LDS R17, [R3] ;  /* 0x0000000003117984 */ /* 0x000ee60000000800 */
[----:B------:R-:W-:Y:S01]  /*8970*/  FFMA R26, R19, -5.3903029534742383927e-15, R26 ;  /* 0xa7c234c5131a7823 */ /* 0x000fe2000000001a */
[----:B------:R1:W4:Y:S04]  /*8980*/  LDS R22, [R3+0x800] ;  /* 0x0008000003167984 */ /* 0x0003280000000800 */
[----:B------:R-:W-:-:S02]  /*8990*/  MOV R29, R26 ;  /* 0x0000001a001d7202 */ /* 0x000fc40000000f00 */
[----:B-1----:R-:W-:Y:S01]  /*89a0*/  P2R R3, PR, RZ, 0x4 ;  /* 0x00000004ff037803 */ /* 0x002fe20000000000 */
        /* <DEDUP_REMOVED lines=12> */
.L_x_462:
[----:B-1----:R-:W-:Y:S01]  /*8a70*/  MOV R19, UR9 ;  /* 0x0000000900137c02 */ /* 0x002fe20008000f00 */
        /* <DEDUP_REMOVED lines=55> */
[----:B------:R-:W-:Y:S02]  /*8df0*/  @P1 IMAD.MOV.U32 R19, RZ, RZ, R6 ;  /* 0x000000ffff131224 */ /* 0x000fe400078e0006 */
[----:B------:R-:W-:Y:S02]  /*8e00*/  @P2 IMAD.MOV.U32 R19, RZ, RZ, R7 ;  /* 0x000000ffff132224 */ /* 0x000fe400078e0007 */
[----:B------:R-:W-:Y:S02]  /*8e10*/  @P3 IMAD.MOV.U32 R19, RZ, RZ, R8 ;  /* 0x000000ffff133224 */ /* 0x000fe400078e0008 */
[----:B------:R-:W-:Y:S02]  /*8e20*/  @P4 IMAD.MOV.U32 R19, RZ, RZ, R9 ;  /* 0x000000ffff134224 */ /* 0x000fe400078e0009 */
[----:B------:R-:W-:-:S02]  /*8e30*/  @P5 IMAD.MOV.U32 R19, RZ, RZ, R10 ;  /* 0x000000ffff135224 */ /* 0x000fc400078e000a */
[----:B------:R-:W-:Y:S02]  /*8e40*/  @P6 MOV R19, R3 ;  /* 0x0000000300136202 */ /* 0x000fe40000000f00 */
[----:B------:R-:W-:-:S04]  /*8e50*/  LOP3.LUT R3, R4, 0x1f, RZ, 0xc0, !PT ;  /* 0x0000001f04037812 */ /* 0x000fc800078ec0ff */
[-C--:B------:R-:W-:Y:S02]  /*8e60*/  SHF.L.W.U32.HI R28, R18, R3.reuse, R28 ;  /* 0x00000003121c7219 */ /* 0x080fe40000010e1c */
[----:B------:R-:W-:-:S07]  /*8e70*/  SHF.L.W.U32.HI R18, R19, R3, R18 ;  /* 0x0000000313127219 */ /* 0x000fce0000010e12 */
.L_x_464:
[----:B------:R-:W-:Y:S05]  /*8e80*/  BSYNC.RECONVERGENT B1 ;  /* 0x0000000000017941 */ /* 0x000fea0003800200 */
.L_x_463:
        /* <DEDUP_REMOVED lines=8> */
[----:B------:R-:W1:Y:S01]  /*8f10*/  I2F.F64.S64 R18, R18 ;  /* 0x0000001200127312 */ /* 0x000e620000301c00 */
[----:B------:R-:W-:Y:S02]  /*8f20*/  ISETP.GE.AND P0, PT, R3, RZ, PT ;  /* 0x000000ff0300720c */ /* 0x000fe40003f06270 */
[----:B------:R-:W-:-:S05]  /*8f30*/  SHF.R.U32.HI R3, RZ, 0x1e, R28 ;  /* 0x0000001eff037819 */ /* 0x000fca000001161c */
[----:B------:R-:W-:Y:S01]  /*8f40*/  IMAD.IADD R28, R4, 0x1, -R3 ;  /* 0x00000001041c7824 */ /* 0x000fe200078e0a03 */
[----:B-1----:R-:W-:-:S10]  /*8f50*/  DMUL R20, R18, UR4 ;  /* 0x0000000412147c28 */ /* 0x002fd40008000000 */
[----:B------:R-:W1:Y:S02]  /*8f60*/  F2F.F32.F64 R20, R20 ;  /* 0x0000001400147310 */ /* 0x000e640000301000 */
[----:B-1----:R-:W-:-:S07]  /*8f70*/  FSEL R29, -R20, R20, !P0 ;  /* 0x00000014141d7208 */ /* 0x002fce0004000100 */
.L_x_461:
[----:B------:R-:W-:Y:S05]  /*8f80*/  BSYNC.RECONVERGENT B0 ;  /* 0x0000000000007941 */ /* 0x000fea0003800200 */
.L_x_460:
[C---:B------:R-:W-:Y:S01]  /*8f90*/  LOP3.LUT R3, R28.reuse, 0x1, RZ, 0xc0, !PT ;  /* 0x000000011c037812 */ /* 0x040fe200078ec0ff */
[----:B------:R-:W-:Y:S01]  /*8fa0*/  FMUL R4, R29, R29 ;  /* 0x0000001d1d047220 */ /* 0x000fe20000400000 */
[----:B------:R-:W-:Y:S01]  /*8fb0*/  VIADD R18, R28, 0x1 ;  /* 0x000000011c127836 */ /* 0x000fe20000000000 */
[----:B------:R-:W-:Y:S01]  /*8fc0*/  FSETP.GE.AND P2, PT, |R0|, 105615, PT ;  /* 0x47ce47800000780b */ /* 0x000fe20003f46200 */
[----:B------:R-:W-:Y:S01]  /*8fd0*/  BSSY.RECONVERGENT B0, `(.L_x_465) ;  /* 0x0000069000007945 */ /* 0x000fe20003800200 */
[----:B------:R-:W-:Y:S01]  /*8fe0*/  ISETP.NE.U32.AND P0, PT, R3, 0x1, PT ;  /* 0x000000010300780c */ /* 0x000fe20003f05070 */
[----:B------:R-:W-:Y:S01]  /*8ff0*/  FFMA R3, R4, R11, -0.0013887860113754868507 ;  /* 0xbab607ed04037423 */ /* 0x000fe2000000000b */
        /* <DEDUP_REMOVED lines=18> */
[----:B------:R-:W1:Y:S02]  /*9120*/  LDCU.64 UR8, c[0x4][URZ] ;  /* 0x01000000ff0877ac */ /* 0x000e640008000a00 */
[----:B------:R-:W-:Y:S01]  /*9130*/  LOP3.LUT R29, R4, 0x80000000, RZ, 0xfc, !PT ;  /* 0x80000000041d7812 */ /* 0x000fe200078efcff */
[----:B------:R-:W-:Y:S01]  /*9140*/  UMOV UR5, URZ ;  /* 0x000000ff00057c82 */ /* 0x000fe20008000000 */
[----:B------:R-:W-:-:S05]  /*9150*/  UMOV UR4, URZ ;  /* 0x000000ff00047c82 */ /* 0x000fca0008000000 */
.L_x_467:
        /* <DEDUP_REMOVED lines=48> */
[----:B------:R-:W-:Y:S01]  /*9460*/  @P3 IMAD.MOV.U32 R12, RZ, RZ, R9 ;  /* 0x000000ffff0c3224 */ /* 0x000fe200078e0009 */
[----:B------:R-:W-:Y:S01]  /*9470*/  @P5 MOV R12, R10 ;  /* 0x0000000a000c5202 */ /* 0x000fe20000000f00 */
[----:B------:R-:W-:Y:S02]  /*9480*/  @P3 IMAD.MOV.U32 R4, RZ, RZ, R10 ;  /* 0x000000ffff043224 */ /* 0x000fe400078e000a */
[--C-:B------:R-:W-:Y:S02]  /*9490*/  @P5 IMAD.MOV.U32 R4, RZ, RZ, R27.reuse ;  /* 0x000000ffff045224 */ /* 0x100fe400078e001b */
[----:B------:R-:W-:Y:S01]  /*94a0*/  @P4 IMAD.MOV.U32 R12, RZ, RZ, R27 ;  /* 0x000000ffff0c4224 */ /* 0x000fe200078e001b */
[----:B------:R-:W-:Y:S06]  /*94b0*/  @!P6 BRA `(.L_x_469) ;  /* 0x000000000028e947 */ /* 0x000fec0003800000 */
[----:B------:R-:W-:Y:S02]  /*94c0*/  @P1 IMAD.MOV.U32 R5, RZ, RZ, R6 ;  /* 0x000000ffff051224 */ /* 0x000fe400078e0006 */
[----:B------:R-:W-:Y:S01]  /*94d0*/  @P0 IMAD.MOV.U32 R5, RZ, RZ, R7 ;  /* 0x000000ffff050224 */ /* 0x000fe200078e0007 */
[----:B------:R-:W-:Y:S01]  /*94e0*/  ISETP.EQ.AND P0, PT, R19, 0x8, PT ;  /* 0x000000081300780c */ /* 0x000fe20003f02270 */
[----:B------:R-:W-:Y:S01]  /*94f0*/  @P3 IMAD.MOV.U32 R5, RZ, RZ, R8 ;  /* 0x000000ffff053224 */ /* 0x000fe200078e0008 */
[----:B------:R-:W-:Y:S01]  /*9500*/  @P5 MOV R5, R9 ;  /* 0x0000000900055202 */ /* 0x000fe20000000f00 */
[----:B------:R-:W-:Y:S01]  /*9510*/  @P4 IMAD.MOV.U32 R5, RZ, RZ, R10 ;  /* 0x000000ffff054224 */ /* 0x000fe200078e000a */
[----:B------:R-:W-:-:S04]  /*9520*/  LOP3.LUT R7, R18, 0x1f, RZ, 0xc0, !PT ;  /* 0x0000001f12077812 */ /* 0x000fc800078ec0ff */
[----:B------:R-:W-:-:S05]  /*9530*/  SHF.L.W.U32.HI R4, R12, R7, R4 ;  /* 0x000000070c047219 */ /* 0x000fca0000010e04 */
[----:B------:R-:W-:-:S05]  /*9540*/  @P0 IMAD.MOV.U32 R5, RZ, RZ, R27 ;  /* 0x000000ffff050224 */ /* 0x000fca00078e001b */
[----:B------:R-:W-:-:S07]  /*9550*/  SHF.L.W.U32.HI R12, R5, R7, R12 ;  /* 0x00000007050c7219 */ /* 0x000fce0000010e0c */
.L_x_469:
[----:B------:R-:W-:Y:S05]  /*9560*/  BSYNC.RECONVERGENT B1 ;  /* 0x0000000000017941 */ /* 0x000fea0003800200 */
.L_x_468:
        /* <DEDUP_REMOVED lines=15> */
.L_x_466:
[----:B------:R-:W-:Y:S05]  /*9660*/  BSYNC.RECONVERGENT B0 ;  /* 0x0000000000007941 */ /* 0x000fea0003800200 */
.L_x_465:
[----:B------:R-:W-:Y:S01]  /*9670*/  FMUL R0, R26, R26 ;  /* 0x0000001a1a007220 */ /* 0x000fe20000400000 */
[C---:B------:R-:W-:Y:S02]  /*9680*/  LOP3.LUT R4, R27.reuse, 0x1, RZ, 0xc0, !PT ;  /* 0x000000011b047812 */ /* 0x040fe400078ec0ff */
[----:B------:R-:W-:Y:S01]  /*9690*/  LOP3.LUT P1, RZ, R27, 0x2, RZ, 0xc0, !PT ;  /* 0x000000021bff7812 */ /* 0x000fe2000782c0ff */
[----:B------:R-:W-:Y:S01]  /*96a0*/  FFMA R11, R0, R11, -0.0013887860113754868507 ;  /* 0xbab607ed000b7423 */ /* 0x000fe2000000000b */
[----:B------:R-:W-:Y:S02]  /*96b0*/  ISETP.NE.U32.AND P0, PT, R4, 0x1, PT ;  /* 0x000000010400780c */ /* 0x000fe40003f05070 */
[----:B------:R-:W1:Y:S02]  /*96c0*/  LDC.64 R4, c[0x0][0x388] ;  /* 0x0000e200ff047b82 */ /* 0x000e640000000a00 */
[----:B------:R-:W-:Y:S02]  /*96d0*/  FSEL R7, R16, 0.0083327032625675201416, !P0 ;  /* 0x3c0885e410077808 */ /* 0x000fe40004000000 */
[----:B------:R-:W-:-:S02]  /*96e0*/  FSEL R11, R11, -0.00019574658654164522886, !P0 ;  /* 0xb94d41530b0b7808 */ /* 0x000fc40004000000 */
[----:B------:R-:W-:Y:S02]  /*96f0*/  FSEL R6, -R13, -0.16666662693023681641, !P0 ;  /* 0xbe2aaaa80d067808 */ /* 0x000fe40004000100 */
[----:B------:R-:W-:Y:S01]  /*9700*/  FSEL R26, R26, 1, P0 ;  /* 0x3f8000001a1a7808 */ /* 0x000fe20000000000 */
[----:B------:R-:W-:-:S04]  /*9710*/  FFMA R7, R0, R11, R7 ;  /* 0x0000000b00077223 */ /* 0x000fc80000000007 */
[C---:B------:R-:W-:Y:S01]  /*9720*/  FFMA R6, R0.reuse, R7, R6 ;  /* 0x0000000700067223 */ /* 0x040fe20000000006 */
[----:B------:R-:W-:-:S04]  /*9730*/  FFMA R7, R0, R26, RZ ;  /* 0x0000001a00077223 */ /* 0x000fc800000000ff */
[----:B------:R-:W-:-:S04]  /*9740*/  FFMA R6, R7, R6, R26 ;  /* 0x0000000607067223 */ /* 0x000fc8000000001a */
[----:B------:R-:W-:Y:S01]  /*9750*/  @P1 FADD R6, RZ, -R6 ;  /* 0x80000006ff061221 */ /* 0x000fe20000000000 */
[----:B-1----:R-:W-:-:S04]  /*9760*/  IMAD.WIDE.U32 R4, R2, 0x4, R4 ;  /* 0x0000000402047825 */ /* 0x002fc800078e0004 */
[-C--:B--2---:R-:W-:Y:S01]  /*9770*/  FMUL R7, R25, R6.reuse ;  /* 0x0000000619077220 */ /* 0x084fe20000400000 */
[----:B----4-:R-:W-:-:S03]  /*9780*/  FMUL R6, R22, R6 ;  /* 0x0000000616067220 */ /* 0x010fc60000400000 */
[-C--:B------:R-:W-:Y:S01]  /*9790*/  FFMA R22, R22, R3.reuse, -R7 ;  /* 0x0000000316167223 */ /* 0x080fe20000000807 */
[----:B------:R-:W-:-:S03]  /*97a0*/  FFMA R6, R25, R3, R6 ;  /* 0x0000000319067223 */ /* 0x000fc60000000006 */
[----:B---3--:R-:W-:Y:S01]  /*97b0*/  FADD R3, R17, R22 ;  /* 0x0000001611037221 */ /* 0x008fe20000000000 */
[----:B0-----:R-:W-:Y:S01]  /*97c0*/  FADD R7, R23, R6 ;  /* 0x0000000617077221 */ /* 0x001fe20000000000 */
[----:B------:R-:W-:Y:S01]  /*97d0*/  FADD R17, R17, -R22 ;  /* 0x8000001611117221 */ /* 0x000fe20000000000 */
[----:B------:R-:W-:Y:S02]  /*97e0*/  FADD R23, R23, -R6 ;  /* 0x8000000617177221 */ /* 0x000fe40000000000 */
[----:B------:R-:W-:Y:S04]  /*97f0*/  STG.E desc[UR6][R14.64], R3 ;  /* 0x000000030e007986 */ /* 0x000fe8000c101906 */
[----:B------:R-:W-:Y:S04]  /*9800*/  STG.E desc[UR6][R4.64], R7 ;  /* 0x0000000704007986 */ /* 0x000fe8000c101906 */
[----:B------:R-:W-:Y:S04]  /*9810*/  STG.E desc[UR6][R14.64+0x800], R17 ;  /* 0x000800110e007986 */ /* 0x000fe8000c101906 */
[----:B------:R-:W-:Y:S01]  /*9820*/  STG.E desc[UR6][R4.64+0x800], R23 ;  /* 0x0008001704007986 */ /* 0x000fe2000c101906 */
[----:B------:R-:W-:Y:S05]  /*9830*/  EXIT ;  /* 0x000000000000794d */ /* 0x000fea0003800000 */
.L_x_470:
        /* <DEDUP_REMOVED lines=12> */
.L_x_868:


//--------------------- .text._occa_preprocesses_ODW_10_0 --------------------------
	.section	.text._occa_preprocesses_ODW_10_0,"ax",@progbits
	.align	128
        .global         _occa_preprocesses_ODW_10_0
        .type           _occa_preprocesses_ODW_10_0,@function
        .size           _occa_preprocesses_ODW_10_0,(.L_x_851 - _occa_preprocesses_ODW_10_0)
        .other          _occa_preprocesses_ODW_10_0,@"STO_CUDA_ENTRY STV_DEFAULT"
_occa_preprocesses_ODW_10_0:
.text._occa_preprocesses_ODW_10_0:
[----:B------:R-:W0:Y:S01]  /*0000*/  LDC R1, c[0x0][0x37c] ;  /* 0x0000df00ff017b82 */ /* 0x000e220000000800 */
[----:B------:R-:W1:Y:S07]  /*0010*/  S2R R5, SR_TID.X ;  /* 0x0000000000057919 */ /* 0x000e6e0000002100 */
[----:B------:R-:W1:Y:S01]  /*0020*/  S2UR UR7, SR_CTAID.X ;  /* 0x00000000000779c3 */ /* 0x000e620000002500 */
[----:B------:R-:W2:Y:S01]  /*0030*/  LDCU UR4, c[0x0][0x38c] ;  /* 0x00007180ff0477ac */ /* 0x000ea20008000800 */
[----:B0-----:R-:W-:Y:S01]  /*0040*/  VIADD R1, R1, 0xffffffe0 ;  /* 0xffffffe001017836 */ /* 0x001fe20000000000 */
[----:B------:R-:W0:Y:S05]  /*0050*/  LDCU.64 UR8, c[0x0][0x358] ;  /* 0x00006b00ff0877ac */ /* 0x000e2a0008000a00 */
[----:B------:R-:W1:Y:S08]  /*0060*/  LDC R0, c[0x0][0x390] ;  /* 0x0000e400ff007b82 */ /* 0x000e700000000800 */
[----:B------:R-:W3:Y:S01]  /*0070*/  LDC.64 R6, c[0x0][0x380] ;  /* 0x0000e000ff067b82 */ /* 0x000ee20000000a00 */
[----:B-1----:R-:W-:-:S04]  /*0080*/  IMAD R0, R0, UR7, R5 ;  /* 0x0000000700007c24 */ /* 0x002fc8000f8e0205 */
[C---:B------:R-:W-:Y:S01]  /*0090*/  VIADD R2, R0.reuse, 0x200 ;  /* 0x0000020000027836 */ /* 0x040fe20000000000 */
[----:B--2---:R-:W-:-:S04]  /*00a0*/  ISETP.GE.U32.AND P0, PT, R0, UR4, PT ;  /* 0x0000000400007c0c */ /* 0x004fc8000bf06070 */
[----:B------:R-:W-:Y:S02]  /*00b0*/  ISETP.GE.U32.AND P1, PT, R2, UR4, PT ;  /* 0x0000000402007c0c */ /* 0x000fe4000bf26070 */
[----:B------:R-:W-:Y:S02]  /*00c0*/  SEL R3, R0, RZ, !P0 ;  /* 0x000000ff00037207 */ /* 0x000fe40004000000 */
[----:B------:R-:W-:-:S03]  /*00d0*/  SEL R9, R2, RZ, !P1 ;  /* 0x000000ff02097207 */ /* 0x000fc60004800000 */
[----:B---3--:R-:W-:-:S04]  /*00e0*/  IMAD.WIDE.U32 R2, R3, 0x4, R6 ;  /* 0x0000000403027825 */ /* 0x008fc800078e0006 */
[----:B------:R-:W-:Y:S02]  /*00f0*/  IMAD.WIDE.U32 R6, R9, 0x4, R6 ;  /* 0x0000000409067825 */ /* 0x000fe400078e0006 */
[----:B0-----:R-:W2:Y:S04]  /*0100*/  LDG.E R2, desc[UR8][R2.64] ;  /* 0x0000000802027981 */ /* 0x001ea8000c1e1900 */
[----:B------:R-:W3:Y:S01]  /*0110*/  LDG.E R6, desc[UR8][R6.64] ;  /* 0x0000000806067981 */ /* 0x000ee2000c1e1900 */
[----:B------:R-:W0:Y:S01]  /*0120*/  S2UR UR5, SR_CgaCtaId ;  /* 0x00000000000579c3 */ /* 0x000e220000008800 */
[----:B------:R-:W-:Y:S01]  /*0130*/  UMOV UR4, 0x400 ;  /* 0x0000040000047882 */ /* 0x000fe20000000000 */
[----:B------:R-:W-:Y:S01]  /*0140*/  FSEL R9, RZ, 1, P0 ;  /* 0x3f800000ff097808 */ /* 0x000fe20000000000 */
[----:B------:R-:W-:Y:S01]  /*0150*/  IMAD.MOV.U32 R12, RZ, RZ, 0x447fc000 ;  /* 0x447fc000ff0c7424 */ /* 0x000fe200078e00ff */
[----:B------:R-:W-:Y:S01]  /*0160*/  FSEL R11, RZ, 1, P1 ;  /* 0x3f800000ff0b7808 */ /* 0x000fe20000800000 */
[----:B------:R-:W-:Y:S01]  /*0170*/  BSSY.RECONVERGENT B0, `(.L_x_471) ;  /* 0x0000080000007945 */ /* 0x000fe20003800200 */
[----:B------:R-:W-:-:S02]  /*0180*/  ISETP.GE.U32.AND P0, PT, R5, 0x100, PT ;  /* 0x000001000500780c */ /* 0x000fc40003f06070 */
[----:B------:R-:W-:Y:S02]  /*0190*/  ISETP.GE.U32.AND P1, PT, R5, 0x80, PT ;  /* 0x000000800500780c */ /* 0x000fe40003f26070 */
[----:B------:R-:W-:Y:S01]  /*01a0*/  MOV R15, 0x3a802008 ;  /* 0x3a802008000f7802 */ /* 0x000fe20000000f00 */
[----:B0-----:R-:W-:Y:S02]  /*01b0*/  ULEA UR6, UR5, UR4, 0x18 ;  /* 0x0000000405067291 */ /* 0x001fe4000f8ec0ff */
[----:B------:R-:W-:-:S04]  /*01c0*/  UIADD3 UR4, UPT, UPT, UR4, 0x1000, URZ ;  /* 0x0000100004047890 */ /* 0x000fc8000fffe0ff */
[----:B------:R-:W-:-:S06]  /*01d0*/  ULEA UR4, UR5, UR4, 0x18 ;  /* 0x0000000405047291 */ /* 0x000fcc000f8ec0ff */
[C---:B------:R-:W-:Y:S01]  /*01e0*/  LEA R0, R5.reuse, UR4, 0x2 ;  /* 0x0000000405007c11 */ /* 0x040fe2000f8e10ff */
[----:B--2---:R-:W-:Y:S01]  /*01f0*/  FMUL R4, R2, R9 ;  /* 0x0000000902047220 */ /* 0x004fe20000400000 */
[C---:B------:R-:W-:Y:S01]  /*0200*/  LEA R9, R5.reuse, UR6, 0x2 ;  /* 0x0000000605097c11 */ /* 0x040fe2000f8e10ff */
[----:B---3--:R-:W-:Y:S02]  /*0210*/  FMUL R8, R6, R11 ;  /* 0x0000000b06087220 */ /* 0x008fe40000400000 */
[C---:B------:R-:W-:Y:S02]  /*0220*/  VIADD R6, R0.reuse, 0x400 ;  /* 0x0000040000067836 */ /* 0x040fe40000000000 */
[----:B------:R0:W-:Y:S01]  /*0230*/  STS [R9], R4 ;  /* 0x0000000409007388 */ /* 0x0001e20000000800 */
[----:B------:R-:W-:Y:S01]  /*0240*/  @P0 IMAD.MOV R6, RZ, RZ, R0 ;  /* 0x000000ffff060224 */ /* 0x000fe200078e0200 */
[----:B------:R-:W-:Y:S02]  /*0250*/  FSEL R11, RZ, 1, P0 ;  /* 0x3f800000ff0b7808 */ /* 0x000fe40000000000 */
[----:B------:R1:W-:Y:S01]  /*0260*/  STS [R9+0x800], R8 ;  /* 0x0008000809007388 */ /* 0x0003e20000000800 */
[----:B------:R-:W-:Y:S01]  /*0270*/  BAR.SYNC.DEFER_BLOCKING 0x0 ;  /* 0x0000000000007b1d */ /* 0x000fe20000010000 */
[----:B------:R-:W-:Y:S01]  /*0280*/  ISETP.GE.U32.AND P0, PT, R5, 0x40, PT ;  /* 0x000000400500780c */ /* 0x000fe20003f06070 */
[----:B0-----:R-:W-:-:S02]  /*0290*/  VIADD R4, R0, 0x200 ;  /* 0x0000020000047836 */ /* 0x001fc40000000000 */
[----:B------:R-:W-:Y:S02]  /*02a0*/  @P1 IMAD.MOV R4, RZ, RZ, R0 ;  /* 0x000000ffff041224 */ /* 0x000fe400078e0200 */
[----:B-1----:R-:W-:-:S04]  /*02b0*/  FFMA R8, R15, -R12, 1 ;  /* 0x3f8000000f087423 */ /* 0x002fc8000000080c */
[----:B------:R-:W-:Y:S01]  /*02c0*/  FFMA R15, R8, R15, 0.00097751710563898086548 ;  /* 0x3a802008080f7423 */ /* 0x000fe2000000000f */
        /* <DEDUP_REMOVED lines=47> */
[----:B0-----:R-:W-:-:S04]  /*05c0*/  VIMNMX.U32 R6, PT, PT, R5, 0x1, !PT ;  /* 0x0000000105067848 */ /* 0x001fc80007fe0000 */
[----:B------:R-:W-:Y:S01]  /*05d0*/  LEA R6, R6, UR4, 0x2 ;  /* 0x0000000406067c11 */ /* 0x000fe2000f8e10ff */
        /* <DEDUP_REMOVED lines=9> */
[----:B0-----:R-:W-:Y:S02]  /*0670*/  VIADD R4, R0, 0x8 ;  /* 0x0000000800047836 */ /* 0x001fe40000000000 */
[----:B------:R-:W-:Y:S02]  /*0680*/  @P1 IMAD.MOV R4, RZ, RZ, R0 ;  /* 0x000000ffff041224 */ /* 0x000fe400078e0200 */
[----:B-1----:R-:W-:Y:S01]  /*0690*/  FADD R2, R2, R3 ;  /* 0x0000000302027221 */ /* 0x002fe20000000000 */
[----:B------:R-:W-:-:S02]  /*06a0*/  VIADD R3, R0, 0x10 ;  /* 0x0000001000037836 */ /* 0x000fc40000000000 */
[----:B------:R-:W-:Y:S02]  /*06b0*/  @P0 IMAD.MOV R3, RZ, RZ, R0 ;  /* 0x000000ffff030224 */ /* 0x000fe400078e0200 */
[----:B------:R-:W-:Y:S01]  /*06c0*/  FMUL R7, R2, R7 ;  /* 0x0000000702077220 */ /* 0x000fe20000400000 */
[----:B------:R-:W-:-:S04]  /*06d0*/  ISETP.NE.AND P0, PT, R5, RZ, PT ;  /* 0x000000ff0500720c */ /* 0x000fc80003f05270 */
[----:B------:R-:W-:Y:S01]  /*06e0*/  STS [R0], R7 ;  /* 0x0000000700007388 */ /* 0x000fe20000000800 */
[----:B------:R-:W-:Y:S06]  /*06f0*/  BAR.SYNC.DEFER_BLOCKING 0x0 ;  /* 0x0000000000007b1d */ /* 0x000fec0000010000 */
[----:B------:R-:W-:Y:S04]  /*0700*/  LDS R3, [R3] ;  /* 0x0000000003037984 */ /* 0x000fe80000000800 */
[----:B------:R-:W0:Y:S02]  /*0710*/  LDS R2, [R0] ;  /* 0x0000000000027984 */ /* 0x000e240000000800 */
[----:B0-----:R-:W-:Y:S01]  /*0720*/  FADD R2, R2, R3 ;  /* 0x0000000302027221 */ /* 0x001fe20000000000 */
[----:B------:R-:W-:-:S03]  /*0730*/  FSEL R3, RZ, 1, P1 ;  /* 0x3f800000ff037808 */ /* 0x000fc60000800000 */
[----:B------:R-:W-:-:S05]  /*0740*/  FMUL R11, R2, R11 ;  /* 0x0000000b020b7220 */ /* 0x000fca0000400000 */
[----:B------:R0:W-:Y:S01]  /*0750*/  STS [R0], R11 ;  /* 0x0000000b00007388 */ /* 0x0001e20000000800 */
[----:B------:R-:W-:Y:S01]  /*0760*/  BAR.SYNC.DEFER_BLOCKING 0x0 ;  /* 0x0000000000007b1d */ /* 0x000fe20000010000 */
[----:B0-----:R-:W-:-:S05]  /*0770*/  FSEL R11, RZ, 1, P0 ;  /* 0x3f800000ff0b7808 */ /* 0x001fca0000000000 */
[----:B------:R-:W-:Y:S04]  /*0780*/  LDS R7, [R4] ;  /* 0x0000000004077984 */ /* 0x000fe80000000800 */
[----:B------:R-:W0:Y:S02]  /*0790*/  LDS R2, [R0] ;  /* 0x0000000000027984 */ /* 0x000e240000000800 */
[----:B0-----:R-:W-:-:S04]  /*07a0*/  FADD R2, R2, R7 ;  /* 0x0000000702027221 */ /* 0x001fc80000000000 */
[----:B------:R-:W-:-:S05]  /*07b0*/  FMUL R3, R2, R3 ;  /* 0x0000000302037220 */ /* 0x000fca0000400000 */
[----:B------:R-:W-:Y:S01]  /*07c0*/  STS [R0], R3 ;  /* 0x0000000300007388 */ /* 0x000fe20000000800 */
[----:B------:R-:W-:Y:S06]  /*07d0*/  BAR.SYNC.DEFER_BLOCKING 0x0 ;  /* 0x0000000000007b1d */ /* 0x000fec0000010000 */
[----:B------:R-:W-:Y:S04]  /*07e0*/  LDS R7, [R6] ;  /* 0x0000000006077984 */ /* 0x000fe80000000800 */
[----:B------:R-:W0:Y:S02]  /*07f0*/  LDS R2, [R0] ;  /* 0x0000000000027984 */ /* 0x000e240000000800 */
[----:B0-----:R-:W-:-:S04]  /*0800*/  FADD R2, R2, R7 ;  /* 0x0000000702027221 */ /* 0x001fc80000000000 */
        /* <DEDUP_REMOVED lines=14> */
[----:B--2---:R-:W-:-:S06]  /*08f0*/  DFMA R2, R6, -0.0009765625, R2 ;  /* 0xbf5000000602782b */ /* 0x004fcc0000000002 */
[----:B------:R1:W2:Y:S01]  /*0900*/  F2F.F32.F64 R13, R2 ;  /* 0x00000002000d7310 */ /* 0x0002a20000301000 */
[----:B---3--:R-:W-:Y:S01]  /*0910*/  DFMA R6, R6, -0.0009765625, R10 ;  /* 0xbf5000000606782b */ /* 0x008fe2000000000a */
[----:B0-----:R-:W-:Y:S10]  /*0920*/  @!P0 BRA `(.L_x_472) ;  /* 0x0000000000108947 */ /* 0x001ff40003800000 */
[----:B-1----:R-:W-:Y:S01]  /*0930*/  IMAD.MOV.U32 R3, RZ, RZ, R0 ;  /* 0x000000ffff037224 */ /* 0x002fe200078e0000 */
[----:B------:R-:W-:-:S07]  /*0940*/  MOV R2, 0x960 ;  /* 0x0000096000027802 */ /* 0x000fce0000000f00 */
[----:B--2---:R-:W-:Y:S05]  /*0950*/  CALL.REL.NOINC `($__internal_12_$__cuda_sm3x_div_rn_noftz_f32_slowpath) ;  /* 0x0000000c00347944 */ /* 0x004fea0003c00000 */
[----:B------:R-:W-:-:S07]  /*0960*/  IMAD.MOV.U32 R4, RZ, RZ, R0 ;  /* 0x000000ffff047224 */ /* 0x000fce00078e0000 */
.L_x_472:
[----:B------:R-:W-:Y:S05]  /*0970*/  BSYNC.RECONVERGENT B0 ;  /* 0x0000000000007941 */ /* 0x000fea0003800200 */
.L_x_471:
[----:B-1----:R-:W0:Y:S01]  /*0980*/  F2F.F64.F32 R2, R4 ;  /* 0x0000000400027310 */ /* 0x002e220000201800 */
        /* <DEDUP_REMOVED lines=24> */
.L_x_475:
[----:B0-----:R-:W-:Y:S01]  /*0b10*/  IMAD.U32 R10, RZ, RZ, UR10 ;  /* 0x0000000aff0a7e24 */ /* 0x001fe2000f8e00ff */
        /* <DEDUP_REMOVED lines=40> */
.L_x_474:
[----:B------:R-:W-:Y:S05]  /*0da0*/  BSYNC.RECONVERGENT B0 ;  /* 0x0000000000007941 */ /* 0x000fea0003800200 */
.L_x_473:
        /* <DEDUP_REMOVED lines=27> */
[----:B------:R-:W-:Y:S02]  /*0f60*/  FFMA R0, R4, R11, 0.00097751710563898086548 ;  /* 0x3a80200804007423 */ /* 0x000fe4000000000b */
[----:B------:R-:W1:Y:S02]  /*0f70*/  FCHK P0, R3, 1023 ;  /* 0x447fc00003007902 */ /* 0x000e640000000000 */
[----:B------:R-:W-:-:S04]  /*0f80*/  FFMA R4, R0, R3, RZ ;  /* 0x0000000300047223 */ /* 0x000fc800000000ff */
[----:B------:R-:W-:-:S04]  /*0f90*/  FFMA R11, R4, -1023, R3 ;  /* 0xc47fc000040b7823 */ /* 0x000fc80000000003 */
[----:B------:R-:W-:Y:S01]  /*0fa0*/  FFMA R0, R0, R11, R4 ;  /* 0x0000000b00007223 */ /* 0x000fe20000000004 */
[----:B01----:R-:W-:Y:S06]  /*0fb0*/  @!P0 BRA `(.L_x_477) ;  /* 0x0000000000088947 */ /* 0x003fec0003800000 */
[----:B------:R-:W-:-:S07]  /*0fc0*/  MOV R2, 0xfe0 ;  /* 0x00000fe000027802 */ /* 0x000fce0000000f00 */
[----:B------:R-:W-:Y:S05]  /*0fd0*/  CALL.REL.NOINC `($__internal_12_$__cuda_sm3x_div_rn_noftz_f32_slowpath) ;  /* 0x0000000400947944 */ /* 0x000fea0003c00000 */
.L_x_477:
[----:B------:R-:W-:Y:S05]  /*0fe0*/  BSYNC.RECONVERGENT B0 ;  /* 0x0000000000007941 */ /* 0x000fea0003800200 */
.L_x_476:
        /* <DEDUP_REMOVED lines=25> */
.L_x_480:
        /* <DEDUP_REMOVED lines=28> */
[C---:B------:R-:W-:Y:S02]  /*1340*/  SHF.L.W.U32.HI R2, R3.reuse, 0x2, R0 ;  /* 0x0000000203027819 */ /* 0x040fe40000010e00 */
[----:B------:R-:W-:Y:S02]  /*1350*/  SHF.L.U32 R3, R3, 0x2, RZ ;  /* 0x0000000203037819 */ /* 0x000fe400000006ff */
[----:B------:R-:W-:Y:S02]  /*1360*/  SHF.R.S32.HI R4, RZ, 0x1f, R2 ;  /* 0x0000001fff047819 */ /* 0x000fe40000011402 */
[----:B------:R-:W-:Y:S02]  /*1370*/  LOP3.LUT R13, R2, R13, RZ, 0x3c, !PT ;  /* 0x0000000d020d7212 */ /* 0x000fe400078e3cff */
[C---:B------:R-:W-:Y:S02]  /*1380*/  LOP3.LUT R10, R4.reuse, R3, RZ, 0x3c, !PT ;  /* 0x00000003040a7212 */ /* 0x040fe400078e3cff */
[----:B------:R-:W-:-:S02]  /*1390*/  LOP3.LUT R11, R4, R2, RZ, 0x3c, !PT ;  /* 0x00000002040b7212 */ /* 0x000fc400078e3cff */
[----:B------:R-:W-:Y:S02]  /*13a0*/  ISETP.GE.AND P0, PT, R13, RZ, PT ;  /* 0x000000ff0d00720c */ /* 0x000fe40003f06270 */
[----:B------:R-:W-:Y:S02]  /*13b0*/  SHF.R.U32.HI R3, RZ, 0x1e, R0 ;  /* 0x0000001eff037819 */ /* 0x000fe40000011600 */
[----:B------:R-:W1:Y:S02]  /*13c0*/  I2F.F64.S64 R10, R10 ;  /* 0x0000000a000a7312 */ /* 0x000e640000301c00 */
[----:B------:R-:W-:Y:S01]  /*13d0*/  LEA.HI R4, R2, R3, RZ, 0x1 ;  /* 0x0000000302047211 */ /* 0x000fe200078f08ff */
[----:B-1----:R-:W-:-:S10]  /*13e0*/  DMUL R14, R10, UR4 ;  /* 0x000000040a0e7c28 */ /* 0x002fd40008000000 */
[----:B------:R-:W0:Y:S02]  /*13f0*/  F2F.F32.F64 R14, R14 ;  /* 0x0000000e000e7310 */ /* 0x000e240000301000 */
[----:B0-----:R-:W-:-:S07]  /*1400*/  FSEL R8, -R14, R14, !P0 ;  /* 0x0000000e0e087208 */ /* 0x001fce0004000100 */
.L_x_479:
[----:B------:R-:W-:Y:S05]  /*1410*/  BSYNC.RECONVERGENT B0 ;  /* 0x0000000000007941 */ /* 0x000fea0003800200 */
.L_x_478:
[----:B------:R-:W-:Y:S02]  /*1420*/  IMAD.MOV.U32 R0, RZ, RZ, 0x37cbac00 ;  /* 0x37cbac00ff007424 */ /* 0x000fe400078e00ff */
[----:B------:R-:W-:Y:S01]  /*1430*/  FMUL R3, R8, R8 ;  /* 0x0000000808037220 */ /* 0x000fe20000400000 */
[----:B------:R-:W-:Y:S01]  /*1440*/  LOP3.LUT R2, R4, 0x1, RZ, 0xc0, !PT ;  /* 0x0000000104027812 */ /* 0x000fe200078ec0ff */
[----:B------:R-:W-:Y:S01]  /*1450*/  IMAD.MOV.U32 R10, RZ, RZ, 0x3c0885e4 ;  /* 0x3c0885e4ff0a7424 */ /* 0x000fe200078e00ff */
[----:B------:R-:W0:Y:S01]  /*1460*/  F2F.F32.F64 R6, R6 ;  /* 0x0000000600067310 */ /* 0x000e220000301000 */
[----:B------:R-:W-:Y:S01]  /*1470*/  FFMA R0, R3, R0, -0.0013887860113754868507 ;  /* 0xbab607ed03007423 */ /* 0x000fe20000000000 */
[----:B------:R-:W-:Y:S01]  /*1480*/  ISETP.NE.U32.AND P0, PT, R2, 0x1, PT ;  /* 0x000000010200780c */ /* 0x000fe20003f05070 */
[----:B------:R-:W-:Y:S01]  /*1490*/  VIADD R4, R4, 0x1 ;  /* 0x0000000104047836 */ /* 0x000fe20000000000 */
[----:B------:R-:W-:Y:S01]  /*14a0*/  USHF.L.U32 UR4, UR7, 0xa, URZ ;  /* 0x0000000a07047899 */ /* 0x000fe200080006ff */
[----:B------:R-:W-:Y:S01]  /*14b0*/  IMAD.MOV.U32 R13, RZ, RZ, 0x3e2aaaa8 ;  /* 0x3e2aaaa8ff0d7424 */ /* 0x000fe200078e00ff */
[----:B------:R-:W-:-:S02]  /*14c0*/  FSEL R2, R0, -0.00019574658654164522886, P0 ;  /* 0xb94d415300027808 */ /* 0x000fc40000000000 */
[----:B------:R-:W-:Y:S02]  /*14d0*/  FSEL R10, R10, 0.041666727513074874878, !P0 ;  /* 0x3d2aaabb0a0a7808 */ /* 0x000fe40004000000 */
[----:B------:R-:W-:Y:S02]  /*14e0*/  LOP3.LUT P1, RZ, R4, 0x2, RZ, 0xc0, !PT ;  /* 0x0000000204ff7812 */ /* 0x000fe4000782c0ff */
[----:B------:R-:W-:Y:S01]  /*14f0*/  FSEL R0, R8, 1, !P0 ;  /* 0x3f80000008007808 */ /* 0x000fe20004000000 */
[----:B------:R-:W-:Y:S01]  /*1500*/  FFMA R2, R3, R2, R10 ;  /* 0x0000000203027223 */ /* 0x000fe2000000000a */
[----:B------:R-:W-:Y:S02]  /*1510*/  FSEL R13, -R13, -0.4999999701976776123, !P0 ;  /* 0xbeffffff0d0d7808 */ /* 0x000fe40004000100 */
[----:B------:R-:W-:Y:S01]  /*1520*/  LOP3.LUT R5, R5, UR4, RZ, 0xfc, !PT ;  /* 0x0000000405057c12 */ /* 0x000fe2000f8efcff */
[C---:B------:R-:W-:Y:S02]  /*1530*/  FFMA R11, R3.reuse, R0, RZ ;  /* 0x00000000030b7223 */ /* 0x040fe400000000ff */
[----:B------:R-:W-:-:S04]  /*1540*/  FFMA R2, R3, R2, R13 ;  /* 0x0000000203027223 */ /* 0x000fc8000000000d */
[----:B------:R-:W-:-:S04]  /*1550*/  FFMA R0, R11, R2, R0 ;  /* 0x000000020b007223 */ /* 0x000fc80000000000 */
[----:B------:R-:W-:-:S04]  /*1560*/  @P1 FADD R0, RZ, -R0 ;  /* 0x80000000ff001221 */ /* 0x000fc80000000000 */
[----:B------:R-:W-:-:S04]  /*1570*/  FADD R0, -R0, 1 ;  /* 0x3f80000000007421 */ /* 0x000fc80000000100 */
[----:B------:R-:W-:-:S04]  /*1580*/  FMUL R3, R0, 0.5 ;  /* 0x3f00000000037820 */ /* 0x000fc80000400000 */
[----:B0-----:R-:W-:Y:S02]  /*1590*/  FMUL R0, R6, R3 ;  /* 0x0000000306007220 */ /* 0x001fe40000400000 */
        /* <DEDUP_REMOVED lines=9> */
        .weak           $__internal_12_$__cuda_sm3x_div_rn_noftz_f32_slowpath
        .type           $__internal_12_$__cuda_sm3x_div_rn_noftz_f32_slowpath,@function
        .size           $__internal_12_$__cuda_sm3x_div_rn_noftz_f32_slowpath,(.L_x_851 - $__internal_12_$__cuda_sm3x_div_rn_noftz_f32_slowpath)
$__internal_12_$__cuda_sm3x_div_rn_noftz_f32_slowpath:
        /* <DEDUP_REMOVED lines=10> */
[----:B------:R-:W-:Y:S01]  /*16d0*/  @!P0 MOV R4, RZ ;  /* 0x000000ff00048202 */ /* 0x000fe20000000f00 */
        /* <DEDUP_REMOVED lines=25> */
.L_x_482:
        /* <DEDUP_REMOVED lines=18> */
[----:B------:R-:W-:-:S05]  /*1990*/  IADD3 R10, PT, PT, R3, R11, RZ ;  /* 0x0000000b030a7210 */ /* 0x000fca0007ffe0ff */
        /* <DEDUP_REMOVED lines=32> */
.L_x_489:
[----:B------:R-:W-:-:S04]  /*1ba0*/  LOP3.LUT R0, R0, 0x80000000, RZ, 0xc0, !PT ;  /* 0x8000000000007812 */ /* 0x000fc800078ec0ff */
[----:B------:R-:W-:Y:S01]  /*1bb0*/  LOP3.LUT R0, R0, 0x7f800000, RZ, 0xfc, !PT ;  /* 0x7f80000000007812 */ /* 0x000fe200078efcff */
[----:B------:R-:W-:Y:S06]  /*1bc0*/  BRA `(.L_x_490) ;  /* 0x0000000000047947 */ /* 0x000fec0003800000 */
.L_x_488:
[----:B------:R-:W-:-:S07]  /*1bd0*/  IMAD R0, R11, 0x800000, R0 ;  /* 0x008000000b007824 */ /* 0x000fce00078e0200 */
.L_x_490:
[----:B------:R-:W-:Y:S05]  /*1be0*/  BSYNC.RECONVERGENT B2 ;  /* 0x0000000000027941 */ /* 0x000fea0003800200 */
.L_x_487:
[----:B------:R-:W-:Y:S05]  /*1bf0*/  BRA `(.L_x_491) ;  /* 0x0000000000207947 */ /* 0x000fea0003800000 */
.L_x_486:
[----:B------:R-:W-:-:S04]  /*1c00*/  LOP3.LUT R0, R10, 0x80000000, R3, 0x48, !PT ;  /* 0x800000000a007812 */ /* 0x000fc800078e4803 */
[----:B------:R-:W-:Y:S01]  /*1c10*/  LOP3.LUT R0, R0, 0x7f800000, RZ, 0xfc, !PT ;  /* 0x7f80000000007812 */ /* 0x000fe200078efcff */
[----:B------:R-:W-:Y:S06]  /*1c20*/  BRA `(.L_x_491) ;  /* 0x0000000000147947 */ /* 0x000fec0003800000 */
.L_x_485:
[----:B------:R-:W-:Y:S01]  /*1c30*/  LOP3.LUT R0, R10, 0x80000000, R3, 0x48, !PT ;  /* 0x800000000a007812 */ /* 0x000fe200078e4803 */
[----:B------:R-:W-:Y:S06]  /*1c40*/  BRA `(.L_x_491) ;  /* 0x00000000000c7947 */ /* 0x000fec0003800000 */
.L_x_484:
[----:B------:R-:W0:Y:S01]  /*1c50*/  MUFU.RSQ R0, -QNAN ;  /* 0xffc0000000007908 */ /* 0x000e220000001400 */
[----:B------:R-:W-:Y:S05]  /*1c60*/  BRA `(.L_x_491) ;  /* 0x0000000000047947 */ /* 0x000fea0003800000 */
.L_x_483:
[----:B------:R-:W-:-:S07]  /*1c70*/  FADD.FTZ R0, R3, R0 ;  /* 0x0000000003007221 */ /* 0x000fce0000010000 */
.L_x_491:
[----:B------:R-:W-:Y:S05]  /*1c80*/  BSYNC.RECONVERGENT B1 ;  /* 0x0000000000017941 */ /* 0x000fea0003800200 */
.L_x_481:
[----:B------:R-:W-:-:S04]  /*1c90*/  IMAD.MOV.U32 R3, RZ, RZ, 0x0 ;  /* 0x00000000ff037424 */ /* 0x000fc800078e00ff */
[----:B0-----:R-:W-:Y:S05]  /*1ca0*/  RET.REL.NODEC R2 `(_occa_preprocesses_ODW_10_0) ;  /* 0xffffffe002d47950 */ /* 0x001fea0003c3ffff */
.L_x_492:
        /* <DEDUP_REMOVED lines=13> */
.L_x_851:


//--------------------- .text._occa_preprocessed_ODW10_STH_STFT_0 --------------------------
	.section	.text._occa_preprocessed_ODW10_STH_STFT_0,"ax",@progbits
	.align	128
        .global         _occa_preprocessed_ODW10_STH_STFT_0
        .type           _occa_preprocessed_ODW10_STH_STFT_0,@function
        .size           _occa_preprocessed_ODW10_STH_STFT_0,(.L_x_852 - _occa_preprocessed_ODW10_STH_STFT_0)
        .other          _occa_preprocessed_ODW10_STH_STFT_0,@"STO_CUDA_ENTRY STV_DEFAULT"
_occa_preprocessed_ODW10_STH_STFT_0:
.text._occa_preprocessed_ODW10_STH_STFT_0:
        /* <DEDUP_REMOVED lines=30> */
[----:B------:R-:W-:-:S04]  /*01e0*/  UIADD3 UR4, UPT, UPT, UR4, 0x4000, URZ ;  /* 0x0000400004047890 */ /* 0x000fc8000fffe0ff */
[----:B------:R-:W-:Y:S01]  /*01f0*/  LEA R8, R0, UR5, 0x2 ;  /* 0x0000000500087c11 */ /* 0x000fe2000f8e10ff */
[----:B------:R-:W-:-:S06]  /*0200*/  ULEA UR4, UR9, UR4, 0x18 ;  /* 0x0000000409047291 */ /* 0x000fcc000f8ec0ff */
[----:B0-----:R-:W-:Y:S01]  /*0210*/  LEA R3, R0, UR4, 0x2 ;  /* 0x0000000400037c11 */ /* 0x001fe2000f8e10ff */
[----:B--2---:R-:W-:Y:S01]  /*0220*/  FMUL R6, R2, R7 ;  /* 0x0000000702067220 */ /* 0x004fe20000400000 */
[----:B------:R-:W-:Y:S01]  /*0230*/  LEA R7, R0, UR10, 0x2 ;  /* 0x0000000a00077c11 */ /* 0x000fe2000f8e10ff */
[----:B---3--:R-:W-:Y:S01]  /*0240*/  FMUL R4, R4, R9 ;  /* 0x0000000904047220 */ /* 0x008fe20000400000 */
[----:B------:R-:W-:-:S03]  /*0250*/  FSEL R9, RZ, 1, P0 ;  /* 0x3f800000ff097808 */ /* 0x000fc60000000000 */
[----:B------:R0:W-:Y:S04]  /*0260*/  STS [R7], R6 ;  /* 0x0000000607007388 */ /* 0x0001e80000000800 */
[----:B------:R-:W-:Y:S04]  /*0270*/  STS [R8], RZ ;  /* 0x000000ff08007388 */ /* 0x000fe80000000800 */
[----:B------:R-:W-:Y:S01]  /*0280*/  STS [R7+0x800], R4 ;  /* 0x0008000407007388 */ /* 0x000fe20000000800 */
[----:B0-----:R-:W-:-:S03]  /*0290*/  VIADD R6, R3, 0x400 ;  /* 0x0000040003067836 */ /* 0x001fc60000000000 */
[----:B------:R-:W-:Y:S01]  /*02a0*/  STS [R8+0x800], RZ ;  /* 0x000800ff08007388 */ /* 0x000fe20000000800 */
[----:B------:R-:W-:Y:S01]  /*02b0*/  @P0 IMAD.MOV R6, RZ, RZ, R3 ;  /* 0x000000ffff060224 */ /* 0x000fe200078e0203 */
[----:B------:R-:W-:Y:S01]  /*02c0*/  BAR.SYNC.DEFER_BLOCKING 0x0 ;  /* 0x0000000000007b1d */ /* 0x000fe20000010000 */
[----:B------:R-:W-:-:S05]  /*02d0*/  ISETP.GE.U32.AND P0, PT, R0, 0x40, PT ;  /* 0x000000400000780c */ /* 0x000fca0003f06070 */
        /* <DEDUP_REMOVED lines=47> */
[C---:B0-----:R-:W-:Y:S01]  /*05d0*/  VIADD R6, R3.reuse, 0x10 ;  /* 0x0000001003067836 */ /* 0x041fe20000000000 */
[C---:B------:R-:W-:Y:S01]  /*05e0*/  @P0 IADD3 R6, PT, PT, R3.reuse, RZ, RZ ;  /* 0x000000ff03060210 */ /* 0x040fe20007ffe0ff */
[----:B-1----:R-:W-:Y:S01]  /*05f0*/  FADD R4, R4, R5 ;  /* 0x0000000504047221 */ /* 0x002fe20000000000 */
[----:B------:R-:W-:-:S02]  /*0600*/  VIADD R5, R3, 0x20 ;  /* 0x0000002003057836 */ /* 0x000fc40000000000 */
[----:B------:R-:W-:Y:S02]  /*0610*/  @P1 IMAD.MOV R5, RZ, RZ, R3 ;  /* 0x000000ffff051224 */ /* 0x000fe400078e0203 */
        /* <DEDUP_REMOVED lines=31> */
[----:B0-----:R-:W-:-:S05]  /*0810*/  I2FP.F32.U32 R2, R0 ;  /* 0x0000000000027245 */ /* 0x001fca0000201000 */
[----:B------:R-:W0:Y:S01]  /*0820*/  FCHK P0, R2, 1023 ;  /* 0x447fc00002007902 */ /* 0x000e220000000000 */
[----:B------:R-:W-:Y:S04]  /*0830*/  LDS R5, [R6] ;  /* 0x0000000006057984 */ /* 0x000fe80000000800 */
[----:B------:R-:W1:Y:S02]  /*0840*/  LDS R4, [R3] ;  /* 0x0000000003047984 */ /* 0x000e640000000800 */
[----:B-1----:R-:W-:-:S04]  /*0850*/  FADD R4, R4, R5 ;  /* 0x0000000504047221 */ /* 0x002fc80000000000 */
[----:B------:R-:W-:Y:S01]  /*0860*/  FMUL R4, R4, R9 ;  /* 0x0000000904047220 */ /* 0x000fe20000400000 */
[----:B------:R-:W-:-:S04]  /*0870*/  IMAD.MOV.U32 R9, RZ, RZ, 0x447fc000 ;  /* 0x447fc000ff097424 */ /* 0x000fc800078e00ff */
[----:B------:R1:W-:Y:S01]  /*0880*/  STS [R3], R4 ;  /* 0x0000000403007388 */ /* 0x0003e20000000800 */
[----:B------:R-:W-:Y:S01]  /*0890*/  FFMA R5, R12, -R9, 1 ;  /* 0x3f8000000c057423 */ /* 0x000fe20000000809 */
[----:B------:R-:W-:Y:S03]  /*08a0*/  BAR.SYNC.DEFER_BLOCKING 0x0 ;  /* 0x0000000000007b1d */ /* 0x000fe60000010000 */
[----:B------:R-:W-:-:S04]  /*08b0*/  FFMA R5, R5, R12, 0.00097751710563898086548 ;  /* 0x3a80200805057423 */ /* 0x000fc8000000000c */
[----:B------:R-:W-:-:S04]  /*08c0*/  FFMA R6, R2, R5, RZ ;  /* 0x0000000502067223 */ /* 0x000fc800000000ff */
[----:B-1----:R-:W-:-:S04]  /*08d0*/  FFMA R3, R6, -1023, R2 ;  /* 0xc47fc00006037823 */ /* 0x002fc80000000002 */
[----:B------:R-:W-:Y:S01]  /*08e0*/  FFMA R5, R5, R3, R6 ;  /* 0x0000000305057223 */ /* 0x000fe20000000006 */
[----:B------:R-:W1:Y:S04]  /*08f0*/  LDS R10, [UR10+0x4000] ;  /* 0x0040000aff0a7984 */ /* 0x000e680008000800 */
[----:B------:R2:W3:Y:S01]  /*0900*/  LDS R14, [R7] ;  /* 0x00000000070e7984 */ /* 0x0004e20000000800 */
[----:B-1----:R-:W1:Y:S01]  /*0910*/  F2F.F64.F32 R10, R10 ;  /* 0x0000000a000a7310 */ /* 0x002e620000201800 */
[----:B0-2---:R-:W-:Y:S05]  /*0920*/  @!P0 BRA `(.L_x_494) ;  /* 0x0000000000108947 */ /* 0x005fea0003800000 */
[----:B------:R-:W-:Y:S01]  /*0930*/  IMAD.MOV.U32 R3, RZ, RZ, R2 ;  /* 0x000000ffff037224 */ /* 0x000fe200078e0002 */
[----:B------:R-:W-:-:S07]  /*0940*/  MOV R4, 0x960 ;  /* 0x0000096000047802 */ /* 0x000fce0000000f00 */
[----:B-1-3--:R-:W-:Y:S05]  /*0950*/  CALL.REL.NOINC `($__internal_13_$__cuda_sm3x_div_rn_noftz_f32_slowpath) ;  /* 0x0000007c00147944 */ /* 0x00afea0003c00000 */
[----:B------:R-:W-:-:S07]  /*0960*/  IMAD.MOV.U32 R5, RZ, RZ, R2 ;  /* 0x000000ffff057224 */ /* 0x000fce00078e0002 */
.L_x_494:
[----:B------:R-:W-:Y:S05]  /*0970*/  BSYNC.RECONVERGENT B0 ;  /* 0x0000000000007941 */ /* 0x000fea0003800200 */
.L_x_493:
        /* <DEDUP_REMOVED lines=25> */
.L_x_497:
        /* <DEDUP_REMOVED lines=36> */
[----:B------:R-:W2:Y:S02]  /*0d50*/  I2F.F64.S64 R12, R12 ;  /* 0x0000000c000c7312 */ /* 0x000ea40000301c00 */
[----:B------:R-:W-:Y:S01]  /*0d60*/  LEA.HI R4, R4, R3, RZ, 0x1 ;  /* 0x0000000304047211 */ /* 0x000fe200078f08ff */
[----:B--2---:R-:W-:-:S10]  /*0d70*/  DMUL R16, R12, UR4 ;  /* 0x000000040c107c28 */ /* 0x004fd40008000000 */
[----:B------:R-:W0:Y:S02]  /*0d80*/  F2F.F32.F64 R16, R16 ;  /* 0x0000001000107310 */ /* 0x000e240000301000 */
[----:B0-----:R-:W-:-:S07]  /*0d90*/  FSEL R6, -R16, R16, !P0 ;  /* 0x0000001010067208 */ /* 0x001fce0004000100 */
.L_x_496:
[----:B------:R-:W-:Y:S05]  /*0da0*/  BSYNC.RECONVERGENT B0 ;  /* 0x0000000000007941 */ /* 0x000fea0003800200 */
.L_x_495:
[----:B------:R-:W0:Y:S01]  /*0db0*/  LDS R16, [R7+0x800] ;  /* 0x0008000007107984 */ /* 0x000e220000000800 */
[----:B------:R-:W-:Y:S01]  /*0dc0*/  LOP3.LUT R2, R4, 0x1, RZ, 0xc0, !PT ;  /* 0x0000000104027812 */ /* 0x000fe200078ec0ff */
[----:B------:R-:W-:Y:S02]  /*0dd0*/  IMAD.MOV.U32 R12, RZ, RZ, 0x37cbac00 ;  /* 0x37cbac00ff0c7424 */ /* 0x000fe400078e00ff */
[----:B------:R-:W-:Y:S01]  /*0de0*/  FMUL R3, R6, R6 ;  /* 0x0000000606037220 */ /* 0x000fe20000400000 */
[----:B---3--:R-:W1:Y:S01]  /*0df0*/  F2F.F64.F32 R14, R14 ;  /* 0x0000000e000e7310 */ /* 0x008e620000201800 */
        /* <DEDUP_REMOVED lines=10> */
[----:B-1----:R-:W-:Y:S02]  /*0ea0*/  DFMA R14, R10, -0.0009765625, R14 ;  /* 0xbf5000000a0e782b */ /* 0x002fe4000000000e */
[----:B------:R-:W-:Y:S01]  /*0eb0*/  FFMA R12, R3, R2, R12 ;  /* 0x00000002030c7223 */ /* 0x000fe2000000000c */
[----:B------:R-:W-:-:S03]  /*0ec0*/  FSEL R2, R6, 1, !P0 ;  /* 0x3f80000006027808 */ /* 0x000fc60004000000 */
[C---:B------:R-:W-:Y:S02]  /*0ed0*/  FFMA R12, R3.reuse, R12, R13 ;  /* 0x0000000c030c7223 */ /* 0x040fe4000000000d */
[----:B------:R-:W-:Y:S02]  /*0ee0*/  FFMA R3, R3, R2, RZ ;  /* 0x0000000203037223 */ /* 0x000fe400000000ff */
[----:B------:R-:W1:Y:S02]  /*0ef0*/  F2F.F32.F64 R15, R14 ;  /* 0x0000000e000f7310 */ /* 0x000e640000301000 */
[----:B------:R-:W-:-:S04]  /*0f00*/  FFMA R2, R3, R12, R2 ;  /* 0x0000000c03027223 */ /* 0x000fc80000000002 */
[----:B------:R-:W-:-:S04]  /*0f10*/  @P1 FADD R2, RZ, -R2 ;  /* 0x80000002ff021221 */ /* 0x000fc80000000000 */
[----:B------:R-:W-:Y:S01]  /*0f20*/  FADD R2, -R2, 1 ;  /* 0x3f80000002027421 */ /* 0x000fe20000000100 */
[----:B0-----:R-:W0:Y:S03]  /*0f30*/  F2F.F64.F32 R4, R16 ;  /* 0x0000001000047310 */ /* 0x001e260000201800 */
[----:B------:R-:W-:-:S04]  /*0f40*/  FMUL R2, R2, 0.5 ;  /* 0x3f00000002027820 */ /* 0x000fc80000400000 */
[----:B-1----:R-:W-:Y:S01]  /*0f50*/  FMUL R6, R2, R15 ;  /* 0x0000000f02067220 */ /* 0x002fe20000400000 */
[----:B------:R-:W-:-:S04]  /*0f60*/  LOP3.LUT R2, R0, 0x200, RZ, 0xfc, !PT ;  /* 0x0000020000027812 */ /* 0x000fc800078efcff */
[----:B------:R-:W-:Y:S01]  /*0f70*/  I2FP.F32.U32 R3, R2 ;  /* 0x0000000200037245 */ /* 0x000fe20000201000 */
[----:B------:R1:W-:Y:S01]  /*0f80*/  STS [R7], R6 ;  /* 0x0000000607007388 */ /* 0x0003e20000000800 */
[----:B0-----:R-:W-:Y:S02]  /*0f90*/  DFMA R4, R10, -0.0009765625, R4 ;  /* 0xbf5000000a04782b */ /* 0x001fe40000000004 */
[----:B------:R-:W0:Y:S01]  /*0fa0*/  FCHK P0, R3, 1023 ;  /* 0x447fc00003007902 */ /* 0x000e220000000000 */
[----:B------:R-:W-:-:S04]  /*0fb0*/  IMAD.MOV.U32 R10, RZ, RZ, 0x3a802008 ;  /* 0x3a802008ff0a7424 */ /* 0x000fc800078e00ff */
[----:B------:R-:W-:-:S03]  /*0fc0*/  FFMA R11, R10, -R9, 1 ;  /* 0x3f8000000a0b7423 */ /* 0x000fc60000000809 */
[----:B------:R1:W2:Y:S01]  /*0fd0*/  F2F.F32.F64 R12, R4 ;  /* 0x00000004000c7310 */ /* 0x0002a20000301000 */
[----:B------:R-:W-:-:S04]  /*0fe0*/  FFMA R2, R11, R10, 0.00097751710563898086548 ;  /* 0x3a8020080b027423 */ /* 0x000fc8000000000a */
[----:B------:R-:W-:-:S04]  /*0ff0*/  FFMA R10, R2, R3, RZ ;  /* 0x00000003020a7223 */ /* 0x000fc800000000ff */
[----:B------:R-:W-:-:S04]  /*1000*/  FFMA R11, R10, -1023, R3 ;  /* 0xc47fc0000a0b7823 */ /* 0x000fc80000000003 */
[----:B------:R-:W-:Y:S01]  /*1010*/  FFMA R10, R2, R11, R10 ;  /* 0x0000000b020a7223 */ /* 0x000fe2000000000a */
[----:B01----:R-:W-:Y:S06]  /*1020*/  @!P0 BRA `(.L_x_499) ;  /* 0x00000000000c8947 */ /* 0x003fec0003800000 */
[----:B------:R-:W-:-:S07]  /*1030*/  MOV R4, 0x1050 ;  /* 0x0000105000047802 */ /* 0x000fce0000000f00 */
[----:B--2---:R-:W-:Y:S05]  /*1040*/  CALL.REL.NOINC `($__internal_13_$__cuda_sm3x_div_rn_noftz_f32_slowpath) ;  /* 0x0000007400587944 */ /* 0x004fea0003c00000 */
[----:B------:R-:W-:-:S07]  /*1050*/  IMAD.MOV.U32 R10, RZ, RZ, R2 ;  /* 0x000000ffff0a7224 */ /* 0x000fce00078e0002 */
.L_x_499:
[----:B------:R-:W-:Y:S05]  /*1060*/  BSYNC.RECONVERGENT B0 ;  /* 0x0000000000007941 */ /* 0x000fea0003800200 */
.L_x_498:
        /* <DEDUP_REMOVED lines=25> */
.L_x_502:
        /* <DEDUP_REMOVED lines=39> */
[----:B------:R-:W1:Y:S02]  /*1470*/  F2F.F32.F64 R14, R14 ;  /* 0x0000000e000e7310 */ /* 0x000e640000301000 */
[----:B01----:R-:W-:-:S07]  /*1480*/  FSEL R5, -R14, R14, !P0 ;  /* 0x0000000e0e057208 */ /* 0x003fce0004000100 */
.L_x_501:
[----:B------:R-:W-:Y:S05]  /*1490*/  BSYNC.RECONVERGENT B0 ;  /* 0x0000000000007941 */ /* 0x000fea0003800200 */
.L_x_500:
[C---:B------:R-:W-:Y:S01]  /*14a0*/  LOP3.LUT R6, R4.reuse, 0x1, RZ, 0xc0, !PT ;  /* 0x0000000104067812 */ /* 0x040fe200078ec0ff */
        /* <DEDUP_REMOVED lines=8> */
[----:B------:R-:W0:Y:S01]  /*1530*/  S2UR UR4, SR_CgaCtaId ;  /* 0x00000000000479c3 */ /* 0x000e220000008800 */
[----:B------:R-:W-:Y:S01]  /*1540*/  FSEL R16, R6, 0.041666727513074874878, !P0 ;  /* 0x3d2aaabb06107808 */ /* 0x000fe20004000000 */
[----:B------:R-:W-:Y:S01]  /*1550*/  FFMA R13, RZ, -0.00019574658654164522886, R6 ;  /* 0xb94d4153ff0d7823 */ /* 0x000fe20000000006 */
[----:B------:R-:W-:Y:S01]  /*1560*/  FSEL R14, R2, -0.00019574658654164522886, P0 ;  /* 0xb94d4153020e7808 */ /* 0x000fe20000000000 */
[----:B------:R-:W-:Y:S01]  /*1570*/  FFMA R6, -RZ, RZ, RZ ;  /* 0x000000ffff067223 */ /* 0x000fe200000001ff */
[----:B------:R-:W-:Y:S01]  /*1580*/  FSEL R2, R5, 1, !P0 ;  /* 0x3f80000005027808 */ /* 0x000fe20004000000 */
[----:B------:R-:W-:Y:S01]  /*1590*/  FFMA R13, RZ, R13, -0.16666662693023681641 ;  /* 0xbe2aaaa8ff0d7423 */ /* 0x000fe2000000000d */
[----:B------:R-:W-:Y:S01]  /*15a0*/  FSEL R9, -R9, -0.4999999701976776123, !P0 ;  /* 0xbeffffff09097808 */ /* 0x000fe20004000100 */
[C---:B------:R-:W-:Y:S01]  /*15b0*/  FFMA R14, R3.reuse, R14, R16 ;  /* 0x0000000e030e7223 */ /* 0x040fe20000000010 */
[----:B------:R-:W-:Y:S01]  /*15c0*/  UMOV UR10, 0x400 ;  /* 0x00000400000a7882 */ /* 0x000fe20000000000 */
[C---:B------:R-:W-:Y:S01]  /*15d0*/  FFMA R5, R3.reuse, R2, RZ ;  /* 0x0000000203057223 */ /* 0x040fe200000000ff */
[----:B------:R-:W-:Y:S01]  /*15e0*/  FMUL R6, R6, R13 ;  /* 0x0000000d06067220 */ /* 0x000fe20000400000 */
[----:B------:R-:W-:Y:S01]  /*15f0*/  FFMA R9, R3, R14, R9 ;  /* 0x0000000e03097223 */ /* 0x000fe20000000009 */
[----:B------:R-:W-:Y:S01]  /*1600*/  UIADD3 UR9, UPT, UPT, UR10, 0x2000, URZ ;  /* 0x000020000a097890 */ /* 0x000fe2000fffe0ff */
[----:B------:R-:W-:Y:S01]  /*1610*/  BSSY.RECONVERGENT B0, `(.L_x_503) ;  /* 0x0000070000007945 */ /* 0x000fe20003800200 */
[----:B------:R-:W-:Y:S01]  /*1620*/  UIADD3 UR10, UPT, UPT, UR10, 0x3000, URZ ;  /* 0x000030000a0a7890 */ /* 0x000fe2000fffe0ff */
[----:B------:R-:W-:Y:S01]  /*1630*/  FFMA R2, R5, R9, R2 ;  /* 0x0000000905027223 */ /* 0x000fe20000000002 */
[----:B------:R-:W-:Y:S01]  /*1640*/  UMOV UR12, 0x54442d18 ;  /* 0x54442d18000c7882 */ /* 0x000fe20000000000 */
[----:B------:R-:W-:-:S02]  /*1650*/  UMOV UR13, 0x401921fb ;  /* 0x401921fb000d7882 */ /* 0x000fc40000000000 */
[----:B------:R-:W-:-:S04]  /*1660*/  @P1 FADD R2, RZ, -R2 ;  /* 0x80000002ff021221 */ /* 0x000fc80000000000 */
[----:B------:R-:W-:Y:S01]  /*1670*/  FADD R2, -R2, 1 ;  /* 0x3f80000002027421 */ /* 0x000fe20000000100 */
[----:B0-----:R-:W-:Y:S02]  /*1680*/  ULEA UR9, UR4, UR9, 0x18 ;  /* 0x0000000904097291 */ /* 0x001fe4000f8ec0ff */
[----:B------:R-:W-:Y:S01]  /*1690*/  ULEA UR10, UR4, UR10, 0x18 ;  /* 0x0000000a040a7291 */ /* 0x000fe2000f8ec0ff */
[----:B------:R-:W-:Y:S01]  /*16a0*/  FMUL R3, R2, 0.5 ;  /* 0x3f00000002037820 */ /* 0x000fe20000400000 */
[C---:B------:R-:W-:Y:S02]  /*16b0*/  IMAD.SHL.U32 R2, R0.reuse, 0x100, RZ ;  /* 0x0000010000027824 */ /* 0x040fe400078e00ff */
[----:B------:R-:W-:Y:S01]  /*16c0*/  LEA R16, R0, UR9, 0x3 ;  /* 0x0000000900107c11 */ /* 0x000fe2000f8e18ff */
[----:B--2---:R-:W-:Y:S01]  /*16d0*/  FMUL R12, R12, R3 ;  /* 0x000000030c0c7220 */ /* 0x004fe20000400000 */
[----:B------:R-:W-:Y:S02]  /*16e0*/  LEA R17, R0, UR10, 0x3 ;  /* 0x0000000a00117c11 */ /* 0x000fe4000f8e18ff */
[----:B------:R-:W-:-:S02]  /*16f0*/  LOP3.LUT R2, R2, 0x100, RZ, 0xc0, !PT ;  /* 0x0000010002027812 */ /* 0x000fc400078ec0ff */
[----:B------:R0:W-:Y:S02]  /*1700*/  STS [R7+0x800], R12 ;  /* 0x0008000c07007388 */ /* 0x0001e40000000800 */
[----:B------:R-:W-:Y:S01]  /*1710*/  I2FP.F32.U32 R2, R2 ;  /* 0x0000000200027245 */ /* 0x000fe20000201000 */
[----:B------:R-:W-:Y:S04]  /*1720*/  BAR.SYNC.DEFER_BLOCKING 0x0 ;  /* 0x0000000000007b1d */ /* 0x000fe80000010000 */
[----:B------:R-:W-:Y:S01]  /*1730*/  FMUL R14, R2, 0.0009765625 ;  /* 0x3a800000020e7820 */ /* 0x000fe20000400000 */
[----:B0-----:R-:W-:-:S03]  /*1740*/  FFMA R12, RZ, R10, -0.0013887860113754868507 ;  /* 0xbab607edff0c7423 */ /* 0x001fc6000000000a */
[----:B------:R-:W0:Y:S01]  /*1750*/  F2F.F64.F32 R2, R14 ;  /* 0x0000000e00027310 */ /* 0x000e220000201800 */
[----:B------:R-:W-:-:S04]  /*1760*/  FFMA R12, RZ, R12, 0.041666727513074874878 ;  /* 0x3d2aaabbff0c7423 */ /* 0x000fc8000000000c */
[----:B------:R-:W-:-:S04]  /*1770*/  FFMA R12, RZ, R12, -0.4999999701976776123 ;  /* 0xbeffffffff0c7423 */ /* 0x000fc8000000000c */
[----:B------:R-:W-:Y:S01]  /*1780*/  FFMA R12, RZ, R12, 1 ;  /* 0x3f800000ff0c7423 */ /* 0x000fe2000000000c */
[----:B0-----:R-:W-:Y:S01]  /*1790*/  DMUL R2, R2, -UR12 ;  /* 0x8000000c02027c28 */ /* 0x001fe20008000000 */
[----:B------:R-:W0:Y:S04]  /*17a0*/  LDS R11, [R8+0x800] ;  /* 0x00080000080b7984 */ /* 0x000e280000000800 */
[----:B------:R-:W1:Y:S01]  /*17b0*/  LDS R9, [R7+0x800] ;  /* 0x0008000007097984 */ /* 0x000e620000000800 */
[----:B------:R-:W2:Y:S03]  /*17c0*/  F2F.F32.F64 R15, R2 ;  /* 0x00000002000f7310 */ /* 0x000ea60000301000 */
[----:B------:R-:W3:Y:S04]  /*17d0*/  LDS R4, [R7] ;  /* 0x0000000007047984 */ /* 0x000ee80000000800 */
[----:B------:R-:W4:Y:S01]  /*17e0*/  LDS R5, [R8] ;  /* 0x0000000008057984 */ /* 0x000f220000000800 */
[C---:B--2---:R-:W-:Y:S01]  /*17f0*/  FMUL R2, R15.reuse, 0.63661974668502807617 ;  /* 0x3f22f9830f027820 */ /* 0x044fe20000400000 */
[----:B------:R-:W-:-:S03]  /*1800*/  FSETP.GE.AND P0, PT, |R15|, 105615, PT ;  /* 0x47ce47800f00780b */ /* 0x000fc60003f06200 */
[----:B------:R-:W2:Y:S02]  /*1810*/  F2I.NTZ R21, R2 ;  /* 0x0000000200157305 */ /* 0x000ea40000203100 */
[----:B--2---:R-:W-:Y:S01]  /*1820*/  I2FP.F32.S32 R18, R21 ;  /* 0x0000001500127245 */ /* 0x004fe20000201400 */
[C---:B0-----:R-:W-:Y:S01]  /*1830*/  FMUL R14, R11.reuse, R6 ;  /* 0x000000060b0e7220 */ /* 0x041fe20000400000 */
[----:B------:R-:W-:-:S03]  /*1840*/  FMUL R13, R11, R12 ;  /* 0x0000000c0b0d7220 */ /* 0x000fc60000400000 */
[C---:B-1----:R-:W-:Y:S01]  /*1850*/  FFMA R11, R9.reuse, R12, -R14 ;  /* 0x0000000c090b7223 */ /* 0x042fe2000000080e */
[----:B------:R-:W-:Y:S01]  /*1860*/  FFMA R6, R9, R6, R13 ;  /* 0x0000000609067223 */ /* 0x000fe2000000000d */
[----:B------:R-:W-:Y:S02]  /*1870*/  FFMA R3, R18, -1.5707962512969970703, R15 ;  /* 0xbfc90fda12037823 */ /* 0x000fe4000000000f */
[C-C-:B---3--:R-:W-:Y:S01]  /*1880*/  FADD R9, R4.reuse, R11.reuse ;  /* 0x0000000b04097221 */ /* 0x148fe20000000000 */
[----:B------:R-:W-:Y:S01]  /*1890*/  FADD R19, R4, -R11 ;  /* 0x8000000b04137221 */ /* 0x000fe20000000000 */
[----:B------:R-:W-:Y:S02]  /*18a0*/  IMAD R4, R0, -0x4, R16 ;  /* 0xfffffffc00047824 */ /* 0x000fe400078e0210 */
[----:B------:R-:W-:Y:S01]  /*18b0*/  FFMA R3, R18, -7.5497894158615963534e-08, R3 ;  /* 0xb3a2216812037823 */ /* 0x000fe20000000003 */
[C-C-:B----4-:R-:W-:Y:S01]  /*18c0*/  FADD R14, R5.reuse, R6.reuse ;  /* 0x00000006050e7221 */ /* 0x150fe20000000000 */
[----:B------:R-:W-:Y:S01]  /*18d0*/  FADD R6, R5, -R6 ;  /* 0x8000000605067221 */ /* 0x000fe20000000000 */
[----:B------:R0:W-:Y:S01]  /*18e0*/  STS [R16], R9 ;  /* 0x0000000910007388 */ /* 0x0001e20000000800 */
[----:B------:R-:W-:-:S02]  /*18f0*/  IMAD R5, R0, -0x4, R17 ;  /* 0xfffffffc00057824 */ /* 0x000fc400078e0211 */
[----:B------:R-:W-:Y:S01]  /*1900*/  FFMA R18, R18, -5.3903029534742383927e-15, R3 ;  /* 0xa7c234c512127823 */ /* 0x000fe20000000003 */
[----:B------:R-:W-:Y:S04]  /*1910*/  STS [R17], R14 ;  /* 0x0000000e11007388 */ /* 0x000fe80000000800 */
[----:B------:R1:W-:Y:S01]  /*1920*/  STS [R16+0x4], R19 ;  /* 0x0000041310007388 */ /* 0x0003e20000000800 */
[----:B0-----:R-:W-:-:S03]  /*1930*/  IMAD.MOV.U32 R9, RZ, RZ, R18 ;  /* 0x000000ffff097224 */ /* 0x001fc600078e0012 */
[----:B------:R0:W-:Y:S01]  /*1940*/  STS [R17+0x4], R6 ;  /* 0x0000040611007388 */ /* 0x0001e20000000800 */
[----:B------:R-:W-:Y:S01]  /*1950*/  BAR.SYNC.DEFER_BLOCKING 0x0 ;  /* 0x0000000000007b1d */ /* 0x000fe20000010000 */
[----:B-1----:R-:W-:Y:S02]  /*1960*/  IMAD.MOV.U32 R19, RZ, RZ, R21 ;  /* 0x000000ffff137224 */ /* 0x002fe400078e0015 */
[----:B0-----:R-:W-:-:S03]  /*1970*/  IMAD.SHL.U32 R6, R0, 0x2, RZ ;  /* 0x0000000200067824 */ /* 0x001fc600078e00ff */
        /* <DEDUP_REMOVED lines=16> */
.L_x_505:
        /* <DEDUP_REMOVED lines=11> */
[----:B0-----:R-:W-:Y:S01]  /*1b30*/  IADD3 R9, PT, PT, R9, 0x4, RZ ;  /* 0x0000000409097810 */ /* 0x001fe20007ffe0ff */
        /* <DEDUP_REMOVED lines=21> */
[----:B------:R-:W-:-:S04]  /*1c90*/  LOP3.LUT R20, R20, R15, RZ, 0x3c, !PT ;  /* 0x0000000f14147212 */ /* 0x000fc800078e3cff */
[----:B------:R-:W2:Y:S01]  /*1ca0*/  I2F.F64.S64 R2, R2 ;  /* 0x0000000200027312 */ /* 0x000ea20000301c00 */
[----:B------:R-:W-:Y:S02]  /*1cb0*/  ISETP.GE.AND P1, PT, R20, RZ, PT ;  /* 0x000000ff1400720c */ /* 0x000fe40003f26270 */
[----:B------:R-:W-:-:S05]  /*1cc0*/  SHF.R.U32.HI R20, RZ, 0x1e, R9 ;  /* 0x0000001eff147819 */ /* 0x000fca0000011609 */
[----:B------:R-:W-:Y:S01]  /*1cd0*/  IMAD.IADD R21, R21, 0x1, -R20 ;  /* 0x0000000115157824 */ /* 0x000fe200078e0a14 */
[----:B--2---:R-:W-:-:S10]  /*1ce0*/  DMUL R16, R2, UR4 ;  /* 0x0000000402107c28 */ /* 0x004fd40008000000 */
[----:B------:R-:W2:Y:S02]  /*1cf0*/  F2F.F32.F64 R16, R16 ;  /* 0x0000001000107310 */ /* 0x000ea40000301000 */
[----:B0-2---:R-:W-:-:S07]  /*1d00*/  FSEL R9, -R16, R16, !P1 ;  /* 0x0000001010097208 */ /* 0x005fce0004800100 */
.L_x_504:
[----:B------:R-:W-:Y:S05]  /*1d10*/  BSYNC.RECONVERGENT B0 ;  /* 0x0000000000007941 */ /* 0x000fea0003800200 */
.L_x_503:
        /* <DEDUP_REMOVED lines=30> */
.L_x_508:
        /* <DEDUP_REMOVED lines=41> */
.L_x_507:
[----:B------:R-:W-:Y:S05]  /*2190*/  BSYNC.RECONVERGENT B0 ;  /* 0x0000000000007941 */ /* 0x000fea0003800200 */
.L_x_506:
        /* <DEDUP_REMOVED lines=14> */
[----:B------:R-:W-:Y:S01]  /*2280*/  FMUL R17, R2, 0.0009765625 ;  /* 0x3a80000002117820 */ /* 0x000fe20000400000 */
        /* <DEDUP_REMOVED lines=20> */
[----:B------:R1:W0:Y:S01]  /*23d0*/  F2F.F32.F64 R2, R2 ;  /* 0x0000000200027310 */ /* 0x0002220000301000 */
[----:B------:R-:W-:Y:S02]  /*23e0*/  LEA R19, R15, UR11, 0x2 ;  /* 0x0000000b0f137c11 */ /* 0x000fe4000f8e10ff */
[C-C-:B--2---:R-:W-:Y:S01]  /*23f0*/  FADD R18, R12.reuse, R17.reuse ;  /* 0x000000110c127221 */ /* 0x144fe20000000000 */
[C-C-:B-1----:R-:W-:Y:S01]  /*2400*/  FADD R3, R11.reuse, R16.reuse ;  /* 0x000000100b037221 */ /* 0x142fe20000000000 */
[----:B------:R-:W-:Y:S01]  /*2410*/  FADD R11, R11, -R16 ;  /* 0x800000100b0b7221 */ /* 0x000fe20000000000 */
[----:B------:R-:W-:-:S03]  /*2420*/  FADD R16, R12, -R17 ;  /* 0x800000110c107221 */ /* 0x000fc60000000000 */
[----:B------:R-:W-:Y:S01]  /*2430*/  STS [R10], R3 ;  /* 0x000000030a007388 */ /* 0x000fe20000000800 */
[C---:B0-----:R-:W-:Y:S01]  /*2440*/  FMUL R20, R2.reuse, 0.63661974668502807617 ;  /* 0x3f22f98302147820 */ /* 0x041fe20000400000 */
[----:B------:R-:W-:Y:S02]  /*2450*/  FSETP.GE.AND P0, PT, |R2|, 105615, PT ;  /* 0x47ce47800200780b */ /* 0x000fe40003f06200 */
[----:B------:R-:W-:Y:S03]  /*2460*/  STS [R19], R18 ;  /* 0x0000001213007388 */ /* 0x000fe60000000800 */
[----:B------:R-:W0:Y:S01]  /*2470*/  F2I.NTZ R20, R20 ;  /* 0x0000001400147305 */ /* 0x000e220000203100 */
[----:B------:R-:W-:Y:S04]  /*2480*/  STS [R10+0x8], R11 ;  /* 0x0000080b0a007388 */ /* 0x000fe80000000800 */
[----:B------:R1:W-:Y:S01]  /*2490*/  STS [R19+0x8], R16 ;  /* 0x0000081013007388 */ /* 0x0003e20000000800 */
[----:B------:R-:W-:Y:S01]  /*24a0*/  BAR.SYNC.DEFER_BLOCKING 0x0 ;  /* 0x0000000000007b1d */ /* 0x000fe20000010000 */
[----:B0-----:R-:W-:Y:S01]  /*24b0*/  I2FP.F32.S32 R17, R20 ;  /* 0x0000001400117245 */ /* 0x001fe20000201400 */
[----:B-1----:R-:W-:-:S04]  /*24c0*/  IMAD.MOV.U32 R19, RZ, RZ, R20 ;  /* 0x000000ffff137224 */ /* 0x002fc800078e0014 */
[----:B------:R-:W-:-:S04]  /*24d0*/  FFMA R22, R17, -1.5707962512969970703, R2 ;  /* 0xbfc90fda11167823 */ /* 0x000fc80000000002 */
[----:B------:R-:W-:-:S04]  /*24e0*/  FFMA R22, R17, -7.5497894158615963534e-08, R22 ;  /* 0xb3a2216811167823 */ /* 0x000fc80000000016 */
[----:B------:R-:W-:-:S04]  /*24f0*/  FFMA R18, R17, -5.3903029534742383927e-15, R22 ;  /* 0xa7c234c511127823 */ /* 0x000fc80000000016 */
        /* <DEDUP_REMOVED lines=17> */
.L_x_511:
        /* <DEDUP_REMOVED lines=17> */
[----:B------:R-:W-:-:S04]  /*2720*/  FMUL R17, R2, 0.0009765625 ;  /* 0x3a80000002117820 */ /* 0x000fc80000400000 */
[----:B------:R-:W5:Y:S02]  /*2730*/  F2F.F64.F32 R2, R17 ;  /* 0x0000001100027310 */ /* 0x000f640000201800 */
[----:B-----5:R-:W-:-:S06]  /*2740*/  DMUL R2, R2, -UR12 ;  /* 0x8000000c02027c28 */ /* 0x020fcc0008000000 */
[----:B------:R-:W5:Y:S02]  /*2750*/  F2F.F32.F64 R23, R2 ;  /* 0x0000000200177310 */ /* 0x000f640000301000 */
[----:B-----5:R-:W-:-:S04]  /*2760*/  SHF.R.U32.HI R20, RZ, 0x17, R23 ;  /* 0x00000017ff147819 */ /* 0x020fc80000011617 */
[C---:B------:R-:W-:Y:S02]  /*2770*/  LOP3.LUT R11, R20.reuse, 0xe0, RZ, 0xc0, !PT ;  /* 0x000000e0140b7812 */ /* 0x040fe400078ec0ff */
[----:B------:R-:W-:Y:S02]  /*2780*/  LOP3.LUT P1, RZ, R20, 0x1f, RZ, 0xc0, !PT ;  /* 0x0000001f14ff7812 */ /* 0x000fe4000782c0ff */
[----:B------:R-:W-:-:S04]  /*2790*/  IADD3 R11, PT, PT, R11, -0x80, RZ ;  /* 0xffffff800b0b7810 */ /* 0x000fc80007ffe0ff */
        /* <DEDUP_REMOVED lines=21> */
[----:B------:R-:W0:Y:S02]  /*28f0*/  F2F.F32.F64 R16, R16 ;  /* 0x0000001000107310 */ /* 0x000e240000301000 */
[----:B0-----:R-:W-:-:S07]  /*2900*/  FSEL R10, -R16, R16, !P1 ;  /* 0x00000010100a7208 */ /* 0x001fce0004800100 */
.L_x_510:
[----:B------:R-:W-:Y:S05]  /*2910*/  BSYNC.RECONVERGENT B0 ;  /* 0x0000000000007941 */ /* 0x000fea0003800200 */
.L_x_509:
[----:B------:R-:W-:Y:S02]  /*2920*/  IMAD.MOV.U32 R2, RZ, RZ, 0x37cbac00 ;  /* 0x37cbac00ff027424 */ /* 0x000fe400078e00ff */
[----:B------:R-:W-:Y:S01]  /*2930*/  FMUL R3, R10, R10 ;  /* 0x0000000a0a037220 */ /* 0x000fe20000400000 */
[C---:B------:R-:W-:Y:S01]  /*2940*/  LOP3.LUT R11, R20.reuse, 0x1, RZ, 0xc0, !PT ;  /* 0x00000001140b7812 */ /* 0x040fe200078ec0ff */
        /* <DEDUP_REMOVED lines=20> */
[----:B------:R-:W-:-:S04]  /*2a90*/  FMUL R10, R2, 0.0009765625 ;  /* 0x3a800000020a7820 */ /* 0x000fc80000400000 */
[----:B------:R-:W5:Y:S02]  /*2aa0*/  F2F.F64.F32 R2, R10 ;  /* 0x0000000a00027310 */ /* 0x000f640000201800 */
[----:B-----5:R-:W-:-:S10]  /*2ab0*/  DMUL R2, R2, -UR12 ;  /* 0x8000000c02027c28 */ /* 0x020fd40008000000 */
[----:B------:R-:W5:Y:S02]  /*2ac0*/  F2F.F32.F64 R2, R2 ;  /* 0x0000000200027310 */ /* 0x000f640000301000 */
[----:B-----5:R-:W-:-:S13]  /*2ad0*/  FSETP.NEU.AND P0, PT, |R2|, +INF , PT ;  /* 0x7f8000000200780b */ /* 0x020fda0003f0d200 */
        /* <DEDUP_REMOVED lines=10> */
.L_x_514:
        /* <DEDUP_REMOVED lines=13> */
[----:B------:R-:W-:Y:S01]  /*2c50*/  I2FP.F32.U32 R16, R16 ;  /* 0x0000001000107245 */ /* 0x000fe20000201000 */
[----:B------:R0:W-:Y:S04]  /*2c60*/  STL [R1+0x18], R10 ;  /* 0x0000180a01007387 */ /* 0x0001e80000100800 */
[----:B------:R-:W-:-:S06]  /*2c70*/  FMUL R3, R16, 0.0009765625 ;  /* 0x3a80000010037820 */ /* 0x000fcc0000400000 */
        /* <DEDUP_REMOVED lines=17> */
[--C-:B0-----:R-:W-:Y:S02]  /*2d90*/  SHF.R.U32.HI R10, RZ, 0x1e, R11.reuse ;  /* 0x0000001eff0a7819 */ /* 0x101fe4000001160b */
[C---:B------:R-:W-:Y:S01]  /*2da0*/  SHF.L.W.U32.HI R16, R2.reuse, 0x2, R11 ;  /* 0x0000000202107819 */ /* 0x040fe20000010e0b */
[----:B------:R-:W-:-:S03]  /*2db0*/  IMAD.SHL.U32 R2, R2, 0x4, RZ ;  /* 0x0000000402027824 */ /* 0x000fc600078e00ff */
[----:B------:R-:W-:-:S04]  /*2dc0*/  SHF.R.S32.HI R19, RZ, 0x1f, R16 ;  /* 0x0000001fff137819 */ /* 0x000fc80000011410 */
        /* <DEDUP_REMOVED lines=9> */
.L_x_513:
[----:B------:R-:W-:Y:S05]  /*2e60*/  BSYNC.RECONVERGENT B0 ;  /* 0x0000000000007941 */ /* 0x000fea0003800200 */
.L_x_512:
[----:B------:R-:W-:Y:S02]  /*2e70*/  IMAD.SHL.U32 R2, R0, 0x40, RZ ;  /* 0x0000004000027824 */ /* 0x000fe400078e00ff */
        /* <DEDUP_REMOVED lines=8> */
[----:B------:R-:W-:-:S02]  /*2f00*/  I2FP.F32.U32 R2, R2 ;  /* 0x0000000200027245 */ /* 0x000fc40000201000 */
[----:B------:R-:W-:Y:S02]  /*2f10*/  FSEL R10, R10, -0.00019574658654164522886, !P0 ;  /* 0xb94d41530a0a7808 */ /* 0x000fe40004000000 */
[----:B------:R-:W-:Y:S01]  /*2f20*/  FSEL R16, R9, 0.0083327032625675201416, !P0 ;  /* 0x3c0885e409107808 */ /* 0x000fe20004000000 */
[----:B------:R-:W-:Y:S01]  /*2f30*/  FMUL R20, R2, 0.0009765625 ;  /* 0x3a80000002147820 */ /* 0x000fe20000400000 */
[----:B------:R-:W-:Y:S02]  /*2f40*/  LOP3.LUT P1, RZ, R19, 0x2, RZ, 0xc0, !PT ;  /* 0x0000000213ff7812 */ /* 0x000fe4000782c0ff */
[----:B------:R-:W-:Y:S01]  /*2f50*/  FSEL R19, -R21, -0.16666662693023681641, !P0 ;  /* 0xbe2aaaa815137808 */ /* 0x000fe20004000100 */
[----:B------:R5:W0:Y:S01]  /*2f60*/  F2F.F64.F32 R2, R20 ;  /* 0x0000001400027310 */ /* 0x000a220000201800 */
[----:B------:R-:W-:Y:S01]  /*2f70*/  FFMA R10, R11, R10, R16 ;  /* 0x0000000a0b0a7223 */ /* 0x000fe20000000010 */
[----:B------:R-:W-:-:S03]  /*2f80*/  FSEL R18, R18, 1, P0 ;  /* 0x3f80000012127808 */ /* 0x000fc60000000000 */
[C---:B------:R-:W-:Y:S01]  /*2f90*/  FFMA R10, R11.reuse, R10, R19 ;  /* 0x0000000a0b0a7223 */ /* 0x040fe20000000013 */
[----:B------:R-:W-:Y:S01]  /*2fa0*/  LOP3.LUT R19, R6, 0x3f8, RZ, 0xc0, !PT ;  /* 0x000003f806137812 */ /* 0x000fe200078ec0ff */
[----:B------:R-:W-:-:S03]  /*2fb0*/  FFMA R11, R11, R18, RZ ;  /* 0x000000120b0b7223 */ /* 0x000fc600000000ff */
[----:B------:R-:W-:Y:S01]  /*2fc0*/  LOP3.LUT R19, R19, 0x3, R0, 0xf8, !PT ;  /* 0x0000000313137812 */ /* 0x000fe200078ef800 */
[----:B------:R-:W-:-:S03]  /*2fd0*/  FFMA R10, R11, R10, R18 ;  /* 0x0000000a0b0a7223 */ /* 0x000fc60000000012 */
[----:B-----5:R-:W-:Y:S01]  /*2fe0*/  LEA R20, R19, UR10, 0x2 ;  /* 0x0000000a13147c11 */ /* 0x020fe2000f8e10ff */
[----:B------:R-:W-:Y:S01]  /*2ff0*/  @P1 FADD R10, RZ, -R10 ;  /* 0x8000000aff0a1221 */ /* 0x000fe20000000000 */
[----:B0-----:R-:W-:-:S03]  /*3000*/  DMUL R2, R2, -UR12 ;  /* 0x8000000c02027c28 */ /* 0x001fc60008000000 */
[-C--:B----4-:R-:W-:Y:S01]  /*3010*/  FMUL R11, R15, R10.reuse ;  /* 0x0000000a0f0b7220 */ /* 0x090fe20000400000 */
[----:B---3--:R-:W-:-:S03]  /*3020*/  FMUL R10, R14, R10 ;  /* 0x0000000a0e0a7220 */ /* 0x008fc60000400000 */
[-C--:B------:R-:W-:Y:S01]  /*3030*/  FFMA R11, R14, R17.reuse, -R11 ;  /* 0x000000110e0b7223 */ /* 0x080fe2000000080b */
[----:B------:R-:W-:Y:S01]  /*3040*/  FFMA R10, R15, R17, R10 ;  /* 0x000000110f0a7223 */ /* 0x000fe2000000000a */
[----:B------:R-:W-:Y:S01]  /*3050*/  LEA R17, R19, UR9, 0x2 ;  /* 0x0000000913117c11 */ /* 0x000fe2000f8e10ff */
[----:B------:R0:W3:Y:S01]  /*3060*/  F2F.F32.F64 R2, R2 ;  /* 0x0000000200027310 */ /* 0x0000e20000301000 */
[C-C-:B-1----:R-:W-:Y:S01]  /*3070*/  FADD R16, R12.reuse, R11.reuse ;  /* 0x0000000b0c107221 */ /* 0x142fe20000000000 */
[----:B------:R-:W-:Y:S01]  /*3080*/  FADD R18, R12, -R11 ;  /* 0x8000000b0c127221 */ /* 0x000fe20000000000 */
[----:B--2---:R-:W-:-:S03]  /*3090*/  FADD R11, R13, -R10 ;  /* 0x8000000a0d0b7221 */ /* 0x004fc60000000000 */
[----:B------:R-:W-:Y:S01]  /*30a0*/  STS [R17], R16 ;  /* 0x0000001011007388 */ /* 0x000fe20000000800 */
[----:B0-----:R-:W-:-:S05]  /*30b0*/  FADD R3, R13, R10 ;  /* 0x0000000a0d037221 */ /* 0x001fca0000000000 */
[----:B------:R-:W-:Y:S01]  /*30c0*/  STS [R20], R3 ;  /* 0x0000000314007388 */ /* 0x000fe20000000800 */
[C---:B---3--:R-:W-:Y:S01]  /*30d0*/  FMUL R19, R2.reuse, 0.63661974668502807617 ;  /* 0x3f22f98302137820 */ /* 0x048fe20000400000 */
[----:B------:R-:W-:Y:S02]  /*30e0*/  FSETP.GE.AND P0, PT, |R2|, 105615, PT ;  /* 0x47ce47800200780b */ /* 0x000fe40003f06200 */
[----:B------:R0:W-:Y:S01]  /*30f0*/  STS [R17+0x10], R18 ;  /* 0x0000101211007388 */ /* 0x0001e20000000800 */
[----:B------:R-:W1:Y:S03]  /*3100*/  F2I.NTZ R22, R19 ;  /* 0x0000001300167305 */ /* 0x000e660000203100 */
[----:B------:R2:W-:Y:S01]  /*3110*/  STS [R20+0x10], R11 ;  /* 0x0000100b14007388 */ /* 0x0005e20000000800 */
[----:B------:R-:W-:Y:S01]  /*3120*/  BAR.SYNC.DEFER_BLOCKING 0x0 ;  /* 0x0000000000007b1d */ /* 0x000fe20000010000 */
[----:B-1----:R-:W-:Y:S01]  /*3130*/  I2FP.F32.S32 R21, R22 ;  /* 0x0000001600157245 */ /* 0x002fe20000201400 */
[----:B------:R-:W-:-:S04]  /*3140*/  IMAD.MOV.U32 R19, RZ, RZ, R22 ;  /* 0x000000ffff137224 */ /* 0x000fc800078e0016 */
[----:B------:R-:W-:-:S04]  /*3150*/  FFMA R10, R21, -1.5707962512969970703, R2 ;  /* 0xbfc90fda150a7823 */ /* 0x000fc80000000002 */
[----:B------:R-:W-:-:S04]  /*3160*/  FFMA R10, R21, -7.5497894158615963534e-08, R10 ;  /* 0xb3a22168150a7823 */ /* 0x000fc8000000000a */
[----:B0-----:R-:W-:Y:S01]  /*3170*/  FFMA R18, R21, -5.3903029534742383927e-15, R10 ;  /* 0xa7c234c515127823 */ /* 0x001fe2000000000a */
[----:B------:R2:W0:Y:S03]  /*3180*/  LDS R12, [R4] ;  /* 0x00000000040c7984 */ /* 0x0004260000000800 */
[----:B------:R-:W-:Y:S01]  /*3190*/  IMAD.MOV.U32 R10, RZ, RZ, R18 ;  /* 0x000000ffff0a7224 */ /* 0x000fe200078e0012 */
        /* <DEDUP_REMOVED lines=11> */
[----:B--2---:R-:W-:Y:S01]  /*3250*/  IMAD.MOV.U32 R11, RZ, RZ, R1 ;  /* 0x000000ffff0b7224 */ /* 0x004fe200078e0001 */
[----:B------:R-:W-:Y:S01]  /*3260*/  LOP3.LUT R20, R2, 0x80000000, RZ, 0xfc, !PT ;  /* 0x8000000002147812 */ /* 0x000fe200078efcff */
[----:B------:R-:W-:Y:S01]  /*3270*/  UMOV UR5, URZ ;  /* 0x000000ff00057c82 */ /* 0x000fe20008000000 */
[----:B------:R-:W-:-:S05]  /*3280*/  UMOV UR4, URZ ;  /* 0x000000ff00047c82 */ /* 0x000fca0008000000 */
.L_x_517:
        /* <DEDUP_REMOVED lines=17> */
[----:B------:R-:W-:-:S04]  /*33a0*/  FMUL R17, R2, 0.0009765625 ;  /* 0x3a80000002117820 */ /* 0x000fc80000400000 */
[----:B------:R-:W2:Y:S02]  /*33b0*/  F2F.F64.F32 R2, R17 ;  /* 0x0000001100027310 */ /* 0x000ea40000201800 */
[----:B--2---:R-:W-:-:S06]  /*33c0*/  DMUL R2, R2, -UR12 ;  /* 0x8000000c02027c28 */ /* 0x004fcc0008000000 */
        /* <DEDUP_REMOVED lines=14> */
[----:B-----5:R-:W-:Y:S02]  /*34b0*/  @P1 SHF.L.W.U32.HI R16, R17, R2, R16 ;  /* 0x0000000211101219 */ /* 0x020fe40000010e10 */
[--C-:B------:R-:W-:Y:S02]  /*34c0*/  SHF.R.U32.HI R22, RZ, 0x1e, R11.reuse ;  /* 0x0000001eff167819 */ /* 0x100fe4000001160b */
[C---:B------:R-:W-:Y:S01]  /*34d0*/  SHF.L.W.U32.HI R20, R16.reuse, 0x2, R11 ;  /* 0x0000000210147819 */ /* 0x040fe20000010e0b */
[----:B------:R-:W-:-:S03]  /*34e0*/  IMAD.SHL.U32 R2, R16, 0x4, RZ ;  /* 0x0000000410027824 */ /* 0x000fc600078e00ff */
        /* <DEDUP_REMOVED lines=8> */
[----:B------:R-:W0:Y:S02]  /*3570*/  F2F.F32.F64 R16, R16 ;  /* 0x0000001000107310 */ /* 0x000e240000301000 */
[----:B0-----:R-:W-:-:S07]  /*3580*/  FSEL R10, -R16, R16, !P1 ;  /* 0x00000010100a7208 */ /* 0x001fce0004800100 */
.L_x_516:
[----:B------:R-:W-:Y:S05]  /*3590*/  BSYNC.RECONVERGENT B0 ;  /* 0x0000000000007941 */ /* 0x000fea0003800200 */
.L_x_515:
[----:B------:R-:W-:Y:S02]  /*35a0*/  IMAD.MOV.U32 R2, RZ, RZ, 0x37cbac00 ;  /* 0x37cbac00ff027424 */ /* 0x000fe400078e00ff */
[----:B------:R-:W-:Y:S01]  /*35b0*/  FMUL R3, R10, R10 ;  /* 0x0000000a0a037220 */ /* 0x000fe20000400000 */
[C---:B--2---:R-:W-:Y:S01]  /*35c0*/  LOP3.LUT R11, R22.reuse, 0x1, RZ, 0xc0, !PT ;  /* 0x00000001160b7812 */ /* 0x044fe200078ec0ff */
        /* <DEDUP_REMOVED lines=29> */
[----:B------:R-:W2:Y:S01]  /*37a0*/  LDCU.64 UR14, c[0x4][URZ] ;  /* 0x01000000ff0e77ac */ /* 0x000ea20008000a00 */
[----:B------:R-:W-:Y:S02]  /*37b0*/  IMAD.MOV.U32 R10, RZ, RZ, RZ ;  /* 0x000000ffff0a7224 */ /* 0x000fe400078e00ff */
[----:B------:R-:W-:Y:S01]  /*37c0*/  IMAD.MOV.U32 R11, RZ, RZ, R1 ;  /* 0x000000ffff0b7224 */ /* 0x000fe200078e0001 */
[----:B------:R-:W-:Y:S01]  /*37d0*/  LOP3.LUT R21, R2, 0x80000000, RZ, 0xfc, !PT ;  /* 0x8000000002157812 */ /* 0x000fe200078efcff */
[----:B------:R-:W-:Y:S01]  /*37e0*/  UMOV UR5, URZ ;  /* 0x000000ff00057c82 */ /* 0x000fe20008000000 */
[----:B------:R-:W-:-:S05]  /*37f0*/  UMOV UR4, URZ ;  /* 0x000000ff00047c82 */ /* 0x000fca0008000000 */
.L_x_520:
        /* <DEDUP_REMOVED lines=11> */
[----:B--2---:R-:W-:Y:S01]  /*38b0*/  IADD3 R11, PT, PT, R11, 0x4, RZ ;  /* 0x000000040b0b7810 */ /* 0x004fe20007ffe0ff */
        /* <DEDUP_REMOVED lines=20> */
[----:B---3--:R-:W-:Y:S02]  /*3a00*/  @P0 SHF.L.W.U32.HI R2, R3, R16, R2 ;  /* 0x0000001003020219 */ /* 0x008fe40000010e02 */
[--C-:B--2---:R-:W-:Y:S02]  /*3a10*/  SHF.R.U32.HI R10, RZ, 0x1e, R11.reuse ;  /* 0x0000001eff0a7819 */ /* 0x104fe4000001160b */
        /* <DEDUP_REMOVED lines=12> */
.L_x_519:
[----:B------:R-:W-:Y:S05]  /*3ae0*/  BSYNC.RECONVERGENT B0 ;  /* 0x0000000000007941 */ /* 0x000fea0003800200 */
.L_x_518:
        /* <DEDUP_REMOVED lines=8> */
[----:B------:R-:W2:Y:S01]  /*3b70*/  S2UR UR5, SR_CgaCtaId ;  /* 0x00000000000579c3 */ /* 0x000ea20000008800 */
[----:B------:R-:W-:Y:S01]  /*3b80*/  I2FP.F32.U32 R2, R2 ;  /* 0x0000000200027245 */ /* 0x000fe20000201000 */
[----:B------:R-:W-:Y:S01]  /*3b90*/  UMOV UR4, 0x400 ;  /* 0x0000040000047882 */ /* 0x000fe20000000000 */
[----:B------:R-:W-:Y:S01]  /*3ba0*/  FSEL R10, R10, -0.00019574658654164522886, !P0 ;  /* 0xb94d41530a0a7808 */ /* 0x000fe20004000000 */
[----:B------:R-:W-:Y:S01]  /*3bb0*/  BSSY.RECONVERGENT B0, `(.L_x_521) ;  /* 0x0000069000007945 */ /* 0x000fe20003800200 */
[----:B------:R-:W-:Y:S01]  /*3bc0*/  FSEL R16, R9, 0.0083327032625675201416, !P0 ;  /* 0x3c0885e409107808 */ /* 0x000fe20004000000 */
[----:B------:R-:W-:Y:S01]  /*3bd0*/  FMUL R20, R2, 0.0009765625 ;  /* 0x3a80000002147820 */ /* 0x000fe20000400000 */
[----:B------:R-:W-:-:S02]  /*3be0*/  LOP3.LUT P1, RZ, R19, 0x2, RZ, 0xc0, !PT ;  /* 0x0000000213ff7812 */ /* 0x000fc4000782c0ff */
[----:B------:R-:W-:Y:S01]  /*3bf0*/  FSEL R19, -R21, -0.16666662693023681641, !P0 ;  /* 0xbe2aaaa815137808 */ /* 0x000fe20004000100 */
[----:B------:R-:W5:Y:S01]  /*3c00*/  F2F.F64.F32 R2, R20 ;  /* 0x0000001400027310 */ /* 0x000f620000201800 */
[----:B------:R-:W-:Y:S01]  /*3c10*/  FFMA R10, R11, R10, R16 ;  /* 0x0000000a0b0a7223 */ /* 0x000fe20000000010 */
[----:B------:R-:W-:-:S03]  /*3c20*/  FSEL R18, R18, 1, P0 ;  /* 0x3f80000012127808 */ /* 0x000fc60000000000 */
[C---:B------:R-:W-:Y:S01]  /*3c30*/  FFMA R10, R11.reuse, R10, R19 ;  /* 0x0000000a0b0a7223 */ /* 0x040fe20000000013 */
[----:B------:R-:W-:Y:S01]  /*3c40*/  LOP3.LUT R19, R6, 0x3f0, RZ, 0xc0, !PT ;  /* 0x000003f006137812 */ /* 0x000fe200078ec0ff */
[----:B------:R-:W-:-:S03]  /*3c50*/  FFMA R11, R11, R18, RZ ;  /* 0x000000120b0b7223 */ /* 0x000fc600000000ff */
[----:B------:R-:W-:Y:S01]  /*3c60*/  LOP3.LUT R19, R19, 0x7, R0, 0xf8, !PT ;  /* 0x0000000713137812 */ /* 0x000fe200078ef800 */
[----:B------:R-:W-:Y:S01]  /*3c70*/  FFMA R10, R11, R10, R18 ;  /* 0x0000000a0b0a7223 */ /* 0x000fe20000000012 */
[----:B--2---:R-:W-:-:S03]  /*3c80*/  ULEA UR4, UR5, UR4, 0x18 ;  /* 0x0000000405047291 */ /* 0x004fc6000f8ec0ff */
[----:B------:R-:W-:Y:S01]  /*3c90*/  @P1 FADD R10, RZ, -R10 ;  /* 0x8000000aff0a1221 */ /* 0x000fe20000000000 */
[----:B-----5:R-:W-:Y:S01]  /*3ca0*/  DMUL R2, R2, -UR12 ;  /* 0x8000000c02027c28 */ /* 0x020fe20008000000 */
[----:B------:R-:W-:Y:S02]  /*3cb0*/  LEA R20, R19, UR11, 0x2 ;  /* 0x0000000b13147c11 */ /* 0x000fe4000f8e10ff */
[-C--:B----4-:R-:W-:Y:S01]  /*3cc0*/  FMUL R11, R15, R10.reuse ;  /* 0x0000000a0f0b7220 */ /* 0x090fe20000400000 */
[C---:B---3--:R-:W-:Y:S01]  /*3cd0*/  FMUL R10, R14.reuse, R10 ;  /* 0x0000000a0e0a7220 */ /* 0x048fe20000400000 */
[----:B------:R-:W-:Y:S02]  /*3ce0*/  LEA R16, R19, UR4, 0x2 ;  /* 0x0000000413107c11 */ /* 0x000fe4000f8e10ff */
[-C--:B------:R-:W-:Y:S01]  /*3cf0*/  FFMA R11, R14, R17.reuse, -R11 ;  /* 0x000000110e0b7223 */ /* 0x080fe2000000080b */
[----:B------:R-:W-:Y:S02]  /*3d00*/  FFMA R10, R15, R17, R10 ;  /* 0x000000110f0a7223 */ /* 0x000fe4000000000a */
[----:B------:R0:W2:Y:S02]  /*3d10*/  F2F.F32.F64 R2, R2 ;  /* 0x0000000200027310 */ /* 0x0000a40000301000 */
[C-C-:B-1----:R-:W-:Y:S01]  /*3d20*/  FADD R17, R13.reuse, R10.reuse ;  /* 0x0000000a0d117221 */ /* 0x142fe20000000000 */
[----:B------:R-:W-:Y:S01]  /*3d30*/  FADD R19, R13, -R10 ;  /* 0x8000000a0d137221 */ /* 0x000fe20000000000 */
[C-C-:B0-----:R-:W-:Y:S01]  /*3d40*/  FADD R3, R12.reuse, R11.reuse ;  /* 0x0000000b0c037221 */ /* 0x141fe20000000000 */
[----:B------:R-:W-:-:S04]  /*3d50*/  FADD R11, R12, -R11 ;  /* 0x8000000b0c0b7221 */ /* 0x000fc80000000000 */
[----:B------:R-:W-:Y:S01]  /*3d60*/  STS [R16], R3 ;  /* 0x0000000310007388 */ /* 0x000fe20000000800 */
[C---:B--2---:R-:W-:Y:S01]  /*3d70*/  FMUL R18, R2.reuse, 0.63661974668502807617 ;  /* 0x3f22f98302127820 */ /* 0x044fe20000400000 */
[----:B------:R-:W-:Y:S02]  /*3d80*/  FSETP.GE.AND P0, PT, |R2|, 105615, PT ;  /* 0x47ce47800200780b */ /* 0x000fe40003f06200 */
        /* <DEDUP_REMOVED lines=27> */
.L_x_523:
        /* <DEDUP_REMOVED lines=48> */
.L_x_522:
[----:B------:R-:W-:Y:S05]  /*4240*/  BSYNC.RECONVERGENT B0 ;  /* 0x0000000000007941 */ /* 0x000fea0003800200 */
.L_x_521:
        /* <DEDUP_REMOVED lines=38> */
.L_x_526:
        /* <DEDUP_REMOVED lines=46> */
.L_x_525:
[----:B------:R-:W-:Y:S05]  /*4790*/  BSYNC.RECONVERGENT B0 ;  /* 0x0000000000007941 */ /* 0x000fea0003800200 */
.L_x_524:
        /* <DEDUP_REMOVED lines=60> */
[----:B--2---:R-:W-:Y:S01]  /*4b60*/  MOV R11, R1 ;  /* 0x00000001000b7202 */ /* 0x004fe20000000f00 */
[----:B------:R-:W-:Y:S01]  /*4b70*/  IMAD.MOV.U32 R10, RZ, RZ, RZ ;  /* 0x000000ffff0a7224 */ /* 0x000fe200078e00ff */
[----:B------:R-:W2:Y:S02]  /*4b80*/  LDCU.64 UR14, c[0x4][URZ] ;  /* 0x01000000ff0e77ac */ /* 0x000ea40008000a00 */
[----:B------:R-:W-:Y:S01]  /*4b90*/  LOP3.LUT R20, R2, 0x80000000, RZ, 0xfc, !PT ;  /* 0x8000000002147812 */ /* 0x000fe200078efcff */
[----:B------:R-:W-:Y:S01]  /*4ba0*/  UMOV UR5, URZ ;  /* 0x000000ff00057c82 */ /* 0x000fe20008000000 */
[----:B------:R-:W-:-:S05]  /*4bb0*/  UMOV UR4, URZ ;  /* 0x000000ff00047c82 */ /* 0x000fca0008000000 */
.L_x_529:
        /* <DEDUP_REMOVED lines=46> */
[----:B------:R-:W2:Y:S02]  /*4ea0*/  F2F.F32.F64 R16, R16 ;  /* 0x0000001000107310 */ /* 0x000ea40000301000 */
[----:B--2---:R-:W-:-:S07]  /*4eb0*/  FSEL R10, -R16, R16, !P1 ;  /* 0x00000010100a7208 */ /* 0x004fce0004800100 */
.L_x_528:
[----:B------:R-:W-:Y:S05]  /*4ec0*/  BSYNC.RECONVERGENT B0 ;  /* 0x0000000000007941 */ /* 0x000fea0003800200 */
.L_x_527:
        /* <DEDUP_REMOVED lines=31> */
[----:B------:R-:W-:Y:S01]  /*50c0*/  SHF.L.U32 R2, R2, 0x8, RZ ;  /* 0x0000000802027819 */ /* 0x000fe200000006ff */
[----:B------:R-:W-:Y:S01]  /*50d0*/  IMAD.MOV.U32 R10, RZ, RZ, RZ ;  /* 0x000000ffff0a7224 */ /* 0x000fe200078e00ff */
[----:B------:R-:W2:Y:S01]  /*50e0*/  LDCU.64 UR14, c[0x4][URZ] ;  /* 0x01000000ff0e77ac */ /* 0x000ea20008000a00 */
[----:B------:R-:W-:Y:S01]  /*50f0*/  IMAD.MOV.U32 R11, RZ, RZ, R1 ;  /* 0x000000ffff0b7224 */ /* 0x000fe200078e0001 */
[----:B------:R-:W-:Y:S01]  /*5100*/  LOP3.LUT R21, R2, 0x80000000, RZ, 0xfc, !PT ;  /* 0x8000000002157812 */ /* 0x000fe200078efcff */
[----:B------:R-:W-:Y:S01]  /*5110*/  UMOV UR5, URZ ;  /* 0x000000ff00057c82 */ /* 0x000fe20008000000 */
[----:B------:R-:W-:-:S05]  /*5120*/  UMOV UR4, URZ ;  /* 0x000000ff00047c82 */ /* 0x000fca0008000000 */
.L_x_532:
        /* <DEDUP_REMOVED lines=46> */
.L_x_531:
[----:B------:R-:W-:Y:S05]  /*5410*/  BSYNC.RECONVERGENT B0 ;  /* 0x0000000000007941 */ /* 0x000fea0003800200 */
.L_x_530:
        /* <DEDUP_REMOVED lines=69> */
.L_x_535:
        /* <DEDUP_REMOVED lines=48> */
.L_x_534:
[----:B------:R-:W-:Y:S05]  /*5b70*/  BSYNC.RECONVERGENT B0 ;  /* 0x0000000000007941 */ /* 0x000fea0003800200 */
.L_x_533:
[----:B------:R-:W-:Y:S02]  /*5b80*/  IMAD.MOV.U32 R2, RZ, RZ, 0x37cbac00 ;  /* 0x37cbac00ff027424 */ /* 0x000fe400078e00ff */
[----:B------:R-:W-:Y:S01]  /*5b90*/  FMUL R3, R10, R10 ;  /* 0x0000000a0a037220 */ /* 0x000fe20000400000 */
[C---:B------:R-:W-:Y:S01]  /*5ba0*/  LOP3.LUT R11, R22.reuse, 0x1, RZ, 0xc0, !PT ;  /* 0x00000001160b7812 */ /* 0x040fe200078ec0ff */
[----:B------:R-:W-:Y:S01]  /*5bb0*/  IMAD.MOV.U32 R20, RZ, RZ, 0x3c0885e4 ;  /* 0x3c0885e4ff147424 */ /* 0x000fe200078e00ff */
[----:B------:R-:W-:Y:S01]  /*5bc0*/  BSSY.RECONVERGENT B0, `(.L_x_536) ;  /* 0x0000050000007945 */ /* 0x000fe20003800200 */
[----:B------:R-:W-:Y:S01]  /*5bd0*/  FFMA R2, R3, R2, -0.0013887860113754868507 ;  /* 0xbab607ed03027423 */ /* 0x000fe20000000002 */
[----:B------:R-:W-:Y:S01]  /*5be0*/  ISETP.NE.U32.AND P1, PT, R11, 0x1, PT ;  /* 0x000000010b00780c */ /* 0x000fe20003f25070 */
[----:B------:R-:W-:Y:S01]  /*5bf0*/  VIADD R17, R22, 0x1 ;  /* 0x0000000116117836 */ /* 0x000fe20000000000 */
[----:B------:R-:W-:Y:S02]  /*5c00*/  MOV R11, 0x3e2aaaa8 ;  /* 0x3e2aaaa8000b7802 */ /* 0x000fe40000000f00 */
        /* <DEDUP_REMOVED lines=29> */
.L_x_538:
        /* <DEDUP_REMOVED lines=46> */
.L_x_537:
[----:B------:R-:W-:Y:S05]  /*60c0*/  BSYNC.RECONVERGENT B0 ;  /* 0x0000000000007941 */ /* 0x000fea0003800200 */
.L_x_536:
[----:B------:R-:W-:Y:S02]  /*60d0*/  IMAD.SHL.U32 R2, R0, 0x4, RZ ;  /* 0x0000000400027824 */ /* 0x000fe400078e00ff */
[----:B------:R-:W-:Y:S01]  /*60e0*/  FMUL R11, R18, R18 ;  /* 0x00000012120b7220 */ /* 0x000fe20000400000 */
[----:B------:R-:W-:Y:S01]  /*60f0*/  IMAD.MOV.U32 R10, RZ, RZ, 0x37cbac00 ;  /* 0x37cbac00ff0a7424 */ /* 0x000fe200078e00ff */
[----:B------:R-:W-:Y:S01]  /*6100*/  LOP3.LUT R3, R19, 0x1, RZ, 0xc0, !PT ;  /* 0x0000000113037812 */ /* 0x000fe200078ec0ff */
[----:B------:R-:W-:Y:S01]  /*6110*/  BSSY.RECONVERGENT B0, `(.L_x_539) ;  /* 0x000006e000007945 */ /* 0x000fe20003800200 */
[----:B------:R-:W-:Y:S01]  /*6120*/  LOP3.LUT R2, R2, 0x1fc, RZ, 0xc0, !PT ;  /* 0x000001fc02027812 */ /* 0x000fe200078ec0ff */
[----:B------:R-:W-:Y:S01]  /*6130*/  FFMA R10, R11, R10, -0.0013887860113754868507 ;  /* 0xbab607ed0b0a7423 */ /* 0x000fe2000000000a */
[----:B------:R-:W-:Y:S02]  /*6140*/  ISETP.NE.U32.AND P0, PT, R3, 0x1, PT ;  /* 0x000000010300780c */ /* 0x000fe40003f05070 */
[----:B------:R-:W-:-:S02]  /*6150*/  I2FP.F32.U32 R2, R2 ;  /* 0x0000000200027245 */ /* 0x000fc40000201000 */
[----:B------:R-:W-:Y:S02]  /*6160*/  FSEL R10, R10, -0.00019574658654164522886, !P0 ;  /* 0xb94d41530a0a7808 */ /* 0x000fe40004000000 */
[----:B------:R-:W-:Y:S01]  /*6170*/  FSEL R16, R9, 0.0083327032625675201416, !P0 ;  /* 0x3c0885e409107808 */ /* 0x000fe20004000000 */
[----:B------:R-:W-:Y:S01]  /*6180*/  FMUL R20, R2, 0.0009765625 ;  /* 0x3a80000002147820 */ /* 0x000fe20000400000 */
[----:B------:R-:W-:Y:S02]  /*6190*/  MOV R21, 0x3effffff ;  /* 0x3effffff00157802 */ /* 0x000fe40000000f00 */
[----:B------:R-:W-:Y:S01]  /*61a0*/  LOP3.LUT P1, RZ, R19, 0x2, RZ, 0xc0, !PT ;  /* 0x0000000213ff7812 */ /* 0x000fe2000782c0ff */
[----:B------:R-:W5:Y:S01]  /*61b0*/  F2F.F64.F32 R2, R20 ;  /* 0x0000001400027310 */ /* 0x000f620000201800 */
[----:B------:R-:W-:Y:S01]  /*61c0*/  FSEL R19, -R21, -0.16666662693023681641, !P0 ;  /* 0xbe2aaaa815137808 */ /* 0x000fe20004000100 */
[----:B------:R-:W-:Y:S01]  /*61d0*/  FFMA R10, R11, R10, R16 ;  /* 0x0000000a0b0a7223 */ /* 0x000fe20000000010 */
[----:B------:R-:W-:-:S03]  /*61e0*/  FSEL R18, R18, 1, P0 ;  /* 0x3f80000012127808 */ /* 0x000fc60000000000 */
[C---:B------:R-:W-:Y:S01]  /*61f0*/  FFMA R10, R11.reuse, R10, R19 ;  /* 0x0000000a0b0a7223 */ /* 0x040fe20000000013 */
[----:B------:R-:W-:Y:S01]  /*6200*/  LOP3.LUT R19, R6, 0x380, RZ, 0xc0, !PT ;  /* 0x0000038006137812 */ /* 0x000fe200078ec0ff */
[----:B------:R-:W-:-:S03]  /*6210*/  FFMA R11, R11, R18, RZ ;  /* 0x000000120b0b7223 */ /* 0x000fc600000000ff */
[----:B------:R-:W-:Y:S01]  /*6220*/  LOP3.LUT R19, R19, 0x3f, R0, 0xf8, !PT ;  /* 0x0000003f13137812 */ /* 0x000fe200078ef800 */
[----:B------:R-:W-:Y:S01]  /*6230*/  FFMA R10, R11, R10, R18 ;  /* 0x0000000a0b0a7223 */ /* 0x000fe20000000012 */
[----:B-----5:R-:W-:-:S03]  /*6240*/  DMUL R2, R2, -UR12 ;  /* 0x8000000c02027c28 */ /* 0x020fc60008000000 */
[----:B------:R-:W-:Y:S01]  /*6250*/  @P1 FADD R10, RZ, -R10 ;  /* 0x8000000aff0a1221 */ /* 0x000fe20000000000 */
[----:B------:R-:W-:-:S03]  /*6260*/  LEA R18, R19, UR10, 0x2 ;  /* 0x0000000a13127c11 */ /* 0x000fc6000f8e10ff */
[-C--:B----4-:R-:W-:Y:S01]  /*6270*/  FMUL R11, R15, R10.reuse ;  /* 0x0000000a0f0b7220 */ /* 0x090fe20000400000 */
[----:B---3--:R-:W-:-:S03]  /*6280*/  FMUL R10, R14, R10 ;  /* 0x0000000a0e0a7220 */ /* 0x008fc60000400000 */
[-C--:B------:R-:W-:Y:S01]  /*6290*/  FFMA R11, R14, R17.reuse, -R11 ;  /* 0x000000110e0b7223 */ /* 0x080fe2000000080b */
[----:B------:R-:W-:Y:S01]  /*62a0*/  FFMA R10, R15, R17, R10 ;  /* 0x000000110f0a7223 */ /* 0x000fe2000000000a */
[----:B------:R3:W4:Y:S01]  /*62b0*/  F2F.F32.F64 R2, R2 ;  /* 0x0000000200027310 */ /* 0x0007220000301000 */
[----:B------:R-:W-:Y:S01]  /*62c0*/  LEA R17, R19, UR9, 0x2 ;  /* 0x0000000913117c11 */ /* 0x000fe2000f8e10ff */
[C-C-:B-1----:R-:W-:Y:S01]  /*62d0*/  FADD R16, R12.reuse, R11.reuse ;  /* 0x0000000b0c107221 */ /* 0x142fe20000000000 */
[----:B------:R-:W-:Y:S01]  /*62e0*/  FADD R20, R12, -R11 ;  /* 0x8000000b0c147221 */ /* 0x000fe20000000000 */
[----:B--2---:R-:W-:-:S03]  /*62f0*/  FADD R11, R13, -R10 ;  /* 0x8000000a0d0b7221 */ /* 0x004fc60000000000 */
[----:B------:R-:W-:Y:S01]  /*6300*/  STS [R17], R16 ;  /* 0x0000001011007388 */ /* 0x000fe20000000800 */
[----:B---3--:R-:W-:-:S05]  /*6310*/  FADD R3, R13, R10 ;  /* 0x0000000a0d037221 */ /* 0x008fca0000000000 */
[----:B------:R-:W-:Y:S01]  /*6320*/  STS [R18], R3 ;  /* 0x0000000312007388 */ /* 0x000fe20000000800 */
[C---:B----4-:R-:W-:Y:S01]  /*6330*/  FMUL R19, R2.reuse, 0.63661974668502807617 ;  /* 0x3f22f98302137820 */ /* 0x050fe20000400000 */
[----:B------:R-:W-:Y:S02]  /*6340*/  FSETP.GE.AND P0, PT, |R2|, 105615, PT ;  /* 0x47ce47800200780b */ /* 0x000fe40003f06200 */
[----:B------:R-:W-:Y:S01]  /*6350*/  STS [R17+0x100], R20 ;  /* 0x0001001411007388 */ /* 0x000fe20000000800 */
[----:B------:R-:W1:Y:S03]  /*6360*/  F2I.NTZ R22, R19 ;  /* 0x0000001300167305 */ /* 0x000e660000203100 */
[----:B------:R2:W-:Y:S01]  /*6370*/  STS [R18+0x100], R11 ;  /* 0x0001000b12007388 */ /* 0x0005e20000000800 */
[----:B------:R-:W-:Y:S01]  /*6380*/  BAR.SYNC.DEFER_BLOCKING 0x0 ;  /* 0x0000000000007b1d */ /* 0x000fe20000010000 */
[----:B-1----:R-:W-:Y:S01]  /*6390*/  I2FP.F32.S32 R21, R22 ;  /* 0x0000001600157245 */ /* 0x002fe20000201400 */
        /* <DEDUP_REMOVED lines=21> */
.L_x_541:
        /* <DEDUP_REMOVED lines=48> */
.L_x_540:
[----:B------:R-:W-:Y:S05]  /*67f0*/  BSYNC.RECONVERGENT B0 ;  /* 0x0000000000007941 */ /* 0x000fea0003800200 */
.L_x_539:
[----:B------:R-:W-:Y:S01]  /*6800*/  MOV R2, 0x37cbac00 ;  /* 0x37cbac0000027802 */ /* 0x000fe20000000f00 */
        /* <DEDUP_REMOVED lines=37> */
.L_x_544:
        /* <DEDUP_REMOVED lines=37> */
[C---:B------:R-:W-:Y:S02]  /*6cb0*/  LOP3.LUT R2, R19.reuse, R2, RZ, 0x3c, !PT ;  /* 0x0000000213027212 */ /* 0x040fe400078e3cff */
[----:B------:R-:W-:Y:S02]  /*6cc0*/  LOP3.LUT R3, R19, R16, RZ, 0x3c, !PT ;  /* 0x0000001013037212 */ /* 0x000fe400078e3cff */
[----:B------:R-:W-:Y:S02]  /*6cd0*/  LOP3.LUT R16, R16, R23, RZ, 0x3c, !PT ;  /* 0x0000001710107212 */ /* 0x000fe400078e3cff */
[----:B------:R-:W-:Y:S02]  /*6ce0*/  IADD3 R18, PT, PT, -R18, R19, RZ ;  /* 0x0000001312127210 */ /* 0x000fe40007ffe1ff */
[----:B------:R-:W2:Y:S01]  /*6cf0*/  I2F.F64.S64 R2, R2 ;  /* 0x0000000200027312 */ /* 0x000ea20000301c00 */
[----:B------:R-:W-:Y:S01]  /*6d00*/  ISETP.GE.AND P0, PT, R16, RZ, PT ;  /* 0x000000ff1000720c */ /* 0x000fe20003f06270 */
[----:B--2---:R-:W-:-:S10]  /*6d10*/  DMUL R20, R2, UR4 ;  /* 0x0000000402147c28 */ /* 0x004fd40008000000 */
[----:B------:R-:W2:Y:S02]  /*6d20*/  F2F.F32.F64 R20, R20 ;  /* 0x0000001400147310 */ /* 0x000ea40000301000 */
[----:B0-2---:R-:W-:-:S07]  /*6d30*/  FSEL R19, -R20, R20, !P0 ;  /* 0x0000001414137208 */ /* 0x005fce0004000100 */
.L_x_543:
[----:B------:R-:W-:Y:S05]  /*6d40*/  BSYNC.RECONVERGENT B0 ;  /* 0x0000000000007941 */ /* 0x000fea0003800200 */
.L_x_542:
[----:B------:R-:W-:Y:S01]  /*6d50*/  FMUL R16, R19, R19 ;  /* 0x0000001313107220 */ /* 0x000fe20000400000 */
[----:B------:R-:W-:Y:S01]  /*6d60*/  IMAD.MOV.U32 R10, RZ, RZ, 0x37cbac00 ;  /* 0x37cbac00ff0a7424 */ /* 0x000fe200078e00ff */
[----:B------:R-:W-:Y:S01]  /*6d70*/  LOP3.LUT R3, R18, 0x1, RZ, 0xc0, !PT ;  /* 0x0000000112037812 */ /* 0x000fe200078ec0ff */
[----:B------:R-:W5:Y:S01]  /*6d80*/  S2UR UR5, SR_CgaCtaId ;  /* 0x00000000000579c3 */ /* 0x000f620000008800 */
[----:B------:R-:W-:Y:S01]  /*6d90*/  LOP3.LUT R2, R6, 0x1fe, RZ, 0xc0, !PT ;  /* 0x000001fe06027812 */ /* 0x000fe200078ec0ff */
[----:B------:R-:W-:Y:S01]  /*6da0*/  FFMA R11, R16, R10, -0.0013887860113754868507 ;  /* 0xbab607ed100b7423 */ /* 0x000fe2000000000a */
[----:B------:R-:W-:Y:S01]  /*6db0*/  ISETP.NE.U32.AND P0, PT, R3, 0x1, PT ;  /* 0x000000010300780c */ /* 0x000fe20003f05070 */
[----:B------:R-:W-:Y:S01]  /*6dc0*/  UMOV UR4, 0x400 ;  /* 0x0000040000047882 */ /* 0x000fe20000000000 */
[----:B------:R-:W-:Y:S01]  /*6dd0*/  I2FP.F32.U32 R2, R2 ;  /* 0x0000000200027245 */ /* 0x000fe20000201000 */
[----:B------:R-:W-:Y:S01]  /*6de0*/  BSSY.RECONVERGENT B0, `(.L_x_545) ;  /* 0x0000064000007945 */ /* 0x000fe20003800200 */
[----:B------:R-:W-:Y:S01]  /*6df0*/  FSEL R21, R11, -0.00019574658654164522886, !P0 ;  /* 0xb94d41530b157808 */ /* 0x000fe20004000000 */
[----:B------:R-:W-:Y:S01]  /*6e00*/  IMAD.MOV.U32 R11, RZ, RZ, 0x3effffff ;  /* 0x3effffffff0b7424 */ /* 0x000fe200078e00ff */
[----:B------:R-:W-:Y:S01]  /*6e10*/  FSEL R23, R9, 0.0083327032625675201416, !P0 ;  /* 0x3c0885e409177808 */ /* 0x000fe20004000000 */
[----:B------:R-:W-:Y:S01]  /*6e20*/  FMUL R20, R2, 0.0009765625 ;  /* 0x3a80000002147820 */ /* 0x000fe20000400000 */
[----:B------:R-:W-:-:S02]  /*6e30*/  LOP3.LUT P1, RZ, R18, 0x2, RZ, 0xc0, !PT ;  /* 0x0000000212ff7812 */ /* 0x000fc4000782c0ff */
[----:B------:R-:W-:Y:S01]  /*6e40*/  FSEL R18, -R11, -0.16666662693023681641, !P0 ;  /* 0xbe2aaaa80b127808 */ /* 0x000fe20004000100 */
[C---:B------:R-:W-:Y:S01]  /*6e50*/  FFMA R21, R16.reuse, R21, R23 ;  /* 0x0000001510157223 */ /* 0x040fe20000000017 */
[----:B------:R-:W-:Y:S01]  /*6e60*/  FSEL R19, R19, 1, P0 ;  /* 0x3f80000013137808 */ /* 0x000fe20000000000 */
[----:B------:R-:W0:Y:S02]  /*6e70*/  F2F.F64.F32 R2, R20 ;  /* 0x0000001400027310 */ /* 0x000e240000201800 */
[----:B------:R-:W-:Y:S01]  /*6e80*/  FFMA R18, R16, R21, R18 ;  /* 0x0000001510127223 */ /* 0x000fe20000000012 */
[----:B------:R-:W-:Y:S01]  /*6e90*/  LOP3.LUT R21, R6, 0x300, RZ, 0xc0, !PT ;  /* 0x0000030006157812 */ /* 0x000fe200078ec0ff */
[----:B------:R-:W-:-:S03]  /*6ea0*/  FFMA R16, R16, R19, RZ ;  /* 0x0000001310107223 */ /* 0x000fc600000000ff */
[----:B------:R-:W-:Y:S01]  /*6eb0*/  LOP3.LUT R21, R21, 0x7f, R0, 0xf8, !PT ;  /* 0x0000007f15157812 */ /* 0x000fe200078ef800 */
[----:B------:R-:W-:Y:S01]  /*6ec0*/  FFMA R18, R16, R18, R19 ;  /* 0x0000001210127223 */ /* 0x000fe20000000013 */
[----:B-----5:R-:W-:-:S03]  /*6ed0*/  ULEA UR4, UR5, UR4, 0x18 ;  /* 0x0000000405047291 */ /* 0x020fc6000f8ec0ff */
[----:B------:R-:W-:Y:S01]  /*6ee0*/  @P1 FADD R18, RZ, -R18 ;  /* 0x80000012ff121221 */ /* 0x000fe20000000000 */
[----:B0-----:R-:W-:-:S03]  /*6ef0*/  DMUL R2, R2, -UR12 ;  /* 0x8000000c02027c28 */ /* 0x001fc60008000000 */
[-C--:B------:R-:W-:Y:S01]  /*6f00*/  FMUL R20, R12, R18.reuse ;  /* 0x000000120c147220 */ /* 0x080fe20000400000 */
[----:B----4-:R-:W-:-:S03]  /*6f10*/  FMUL R19, R13, R18 ;  /* 0x000000120d137220 */ /* 0x010fc60000400000 */
[-C--:B------:R-:W-:Y:S01]  /*6f20*/  FFMA R20, R13, R17.reuse, -R20 ;  /* 0x000000110d147223 */ /* 0x080fe20000000814 */
[----:B------:R-:W-:Y:S01]  /*6f30*/  FFMA R19, R12, R17, R19 ;  /* 0x000000110c137223 */ /* 0x000fe20000000013 */
[----:B------:R2:W0:Y:S01]  /*6f40*/  F2F.F32.F64 R16, R2 ;  /* 0x0000000200107310 */ /* 0x0004220000301000 */
[C---:B------:R-:W-:Y:S02]  /*6f50*/  LEA R13, R21.reuse, UR4, 0x2 ;  /* 0x00000004150d7c11 */ /* 0x040fe4000f8e10ff */
[----:B------:R-:W-:Y:S01]  /*6f60*/  LEA R12, R21, UR11, 0x2 ;  /* 0x0000000b150c7c11 */ /* 0x000fe2000f8e10ff */
[C-C-:B---3--:R-:W-:Y:S01]  /*6f70*/  FADD R21, R14.reuse, -R19.reuse ;  /* 0x800000130e157221 */ /* 0x148fe20000000000 */
[C-C-:B--2---:R-:W-:Y:S01]  /*6f80*/  FADD R2, R15.reuse, R20.reuse ;  /* 0x000000140f027221 */ /* 0x144fe20000000000 */
[----:B------:R-:W-:Y:S01]  /*6f90*/  FADD R3, R14, R19 ;  /* 0x000000130e037221 */ /* 0x000fe20000000000 */
[----:B------:R-:W-:-:S03]  /*6fa0*/  FADD R20, R15, -R20 ;  /* 0x800000140f147221 */ /* 0x000fc60000000000 */
[----:B------:R-:W-:Y:S01]  /*6fb0*/  STS [R13], R2 ;  /* 0x000000020d007388 */ /* 0x000fe20000000800 */
[C---:B0-----:R-:W-:Y:S01]  /*6fc0*/  FMUL R22, R16.reuse, 0.63661974668502807617 ;  /* 0x3f22f98310167820 */ /* 0x041fe20000400000 */
[----:B------:R-:W-:Y:S02]  /*6fd0*/  FSETP.GE.AND P0, PT, |R16|, 105615, PT ;  /* 0x47ce47801000780b */ /* 0x000fe40003f06200 */
[----:B------:R-:W-:Y:S01]  /*6fe0*/  STS [R12], R3 ;  /* 0x000000030c007388 */ /* 0x000fe20000000800 */
[----:B------:R-:W0:Y:S03]  /*6ff0*/  F2I.NTZ R19, R22 ;  /* 0x0000001600137305 */ /* 0x000e260000203100 */
        /* <DEDUP_REMOVED lines=25> */
.L_x_547:
[----:B-1----:R-:W-:Y:S02]  /*7190*/  IMAD.U32 R3, RZ, RZ, UR15 ;  /* 0x0000000fff037e24 */ /* 0x002fe4000f8e00ff */
        /* <DEDUP_REMOVED lines=32> */
[----:B------:R-:W-:Y:S02]  /*73a0*/  LOP3.LUT R3, R8, R19, RZ, 0x3c, !PT ;  /* 0x0000001308037212 */ /* 0x000fe400078e3cff */
[----:B------:R-:W-:-:S04]  /*73b0*/  LOP3.LUT R19, R19, R16, RZ, 0x3c, !PT ;  /* 0x0000001013137212 */ /* 0x000fc800078e3cff */
[----:B------:R-:W1:Y:S01]  /*73c0*/  I2F.F64.S64 R2, R2 ;  /* 0x0000000200027312 */ /* 0x000e620000301c00 */
[----:B------:R-:W-:Y:S02]  /*73d0*/  ISETP.GE.AND P1, PT, R19, RZ, PT ;  /* 0x000000ff1300720c */ /* 0x000fe40003f26270 */
[----:B------:R-:W-:Y:S01]  /*73e0*/  IADD3 R19, PT, PT, -R7, R8, RZ ;  /* 0x0000000807137210 */ /* 0x000fe20007ffe1ff */
[----:B-1----:R-:W-:-:S10]  /*73f0*/  DMUL R12, R2, UR4 ;  /* 0x00000004020c7c28 */ /* 0x002fd40008000000 */
[----:B------:R-:W0:Y:S02]  /*7400*/  F2F.F32.F64 R12, R12 ;  /* 0x0000000c000c7310 */ /* 0x000e240000301000 */
[----:B0-----:R-:W-:-:S07]  /*7410*/  FSEL R22, -R12, R12, !P1 ;  /* 0x0000000c0c167208 */ /* 0x001fce0004800100 */
.L_x_546:
[----:B------:R-:W-:Y:S05]  /*7420*/  BSYNC.RECONVERGENT B0 ;  /* 0x0000000000007941 */ /* 0x000fea0003800200 */
.L_x_545:
[C---:B0-----:R-:W-:Y:S01]  /*7430*/  LOP3.LUT R7, R19.reuse, 0x1, RZ, 0xc0, !PT ;  /* 0x0000000113077812 */ /* 0x041fe200078ec0ff */
        /* <DEDUP_REMOVED lines=10> */
[----:B------:R-:W-:Y:S01]  /*74e0*/  FSEL R13, R7, 0.041666727513074874878, !P1 ;  /* 0x3d2aaabb070d7808 */ /* 0x000fe20004800000 */
[----:B------:R-:W-:Y:S01]  /*74f0*/  FFMA R12, R2, R19, RZ ;  /* 0x00000013020c7223 */ /* 0x000fe200000000ff */
[----:B------:R-:W-:-:S03]  /*7500*/  FSEL R22, -R8, -0.4999999701976776123, !P1 ;  /* 0xbeffffff08167808 */ /* 0x000fc60004800100 */
[----:B------:R-:W-:-:S04]  /*7510*/  FFMA R3, R2, R3, R13 ;  /* 0x0000000302037223 */ /* 0x000fc8000000000d */
        /* <DEDUP_REMOVED lines=15> */
.L_x_550:
        /* <DEDUP_REMOVED lines=36> */
[----:B------:R-:W2:Y:S01]  /*7850*/  I2F.F64.S64 R2, R2 ;  /* 0x0000000200027312 */ /* 0x000ea20000301c00 */
[----:B------:R-:W-:Y:S01]  /*7860*/  IMAD.IADD R21, R22, 0x1, -R21 ;  /* 0x0000000116157824 */ /* 0x000fe200078e0a15 */
[----:B--2---:R-:W-:-:S10]  /*7870*/  DMUL R12, R2, UR4 ;  /* 0x00000004020c7c28 */ /* 0x004fd40008000000 */
[----:B------:R-:W2:Y:S02]  /*7880*/  F2F.F32.F64 R12, R12 ;  /* 0x0000000c000c7310 */ /* 0x000ea40000301000 */
[----:B0-2---:R-:W-:-:S07]  /*7890*/  FSEL R20, -R12, R12, !P0 ;  /* 0x0000000c0c147208 */ /* 0x005fce0004000100 */
.L_x_549:
[----:B------:R-:W-:Y:S05]  /*78a0*/  BSYNC.RECONVERGENT B0 ;  /* 0x0000000000007941 */ /* 0x000fea0003800200 */
.L_x_548:
        /* <DEDUP_REMOVED lines=14> */
[----:B------:R-:W-:Y:S01]  /*7990*/  FFMA R13, R13, R20, RZ ;  /* 0x000000140d0d7223 */ /* 0x000fe200000000ff */
[----:B------:R-:W-:-:S03]  /*79a0*/  LOP3.LUT R21, R6, 0x200, RZ, 0xc0, !PT ;  /* 0x0000020006157812 */ /* 0x000fc600078ec0ff */
[----:B------:R-:W-:Y:S01]  /*79b0*/  FFMA R12, R13, R12, R20 ;  /* 0x0000000c0d0c7223 */ /* 0x000fe20000000014 */
[----:B------:R-:W-:-:S03]  /*79c0*/  LOP3.LUT R21, R21, 0xff, R0, 0xf8, !PT ;  /* 0x000000ff15157812 */ /* 0x000fc600078ef800 */
[----:B------:R-:W-:Y:S01]  /*79d0*/  @P1 FADD R12, RZ, -R12 ;  /* 0x8000000cff0c1221 */ /* 0x000fe20000000000 */
[----:B0-----:R-:W-:-:S03]  /*79e0*/  I2FP.F32.U32 R2, R2 ;  /* 0x0000000200027245 */ /* 0x001fc60000201000 */
[-C--:B------:R-:W-:Y:S01]  /*79f0*/  FMUL R6, R18, R12.reuse ;  /* 0x0000000c12067220 */ /* 0x080fe20000400000 */
[C---:B---3--:R-:W-:Y:S01]  /*7a00*/  FMUL R23, R15.reuse, R12 ;  /* 0x0000000c0f177220 */ /* 0x048fe20000400000 */
[----:B------:R-:W-:Y:S02]  /*7a10*/  FMUL R22, R2, 0.0009765625 ;  /* 0x3a80000002167820 */ /* 0x000fe40000400000 */
[-C--:B------:R-:W-:Y:S01]  /*7a20*/  FFMA R15, R15, R19.reuse, -R6 ;  /* 0x000000130f0f7223 */ /* 0x080fe20000000806 */
[----:B------:R-:W-:Y:S01]  /*7a30*/  FFMA R18, R18, R19, R23 ;  /* 0x0000001312127223 */ /* 0x000fe20000000017 */
[C---:B------:R-:W-:Y:S01]  /*7a40*/  LEA R19, R21.reuse, UR9, 0x2 ;  /* 0x0000000915137c11 */ /* 0x040fe2000f8e10ff */
[----:B------:R-:W0:Y:S01]  /*7a50*/  F2F.F64.F32 R2, R22 ;  /* 0x0000001600027310 */ /* 0x000e220000201800 */
[C-C-:B--2---:R-:W-:Y:S01]  /*7a60*/  FADD R16, R14.reuse, R15.reuse ;  /* 0x0000000f0e107221 */ /* 0x144fe20000000000 */
[----:B------:R-:W-:Y:S01]  /*7a70*/  LEA R21, R21, UR10, 0x2 ;  /* 0x0000000a15157c11 */ /* 0x000fe2000f8e10ff */
[----:B------:R-:W-:-:S03]  /*7a80*/  FADD R20, R14, -R15 ;  /* 0x8000000f0e147221 */ /* 0x000fc60000000000 */
[----:B------:R-:W-:Y:S01]  /*7a90*/  STS [R19], R16 ;  /* 0x0000001013007388 */ /* 0x000fe20000000800 */
[----:B0-----:R-:W-:-:S06]  /*7aa0*/  DMUL R2, R2, -UR12 ;  /* 0x8000000c02027c28 */ /* 0x001fcc0008000000 */
[----:B------:R4:W0:Y:S02]  /*7ab0*/  F2F.F32.F64 R13, R2 ;  /* 0x00000002000d7310 */ /* 0x0008240000301000 */
[C-C-:B----4-:R-:W-:Y:S01]  /*7ac0*/  FADD R2, R17.reuse, R18.reuse ;  /* 0x0000001211027221 */ /* 0x150fe20000000000 */
[----:B------:R-:W-:-:S04]  /*7ad0*/  FADD R18, R17, -R18 ;  /* 0x8000001211127221 */ /* 0x000fc80000000000 */
[----:B------:R-:W-:Y:S01]  /*7ae0*/  STS [R21], R2 ;  /* 0x0000000215007388 */ /* 0x000fe20000000800 */
[C---:B0-----:R-:W-:Y:S01]  /*7af0*/  FMUL R3, R13.reuse, 0.63661974668502807617 ;  /* 0x3f22f9830d037820 */ /* 0x041fe20000400000 */
[----:B------:R-:W-:Y:S02]  /*7b00*/  FSETP.GE.AND P0, PT, |R13|, 105615, PT ;  /* 0x47ce47800d00780b */ /* 0x000fe40003f06200 */
[----:B------:R-:W-:Y:S01]  /*7b10*/  STS [R19+0x400], R20 ;  /* 0x0004001413007388 */ /* 0x000fe20000000800 */
[----:B------:R-:W0:Y:S03]  /*7b20*/  F2I.NTZ R23, R3 ;  /* 0x0000000300177305 */ /* 0x000e260000203100 */
[----:B------:R2:W-:Y:S01]  /*7b30*/  STS [R21+0x400], R18 ;  /* 0x0004001215007388 */ /* 0x0005e20000000800 */
[----:B------:R-:W-:Y:S01]  /*7b40*/  BAR.SYNC.DEFER_BLOCKING 0x0 ;  /* 0x0000000000007b1d */ /* 0x000fe20000010000 */
[----:B--2---:R-:W-:-:S02]  /*7b50*/  LOP3.LUT R18, R0, UR8, RZ, 0xfc, !PT ;  /* 0x0000000800127c12 */ /* 0x004fc4000f8efcff */
[-C--:B0-----:R-:W-:Y:S02]  /*7b60*/  I2FP.F32.S32 R22, R23.reuse ;  /* 0x0000001700167245 */ /* 0x081fe40000201400 */
[----:B------:R-:W-:-:S03]  /*7b70*/  MOV R20, R23 ;  /* 0x0000001700147202 */ /* 0x000fc60000000f00 */
[----:B------:R-:W-:-:S04]  /*7b80*/  FFMA R17, R22, -1.5707962512969970703, R13 ;  /* 0xbfc90fda16117823 */ /* 0x000fc8000000000d */
[----:B------:R-:W-:-:S04]  /*7b90*/  FFMA R17, R22, -7.5497894158615963534e-08, R17 ;  /* 0xb3a2216816117823 */ /* 0x000fc80000000011 */
        /* <DEDUP_REMOVED lines=18> */
.L_x_553:
[----:B0-----:R-:W-:Y:S02]  /*7cc0*/  IMAD.U32 R2, RZ, RZ, UR8 ;  /* 0x00000008ff027e24 */ /* 0x001fe4000f8e00ff */
[----:B------:R-:W-:-:S05]  /*7cd0*/  IMAD.U32 R3, RZ, RZ, UR9 ;  /* 0x00000009ff037e24 */ /* 0x000fca000f8e00ff */
[----:B------:R-:W1:Y:S01]  /*7ce0*/  LDG.E.CONSTANT R2, desc[UR6][R2.64] ;  /* 0x0000000602027981 */ /* 0x000e62000c1e9900 */
[----:B------:R-:W-:Y:S02]  /*7cf0*/  UIADD3 UR8, UP0, UPT, UR8, 0x4, URZ ;  /* 0x0000000408087890 */ /* 0x000fe4000ff1e0ff */
[----:B------:R-:W-:Y:S02]  /*7d00*/  UIADD3 UR4, UPT, UPT, UR4, 0x1, URZ ;  /* 0x0000000104047890 */ /* 0x000fe4000fffe0ff */
[----:B------:R-:W-:Y:S02]  /*7d10*/  UIADD3.X UR9, UPT, UPT, URZ, UR9, URZ, UP0, !UPT ;  /* 0x00000009ff097290 */ /* 0x000fe400087fe4ff */
[----:B------:R-:W-:Y:S01]  /*7d20*/  UISETP.NE.AND UP0, UPT, UR4, 0x6, UPT ;  /* 0x000000060400788c */ /* 0x000fe2000bf05270 */
[----:B-1----:R-:W-:-:S03]  /*7d30*/  IMAD.WIDE.U32 R4, R2, R17, RZ ;  /* 0x0000001102047225 */ /* 0x002fc600078e00ff */
        /* <DEDUP_REMOVED lines=33> */
.L_x_552:
[----:B------:R-:W-:Y:S05]  /*7f50*/  BSYNC.RECONVERGENT B0 ;  /* 0x0000000000007941 */ /* 0x000fea0003800200 */
.L_x_551:
[C---:B------:R-:W-:Y:S01]  /*7f60*/  LOP3.LUT R2, R23.reuse, 0x1, RZ, 0xc0, !PT ;  /* 0x0000000117027812 */ /* 0x040fe200078ec0ff */
[----:B------:R-:W-:Y:S01]  /*7f70*/  FMUL R3, R0, R0 ;  /* 0x0000000000037220 */ /* 0x000fe20000400000 */
[----:B01----:R-:W-:Y:S01]  /*7f80*/  VIADD R5, R23, 0x1 ;  /* 0x0000000117057836 */ /* 0x003fe20000000000 */
        /* <DEDUP_REMOVED lines=25> */
.L_x_556:
        /* <DEDUP_REMOVED lines=35> */
[----:B------:R-:W1:Y:S01]  /*8350*/  I2F.F64.S64 R16, R16 ;  /* 0x0000001000107312 */ /* 0x000e620000301c00 */
[----:B------:R-:W-:Y:S02]  /*8360*/  ISETP.GE.AND P0, PT, R2, RZ, PT ;  /* 0x000000ff0200720c */ /* 0x000fe40003f06270 */
[----:B------:R-:W-:Y:S01]  /*8370*/  IMAD.IADD R20, R4, 0x1, -R3 ;  /* 0x0000000104147824 */ /* 0x000fe200078e0a03 */
[----:B-1----:R-:W-:-:S10]  /*8380*/  DMUL R22, R16, UR4 ;  /* 0x0000000410167c28 */ /* 0x002fd40008000000 */
[----:B------:R-:W1:Y:S02]  /*8390*/  F2F.F32.F64 R22, R22 ;  /* 0x0000001600167310 */ /* 0x000e640000301000 */
[----:B01----:R-:W-:-:S07]  /*83a0*/  FSEL R19, -R22, R22, !P0 ;  /* 0x0000001616137208 */ /* 0x003fce0004000100 */
.L_x_555:
[----:B------:R-:W-:Y:S05]  /*83b0*/  BSYNC.RECONVERGENT B0 ;  /* 0x0000000000007941 */ /* 0x000fea0003800200 */
.L_x_554:
[----:B------:R-:W-:Y:S01]  /*83c0*/  FMUL R7, R19, R19 ;  /* 0x0000001313077220 */ /* 0x000fe20000400000 */
[C---:B------:R-:W-:Y:S01]  /*83d0*/  LOP3.LUT R0, R20.reuse, 0x1, RZ, 0xc0, !PT ;  /* 0x0000000114007812 */ /* 0x040fe200078ec0ff */
[----:B------:R-:W0:Y:S01]  /*83e0*/  LDC.64 R2, c[0x0][0x398] ;  /* 0x0000e600ff027b82 */ /* 0x000e220000000a00 */
[----:B------:R-:W-:Y:S01]  /*83f0*/  LOP3.LUT P1, RZ, R20, 0x2, RZ, 0xc0, !PT ;  /* 0x0000000214ff7812 */ /* 0x000fe2000782c0ff */
[----:B------:R-:W-:Y:S01]  /*8400*/  FFMA R10, R7, R10, -0.0013887860113754868507 ;  /* 0xbab607ed070a7423 */ /* 0x000fe2000000000a */
[----:B------:R-:W-:-:S04]  /*8410*/  ISETP.NE.U32.AND P0, PT, R0, 0x1, PT ;  /* 0x000000010000780c */ /* 0x000fc80003f05070 */
[----:B------:R-:W-:Y:S02]  /*8420*/  FSEL R0, R9, 0.0083327032625675201416, !P0 ;  /* 0x3c0885e409007808 */ /* 0x000fe40004000000 */
[----:B------:R-:W-:Y:S01]  /*8430*/  FSEL R10, R10, -0.00019574658654164522886, !P0 ;  /* 0xb94d41530a0a7808 */ /* 0x000fe20004000000 */
[----:B------:R-:W1:Y:S01]  /*8440*/  LDC.64 R8, c[0x0][0x3a0] ;  /* 0x0000e800ff087b82 */ /* 0x000e620000000a00 */
[----:B------:R-:W-:-:S03]  /*8450*/  FSEL R4, -R11, -0.16666662693023681641, !P0 ;  /* 0xbe2aaaa80b047808 */ /* 0x000fc60004000100 */
[----:B------:R-:W-:Y:S01]  /*8460*/  FFMA R10, R7, R10, R0 ;  /* 0x0000000a070a7223 */ /* 0x000fe20000000000 */
[----:B------:R-:W-:-:S03]  /*8470*/  FSEL R0, R19, 1, P0 ;  /* 0x3f80000013007808 */ /* 0x000fc60000000000 */
[C---:B------:R-:W-:Y:S02]  /*8480*/  FFMA R4, R7.reuse, R10, R4 ;  /* 0x0000000a07047223 */ /* 0x040fe40000000004 */
[----:B------:R-:W-:-:S04]  /*8490*/  FFMA R7, R7, R0, RZ ;  /* 0x0000000007077223 */ /* 0x000fc800000000ff */
[----:B------:R-:W-:Y:S01]  /*84a0*/  FFMA R0, R7, R4, R0 ;  /* 0x0000000407007223 */ /* 0x000fe20000000000 */
[----:B0-----:R-:W-:-:S04]  /*84b0*/  IMAD.WIDE.U32 R2, R18, 0x4, R2 ;  /* 0x0000000412027825 */ /* 0x001fc800078e0002 */
[----:B------:R-:W-:-:S04]  /*84c0*/  @P1 FADD R0, RZ, -R0 ;  /* 0x80000000ff001221 */ /* 0x000fc80000000000 */
[-C--:B------:R-:W-:Y:S01]  /*84d0*/  FMUL R7, R15, R0.reuse ;  /* 0x000000000f077220 */ /* 0x080fe20000400000 */
[----:B---3--:R-:W-:Y:S01]  /*84e0*/  FMUL R0, R12, R0 ;  /* 0x000000000c007220 */ /* 0x008fe20000400000 */
[----:B-1----:R-:W-:-:S04]  /*84f0*/  IMAD.WIDE.U32 R8, R18, 0x4, R8 ;  /* 0x0000000412087825 */ /* 0x002fc800078e0008 */
[-C--:B------:R-:W-:Y:S01]  /*8500*/  FFMA R7, R12, R5.reuse, -R7 ;  /* 0x000000050c077223 */ /* 0x080fe20000000807 */
[----:B------:R-:W-:-:S03]  /*8510*/  FFMA R5, R15, R5, R0 ;  /* 0x000000050f057223 */ /* 0x000fc60000000000 */
[----:B--2---:R-:W-:Y:S01]  /*8520*/  FADD R11, R6, R7 ;  /* 0x00000007060b7221 */ /* 0x004fe20000000000 */
[----:B----4-:R-:W-:Y:S01]  /*8530*/  FADD R13, R14, R5 ;  /* 0x000000050e0d7221 */ /* 0x010fe20000000000 */
[----:B------:R-:W-:Y:S01]  /*8540*/  FADD R7, R6, -R7 ;  /* 0x8000000706077221 */ /* 0x000fe20000000000 */
[----:B------:R-:W-:Y:S02]  /*8550*/  FADD R5, R14, -R5 ;  /* 0x800000050e057221 */ /* 0x000fe40000000000 */
[----:B------:R-:W-:Y:S04]  /*8560*/  STG.E desc[UR6][R2.64], R11 ;  /* 0x0000000b02007986 */ /* 0x000fe8000c101906 */
[----:B------:R-:W-:Y:S04]  /*8570*/  STG.E desc[UR6][R8.64], R13 ;  /* 0x0000000d08007986 */ /* 0x000fe8000c101906 */
[----:B------:R-:W-:Y:S04]  /*8580*/  STG.E desc[UR6][R2.64+0x800], R7 ;  /* 0x0008000702007986 */ /* 0x000fe8000c101906 */
[----:B------:R-:W-:Y:S01]  /*8590*/  STG.E desc[UR6][R8.64+0x800], R5 ;  /* 0x0008000508007986 */ /* 0x000fe2000c101906 */
[----:B------:R-:W-:Y:S05]  /*85a0*/  EXIT ;  /* 0x000000000000794d */ /* 0x000fea0003800000 */
        .weak           $__internal_13_$__cuda_sm3x_div_rn_noftz_f32_slowpath
        .type           $__internal_13_$__cuda_sm3x_div_rn_noftz_f32_slowpath,@function
        .size           $__internal_13_$__cuda_sm3x_div_rn_noftz_f32_slowpath,(.L_x_852 - $__internal_13_$__cuda_sm3x_div_rn_noftz_f32_slowpath)
$__internal_13_$__cuda_sm3x_div_rn_noftz_f32_slowpath:
        /* <DEDUP_REMOVED lines=36> */
.L_x_558:
        /* <DEDUP_REMOVED lines=51> */
.L_x_565:
[----:B------:R-:W-:-:S04]  /*8b20*/  LOP3.LUT R2, R2, 0x80000000, RZ, 0xc0, !PT ;  /* 0x8000000002027812 */ /* 0x000fc800078ec0ff */
[----:B------:R-:W-:Y:S01]  /*8b30*/  LOP3.LUT R2, R2, 0x7f800000, RZ, 0xfc, !PT ;  /* 0x7f80000002027812 */ /* 0x000fe200078efcff */
[----:B------:R-:W-:Y:S06]  /*8b40*/  BRA `(.L_x_566) ;  /* 0x0000000000047947 */ /* 0x000fec0003800000 */
.L_x_564:
[----:B------:R-:W-:-:S07]  /*8b50*/  IMAD R2, R6, 0x800000, R2 ;  /* 0x0080000006027824 */ /* 0x000fce00078e0202 */
.L_x_566:
[----:B------:R-:W-:Y:S05]  /*8b60*/  BSYNC.RECONVERGENT B2 ;  /* 0x0000000000027941 */ /* 0x000fea0003800200 */
.L_x_563:
[----:B------:R-:W-:Y:S05]  /*8b70*/  BRA `(.L_x_567) ;  /* 0x0000000000207947 */ /* 0x000fea0003800000 */
.L_x_562:
[----:B------:R-:W-:-:S04]  /*8b80*/  LOP3.LUT R2, R16, 0x80000000, R3, 0x48, !PT ;  /* 0x8000000010027812 */ /* 0x000fc800078e4803 */
[----:B------:R-:W-:Y:S01]  /*8b90*/  LOP3.LUT R2, R2, 0x7f800000, RZ, 0xfc, !PT ;  /* 0x7f80000002027812 */ /* 0x000fe200078efcff */
[----:B------:R-:W-:Y:S06]  /*8ba0*/  BRA `(.L_x_567) ;  /* 0x0000000000147947 */ /* 0x000fec0003800000 */
.L_x_561:
[----:B------:R-:W-:Y:S01]  /*8bb0*/  LOP3.LUT R2, R16, 0x80000000, R3, 0x48, !PT ;  /* 0x8000000010027812 */ /* 0x000fe200078e4803 */
[----:B------:R-:W-:Y:S06]  /*8bc0*/  BRA `(.L_x_567) ;  /* 0x00000000000c7947 */ /* 0x000fec0003800000 */
.L_x_560:
[----:B------:R-:W0:Y:S01]  /*8bd0*/  MUFU.RSQ R2, -QNAN ;  /* 0xffc0000000027908 */ /* 0x000e220000001400 */
[----:B------:R-:W-:Y:S05]  /*8be0*/  BRA `(.L_x_567) ;  /* 0x0000000000047947 */ /* 0x000fea0003800000 */
.L_x_559:
[----:B------:R-:W-:-:S07]  /*8bf0*/  FADD.FTZ R2, R3, R2 ;  /* 0x0000000203027221 */ /* 0x000fce0000010000 */
.L_x_567:
[----:B------:R-:W-:Y:S05]  /*8c00*/  BSYNC.RECONVERGENT B1 ;  /* 0x0000000000017941 */ /* 0x000fea0003800200 */
.L_x_557:
[----:B------:R-:W-:-:S04]  /*8c10*/  IMAD.MOV.U32 R5, RZ, RZ, 0x0 ;  /* 0x00000000ff057424 */ /* 0x000fc800078e00ff */
[----:B0-----:R-:W-:Y:S05]  /*8c20*/  RET.REL.NODEC R4 `(_occa_preprocessed_ODW10_STH_STFT_0) ;  /* 0xffffff7004f47950 */ /* 0x001fea0003c3ffff */
.L_x_568:
        /* <DEDUP_REMOVED lines=13> */
.L_x_852:


//--------------------- .text._occa_Stockhoptimized9_0 --------------------------
	.section	.text._occa_Stockhoptimized9_0,"ax",@progbits
	.align	128
        .global         _occa_Stockhoptimized9_0
        .type           _occa_Stockhoptimized9_0,@function
        .size           _occa_Stockhoptimized9_0,(.L_x_871 - _occa_Stockhoptimized9_0)
        .other          _occa_Stockhoptimized9_0,@"STO_CUDA_ENTRY STV_DEFAULT"
_occa_Stockhoptimized9_0:
.text._occa_Stockhoptimized9_0:
        /* <DEDUP_REMOVED lines=10> */
[----:B------:R-:W-:Y:S01]  /*00a0*/  IMAD.SHL.U32 R2, R26, 0x80, RZ ;  /* 0x000000801a027824 */ /* 0x000fe200078e00ff */
        /* <DEDUP_REMOVED lines=13> */
[----:B------:R-:W-:Y:S01]  /*0180*/  FMUL R9, R2, 0.001953125 ;  /* 0x3b00000002097820 */ /* 0x000fe20000400000 */
        /* <DEDUP_REMOVED lines=12> */
[C---:B------:R-:W-:Y:S01]  /*0250*/  LEA R12, R26.reuse, UR6, 0x3 ;  /* 0x000000061a0c7c11 */ /* 0x040fe2000f8e18ff */
[C---:B------:R-:W-:Y:S02]  /*0260*/  IMAD R24, R26.reuse, -0x4, R10 ;  /* 0xfffffffc1a187824 */ /* 0x040fe400078e020a */
[----:B------:R-:W0:Y:S02]  /*0270*/  F2F.F32.F64 R21, R4 ;  /* 0x0000000400157310 */ /* 0x000e240000301000 */
[----:B------:R-:W-:Y:S02]  /*0280*/  IMAD R19, R26, -0x4, R12 ;  /* 0xfffffffc1a137824 */ /* 0x000fe400078e020c */
        /* <DEDUP_REMOVED lines=8> */
[----:B------:R-:W-:Y:S02]  /*0310*/  FADD R3, R3, -R6 ;  /* 0x8000000603037221 */ /* 0x000fe40000000000 */
[--C-:B------:R-:W-:Y:S01]  /*0320*/  FADD R11, RZ, R2.reuse ;  /* 0x00000002ff0b7221 */ /* 0x100fe20000000000 */
[----:B------:R-:W-:Y:S01]  /*0330*/  FADD R5, RZ, -R2 ;  /* 0x80000002ff057221 */ /* 0x000fe20000000000 */
[----:B------:R-:W-:Y:S01]  /*0340*/  STS [R10], R7 ;  /* 0x000000070a007388 */ /* 0x000fe20000000800 */
[----:B------:R-:W-:-:S03]  /*0350*/  I2FP.F32.S32 R2, R27 ;  /* 0x0000001b00027245 */ /* 0x000fc60000201400 */
[----:B------:R-:W-:Y:S04]  /*0360*/  STS [R12], R11 ;  /* 0x0000000b0c007388 */ /* 0x000fe80000000800 */
[----:B------:R0:W-:Y:S04]  /*0370*/  STS [R10+0x4], R3 ;  /* 0x000004030a007388 */ /* 0x0001e80000000800 */
[----:B------:R1:W-:Y:S01]  /*0380*/  STS [R12+0x4], R5 ;  /* 0x000004050c007388 */ /* 0x0003e20000000800 */
[----:B------:R-:W-:Y:S01]  /*0390*/  BAR.SYNC.DEFER_BLOCKING 0x0 ;  /* 0x0000000000007b1d */ /* 0x000fe20000010000 */
[----:B0-----:R-:W-:-:S04]  /*03a0*/  FFMA R3, R2, -1.5707962512969970703, R21 ;  /* 0xbfc90fda02037823 */ /* 0x001fc80000000015 */
        /* <DEDUP_REMOVED lines=20> */
.L_x_571:
[----:B0-----:R-:W-:Y:S02]  /*04f0*/  IMAD.U32 R11, RZ, RZ, UR9 ;  /* 0x00000009ff0b7e24 */ /* 0x001fe4000f8e00ff */
[----:B------:R-:W-:-:S05]  /*0500*/  IMAD.U32 R10, RZ, RZ, UR8 ;  /* 0x00000008ff0a7e24 */ /* 0x000fca000f8e00ff */
[----:B------:R-:W1:Y:S01]  /*0510*/  LDG.E.CONSTANT R11, desc[UR10][R10.64] ;  /* 0x0000000a0a0b7981 */ /* 0x000e62000c1e9900 */
        /* <DEDUP_REMOVED lines=9> */
[----:B-1----:R-:W-:-:S03]  /*05b0*/  IMAD.WIDE.U32 R12, R11, R22, RZ ;  /* 0x000000160b0c7225 */ /* 0x002fc600078e00ff */
        /* <DEDUP_REMOVED lines=53> */
.L_x_573:
[----:B------:R-:W-:Y:S05]  /*0910*/  BSYNC.RECONVERGENT B1 ;  /* 0x0000000000017941 */ /* 0x000fea0003800200 */
.L_x_572:
        /* <DEDUP_REMOVED lines=15> */
.L_x_570:
[----:B------:R-:W-:Y:S05]  /*0a10*/  BSYNC.RECONVERGENT B0 ;  /* 0x0000000000007941 */ /* 0x000fea0003800200 */
.L_x_569:
[----:B------:R-:W-:Y:S01]  /*0a20*/  LOP3.LUT R10, R27, 0x1, RZ, 0xc0, !PT ;  /* 0x000000011b0a7812 */ /* 0x000fe200078ec0ff */
[----:B------:R-:W-:Y:S01]  /*0a30*/  FMUL R11, R22, R22 ;  /* 0x00000016160b7220 */ /* 0x000fe20000400000 */
[----:B-1----:R-:W-:Y:S01]  /*0a40*/  IMAD.MOV.U32 R12, RZ, RZ, 0x3c0885e4 ;  /* 0x3c0885e4ff0c7424 */ /* 0x002fe200078e00ff */
        /* <DEDUP_REMOVED lines=28> */
.L_x_576:
        /* <DEDUP_REMOVED lines=65> */
.L_x_578:
[----:B------:R-:W-:Y:S05]  /*1020*/  BSYNC.RECONVERGENT B1 ;  /* 0x0000000000017941 */ /* 0x000fea0003800200 */
.L_x_577:
        /* <DEDUP_REMOVED lines=15> */
.L_x_575:
[----:B------:R-:W-:Y:S05]  /*1120*/  BSYNC.RECONVERGENT B0 ;  /* 0x0000000000007941 */ /* 0x000fea0003800200 */
.L_x_574:
        /* <DEDUP_REMOVED lines=17> */
[----:B------:R-:W-:Y:S01]  /*1240*/  FMUL R25, R10, 0.001953125 ;  /* 0x3b0000000a197820 */ /* 0x000fe20000400000 */
[----:B------:R-:W-:Y:S01]  /*1250*/  FSEL R18, -R18, -0.16666662693023681641, !P0 ;  /* 0xbe2aaaa812127808 */ /* 0x000fe20004000100 */
[C---:B------:R-:W-:Y:S01]  /*1260*/  FFMA R13, R12.reuse, R13, R21 ;  /* 0x0000000d0c0d7223 */ /* 0x040fe20000000015 */
[----:B------:R-:W-:Y:S01]  /*1270*/  FSEL R23, R23, 1, P0 ;  /* 0x3f80000017177808 */ /* 0x000fe20000000000 */
[----:B------:R-:W5:Y:S02]  /*1280*/  F2F.F64.F32 R10, R25 ;  /* 0x00000019000a7310 */ /* 0x000f640000201800 */
[----:B------:R-:W-:-:S02]  /*1290*/  FFMA R13, R12, R13, R18 ;  /* 0x0000000d0c0d7223 */ /* 0x000fc40000000012 */
[----:B------:R-:W-:-:S04]  /*12a0*/  FFMA R12, R12, R23, RZ ;  /* 0x000000170c0c7223 */ /* 0x000fc800000000ff */
[----:B------:R-:W-:Y:S01]  /*12b0*/  FFMA R12, R12, R13, R23 ;  /* 0x0000000d0c0c7223 */ /* 0x000fe20000000017 */
[----:B------:R-:W-:Y:S01]  /*12c0*/  LOP3.LUT R13, R20, 0x1fc, RZ, 0xc0, !PT ;  /* 0x000001fc140d7812 */ /* 0x000fe200078ec0ff */
[----:B-1----:R-:W-:Y:S02]  /*12d0*/  ULEA UR7, UR4, UR7, 0x18 ;  /* 0x0000000704077291 */ /* 0x002fe4000f8ec0ff */
[----:B------:R-:W-:Y:S01]  /*12e0*/  @P1 FADD R12, RZ, -R12 ;  /* 0x8000000cff0c1221 */ /* 0x000fe20000000000 */
[----:B------:R-:W-:Y:S01]  /*12f0*/  ULEA UR8, UR4, UR8, 0x18 ;  /* 0x0000000804087291 */ /* 0x000fe2000f8ec0ff */
[----:B------:R-:W-:Y:S01]  /*1300*/  LOP3.LUT R13, R13, 0x1, R26, 0xf8, !PT ;  /* 0x000000010d0d7812 */ /* 0x000fe200078ef81a */
[----:B-----5:R-:W-:Y:S01]  /*1310*/  DMUL R10, R10, -UR12 ;  /* 0x8000000c0a0a7c28 */ /* 0x020fe20008000000 */
[-C--:B----4-:R-:W-:Y:S01]  /*1320*/  FMUL R21, R17, R12.reuse ;  /* 0x0000000c11157220 */ /* 0x090fe20000400000 */
[C---:B---3--:R-:W-:Y:S02]  /*1330*/  FMUL R12, R16.reuse, R12 ;  /* 0x0000000c100c7220 */ /* 0x048fe40000400000 */
[----:B------:R-:W-:Y:S01]  /*1340*/  LEA R23, R13, UR8, 0x2 ;  /* 0x000000080d177c11 */ /* 0x000fe2000f8e10ff */
[-C--:B------:R-:W-:Y:S01]  /*1350*/  FFMA R21, R16, R22.reuse, -R21 ;  /* 0x0000001610157223 */ /* 0x080fe20000000815 */
[----:B------:R-:W-:Y:S01]  /*1360*/  FFMA R12, R17, R22, R12 ;  /* 0x00000016110c7223 */ /* 0x000fe2000000000c */
[----:B------:R1:W3:Y:S01]  /*1370*/  F2F.F32.F64 R18, R10 ;  /* 0x0000000a00127310 */ /* 0x0002e20000301000 */
[----:B------:R-:W-:-:S02]  /*1380*/  LEA R17, R26, UR7, 0x2 ;  /* 0x000000071a117c11 */ /* 0x000fc4000f8e10ff */
[C-C-:B--2---:R-:W-:Y:S01]  /*1390*/  FADD R22, R9.reuse, R12.reuse ;  /* 0x0000000c09167221 */ /* 0x144fe20000000000 */
[----:B------:R-:W-:Y:S01]  /*13a0*/  FADD R28, R9, -R12 ;  /* 0x8000000c091c7221 */ /* 0x000fe20000000000 */
[----:B------:R-:W-:Y:S02]  /*13b0*/  LEA R16, R26, UR8, 0x2 ;  /* 0x000000081a107c11 */ /* 0x000fe4000f8e10ff */
[----:B-1----:R-:W-:Y:S01]  /*13c0*/  LEA R11, R13, UR7, 0x2 ;  /* 0x000000070d0b7c11 */ /* 0x002fe2000f8e10ff */
[C-C-:B0-----:R-:W-:Y:S01]  /*13d0*/  FADD R10, R8.reuse, R21.reuse ;  /* 0x00000015080a7221 */ /* 0x141fe20000000000 */
[----:B------:R-:W-:Y:S01]  /*13e0*/  FADD R8, R8, -R21 ;  /* 0x8000001508087221 */ /* 0x000fe20000000000 */
[----:B---3--:R-:W-:-:S03]  /*13f0*/  FMUL R9, R18, 0.63661974668502807617 ;  /* 0x3f22f98312097820 */ /* 0x008fc60000400000 */
[----:B------:R-:W-:Y:S01]  /*1400*/  STS [R11], R10 ;  /* 0x0000000a0b007388 */ /* 0x000fe20000000800 */
[----:B------:R-:W-:Y:S01]  /*1410*/  FSETP.GE.AND P2, PT, |R18|, 105615, PT ;  /* 0x47ce47801200780b */ /* 0x000fe20003f46200 */
[----:B------:R-:W0:Y:S02]  /*1420*/  F2I.NTZ R29, R9 ;  /* 0x00000009001d7305 */ /* 0x000e240000203100 */
[----:B------:R-:W-:Y:S04]  /*1430*/  STS [R23], R22 ;  /* 0x0000001617007388 */ /* 0x000fe80000000800 */
[----:B------:R1:W-:Y:S04]  /*1440*/  STS [R11+0x8], R8 ;  /* 0x000008080b007388 */ /* 0x0003e80000000800 */
[----:B------:R2:W-:Y:S01]  /*1450*/  STS [R23+0x8], R28 ;  /* 0x0000081c17007388 */ /* 0x0005e20000000800 */
[----:B------:R-:W-:Y:S01]  /*1460*/  BAR.SYNC.DEFER_BLOCKING 0x0 ;  /* 0x0000000000007b1d */ /* 0x000fe20000010000 */
[----:B0-----:R-:W-:Y:S01]  /*1470*/  I2FP.F32.S32 R27, R29 ;  /* 0x0000001d001b7245 */ /* 0x001fe20000201400 */
[----:B------:R-:W-:-:S04]  /*1480*/  IMAD.MOV.U32 R25, RZ, RZ, R29 ;  /* 0x000000ffff197224 */ /* 0x000fc800078e001d */
[----:B-1----:R-:W-:-:S04]  /*1490*/  FFMA R8, R27, -1.5707962512969970703, R18 ;  /* 0xbfc90fda1b087823 */ /* 0x002fc80000000012 */
[----:B------:R-:W-:-:S04]  /*14a0*/  FFMA R8, R27, -7.5497894158615963534e-08, R8 ;  /* 0xb3a221681b087823 */ /* 0x000fc80000000008 */
[----:B------:R-:W-:Y:S01]  /*14b0*/  FFMA R27, R27, -5.3903029534742383927e-15, R8 ;  /* 0xa7c234c51b1b7823 */ /* 0x000fe20000000008 */
[----:B------:R-:W-:-:S04]  /*14c0*/  P2R R8, PR, RZ, 0x4 ;  /* 0x00000004ff087803 */ /* 0x000fc80000000000 */
[----:B------:R-:W-:Y:S01]  /*14d0*/  MOV R22, R27 ;  /* 0x0000001b00167202 */ /* 0x000fe20000000f00 */
        /* <DEDUP_REMOVED lines=11> */
[----:B--2---:R-:W-:Y:S02]  /*1590*/  IMAD.MOV.U32 R23, RZ, RZ, RZ ;  /* 0x000000ffff177224 */ /* 0x004fe400078e00ff */
[----:B------:R-:W-:Y:S01]  /*15a0*/  IMAD.MOV.U32 R28, RZ, RZ, RZ ;  /* 0x000000ffff1c7224 */ /* 0x000fe200078e00ff */
[----:B------:R-:W-:Y:S01]  /*15b0*/  LOP3.LUT R22, R22, 0x80000000, RZ, 0xfc, !PT ;  /* 0x8000000016167812 */ /* 0x000fe200078efcff */
[----:B------:R-:W-:Y:S01]  /*15c0*/  UMOV UR5, URZ ;  /* 0x000000ff00057c82 */ /* 0x000fe20008000000 */
[----:B------:R-:W-:-:S05]  /*15d0*/  UMOV UR4, URZ ;  /* 0x000000ff00047c82 */ /* 0x000fca0008000000 */
.L_x_581:
[----:B0-----:R-:W-:Y:S02]  /*15e0*/  IMAD.U32 R9, RZ, RZ, UR13 ;  /* 0x0000000dff097e24 */ /* 0x001fe4000f8e00ff */
[----:B------:R-:W-:-:S05]  /*15f0*/  IMAD.U32 R8, RZ, RZ, UR12 ;  /* 0x0000000cff087e24 */ /* 0x000fca000f8e00ff */
[----:B------:R-:W2:Y:S01]  /*1600*/  LDG.E.CONSTANT R9, desc[UR10][R8.64] ;  /* 0x0000000a08097981 */ /* 0x000ea2000c1e9900 */
        /* <DEDUP_REMOVED lines=46> */
[----:B------:R-:W-:Y:S02]  /*18f0*/  @P4 IMAD.MOV.U32 R9, RZ, RZ, R7 ;  /* 0x000000ffff094224 */ /* 0x000fe400078e0007 */
[----:B------:R-:W-:Y:S02]  /*1900*/  @P5 IMAD.MOV.U32 R9, RZ, RZ, R23 ;  /* 0x000000ffff095224 */ /* 0x000fe400078e0017 */
[----:B------:R-:W-:Y:S01]  /*1910*/  @P3 IMAD.MOV.U32 R28, RZ, RZ, R7 ;  /* 0x000000ffff1c3224 */ /* 0x000fe200078e0007 */
[----:B------:R-:W-:Y:S01]  /*1920*/  @P4 MOV R28, R23 ;  /* 0x00000017001c4202 */ /* 0x000fe20000000f00 */
        /* <DEDUP_REMOVED lines=13> */
.L_x_583:
[----:B------:R-:W-:Y:S05]  /*1a00*/  BSYNC.RECONVERGENT B1 ;  /* 0x0000000000017941 */ /* 0x000fea0003800200 */
.L_x_582:
[C-C-:B------:R-:W-:Y:S01]  /*1a10*/  SHF.L.W.U32.HI R23, R10.reuse, 0x2, R28.reuse ;  /* 0x000000020a177819 */ /* 0x140fe20000010e1c */
        /* <DEDUP_REMOVED lines=14> */
.L_x_580:
[----:B------:R-:W-:Y:S05]  /*1b00*/  BSYNC.RECONVERGENT B0 ;  /* 0x0000000000007941 */ /* 0x000fea0003800200 */
.L_x_579:
[C---:B------:R-:W-:Y:S01]  /*1b10*/  LOP3.LUT R8, R29.reuse, 0x1, RZ, 0xc0, !PT ;  /* 0x000000011d087812 */ /* 0x040fe200078ec0ff */
[----:B------:R-:W-:Y:S01]  /*1b20*/  VIADD R9, R29, 0x1 ;  /* 0x000000011d097836 */ /* 0x000fe20000000000 */
[----:B------:R-:W-:Y:S01]  /*1b30*/  MOV R11, 0x3c0885e4 ;  /* 0x3c0885e4000b7802 */ /* 0x000fe20000000f00 */
[----:B--2---:R-:W-:Y:S01]  /*1b40*/  IMAD.MOV.U32 R23, RZ, RZ, 0x37cbac00 ;  /* 0x37cbac00ff177424 */ /* 0x004fe200078e00ff */
        /* <DEDUP_REMOVED lines=24> */
[----:B------:R-:W-:Y:S01]  /*1cd0*/  IMAD.MOV.U32 R28, RZ, RZ, RZ ;  /* 0x000000ffff1c7224 */ /* 0x000fe200078e00ff */
[----:B------:R-:W-:Y:S01]  /*1ce0*/  LOP3.LUT R27, R27, 0x80000000, RZ, 0xfc, !PT ;  /* 0x800000001b1b7812 */ /* 0x000fe200078efcff */
[----:B------:R-:W-:Y:S01]  /*1cf0*/  UMOV UR5, URZ ;  /* 0x000000ff00057c82 */ /* 0x000fe20008000000 */
[----:B------:R-:W-:-:S05]  /*1d00*/  UMOV UR4, URZ ;  /* 0x000000ff00047c82 */ /* 0x000fca0008000000 */
.L_x_586:
[----:B--2---:R-:W-:Y:S01]  /*1d10*/  IMAD.U32 R8, RZ, RZ, UR12 ;  /* 0x0000000cff087e24 */ /* 0x004fe2000f8e00ff */
[----:B------:R-:W-:-:S05]  /*1d20*/  MOV R9, UR13 ;  /* 0x0000000d00097c02 */ /* 0x000fca0008000f00 */
        /* <DEDUP_REMOVED lines=15> */
[--C-:B------:R-:W-:Y:S01]  /*1e20*/  @P2 IMAD.MOV.U32 R4, RZ, RZ, R10.reuse ;  /* 0x000000ffff042224 */ /* 0x100fe200078e000a */
[----:B------:R-:W-:Y:S01]  /*1e30*/  IADD3 R28, PT, PT, R28, 0x4, RZ ;  /* 0x000000041c1c7810 */ /* 0x000fe20007ffe0ff */
[--C-:B------:R-:W-:Y:S02]  /*1e40*/  @P3 IMAD.MOV.U32 R5, RZ, RZ, R10.reuse ;  /* 0x000000ffff053224 */ /* 0x100fe400078e000a */
[--C-:B------:R-:W-:Y:S02]  /*1e50*/  @P4 IMAD.MOV.U32 R6, RZ, RZ, R10.reuse ;  /* 0x000000ffff064224 */ /* 0x100fe400078e000a */
[----:B------:R-:W-:-:S06]  /*1e60*/  @P5 IMAD.MOV.U32 R7, RZ, RZ, R10 ;  /* 0x000000ffff075224 */ /* 0x000fcc00078e000a */
        /* <DEDUP_REMOVED lines=43> */
.L_x_588:
[----:B------:R-:W-:Y:S05]  /*2120*/  BSYNC.RECONVERGENT B1 ;  /* 0x0000000000017941 */ /* 0x000fea0003800200 */
.L_x_587:
        /* <DEDUP_REMOVED lines=8> */
[----:B------:R-:W-:Y:S02]  /*21b0*/  ISETP.GE.AND P0, PT, R18, RZ, PT ;  /* 0x000000ff1200720c */ /* 0x000fe40003f06270 */
[----:B------:R-:W-:Y:S02]  /*21c0*/  SHF.R.U32.HI R18, RZ, 0x1e, R27 ;  /* 0x0000001eff127819 */ /* 0x000fe4000001161b */
[----:B------:R-:W2:Y:S03]  /*21d0*/  I2F.F64.S64 R8, R8 ;  /* 0x0000000800087312 */ /* 0x000ea60000301c00 */
[----:B------:R-:W-:Y:S01]  /*21e0*/  IMAD.IADD R25, R25, 0x1, -R18 ;  /* 0x0000000119197824 */ /* 0x000fe200078e0a12 */
[----:B--2---:R-:W-:-:S10]  /*21f0*/  DMUL R10, R8, UR4 ;  /* 0x00000004080a7c28 */ /* 0x004fd40008000000 */
[----:B------:R-:W2:Y:S02]  /*2200*/  F2F.F32.F64 R10, R10 ;  /* 0x0000000a000a7310 */ /* 0x000ea40000301000 */
[----:B--2---:R-:W-:-:S07]  /*2210*/  FSEL R27, -R10, R10, !P0 ;  /* 0x0000000a0a1b7208 */ /* 0x004fce0004000100 */
.L_x_585:
[----:B------:R-:W-:Y:S05]  /*2220*/  BSYNC.RECONVERGENT B0 ;  /* 0x0000000000007941 */ /* 0x000fea0003800200 */
.L_x_584:
[----:B------:R-:W-:Y:S01]  /*2230*/  IMAD.SHL.U32 R8, R26, 0x20, RZ ;  /* 0x000000201a087824 */ /* 0x000fe200078e00ff */
[----:B------:R-:W-:Y:S01]  /*2240*/  LOP3.LUT R9, R25, 0x1, RZ, 0xc0, !PT ;  /* 0x0000000119097812 */ /* 0x000fe200078ec0ff */
[----:B------:R-:W-:Y:S01]  /*2250*/  FMUL R10, R27, R27 ;  /* 0x0000001b1b0a7220 */ /* 0x000fe20000400000 */
[----:B------:R-:W2:Y:S01]  /*2260*/  S2UR UR5, SR_CgaCtaId ;  /* 0x00000000000579c3 */ /* 0x000ea20000008800 */
[----:B------:R-:W-:Y:S01]  /*2270*/  MOV R11, 0x3effffff ;  /* 0x3effffff000b7802 */ /* 0x000fe20000000f00 */
[----:B------:R-:W-:Y:S01]  /*2280*/  UMOV UR12, 0x54442d18 ;  /* 0x54442d18000c7882 */ /* 0x000fe20000000000 */
[----:B------:R-:W-:Y:S01]  /*2290*/  ISETP.NE.U32.AND P0, PT, R9, 0x1, PT ;  /* 0x000000010900780c */ /* 0x000fe20003f05070 */
[----:B------:R-:W-:Y:S01]  /*22a0*/  FFMA R23, R10, R23, -0.0013887860113754868507 ;  /* 0xbab607ed0a177423 */ /* 0x000fe20000000017 */
[----:B------:R-:W-:Y:S01]  /*22b0*/  LOP3.LUT R8, R8, 0xe0, RZ, 0xc0, !PT ;  /* 0x000000e008087812 */ /* 0x000fe200078ec0ff */
[----:B------:R-:W-:Y:S01]  /*22c0*/  IMAD.MOV.U32 R9, RZ, RZ, 0x3d2aaabb ;  /* 0x3d2aaabbff097424 */ /* 0x000fe200078e00ff */
[----:B------:R-:W-:Y:S01]  /*22d0*/  FSEL R11, -R11, -0.16666662693023681641, !P0 ;  /* 0xbe2aaaa80b0b7808 */ /* 0x000fe20004000100 */
[----:B------:R-:W-:Y:S01]  /*22e0*/  UMOV UR13, 0x401921fb ;  /* 0x401921fb000d7882 */ /* 0x000fe20000000000 */
[----:B------:R-:W-:Y:S01]  /*22f0*/  I2FP.F32.U32 R8, R8 ;  /* 0x0000000800087245 */ /* 0x000fe20000201000 */
[----:B------:R-:W-:Y:S01]  /*2300*/  UMOV UR4, 0x400 ;  /* 0x0000040000047882 */ /* 0x000fe20000000000 */
[----:B------:R-:W-:Y:S01]  /*2310*/  FSEL R23, R23, -0.00019574658654164522886, !P0 ;  /* 0xb94d415317177808 */ /* 0x000fe20004000000 */
[----:B------:R-:W-:Y:S01]  /*2320*/  BSSY.RECONVERGENT B0, `(.L_x_589) ;  /* 0x000008c000007945 */ /* 0x000fe20003800200 */
[----:B------:R-:W-:Y:S01]  /*2330*/  FSEL R9, R9, 0.0083327032625675201416, !P0 ;  /* 0x3c0885e409097808 */ /* 0x000fe20004000000 */
[----:B------:R-:W-:Y:S01]  /*2340*/  FMUL R18, R8, 0.001953125 ;  /* 0x3b00000008127820 */ /* 0x000fe20000400000 */
[----:B------:R-:W-:-:S02]  /*2350*/  LOP3.LUT P1, RZ, R25, 0x2, RZ, 0xc0, !PT ;  /* 0x0000000219ff7812 */ /* 0x000fc4000782c0ff */
[----:B------:R-:W-:Y:S01]  /*2360*/  FSEL R27, R27, 1, P0 ;  /* 0x3f8000001b1b7808 */ /* 0x000fe20000000000 */
[C---:B------:R-:W-:Y:S02]  /*2370*/  FFMA R23, R10.reuse, R23, R9 ;  /* 0x000000170a177223 */ /* 0x040fe40000000009 */
[----:B------:R-:W5:Y:S02]  /*2380*/  F2F.F64.F32 R8, R18 ;  /* 0x0000001200087310 */ /* 0x000f640000201800 */
[C---:B------:R-:W-:Y:S01]  /*2390*/  FFMA R11, R10.reuse, R23, R11 ;  /* 0x000000170a0b7223 */ /* 0x040fe2000000000b */
[----:B------:R-:W-:Y:S01]  /*23a0*/  FFMA R10, R10, R27, RZ ;  /* 0x0000001b0a0a7223 */ /* 0x000fe200000000ff */
[----:B--2---:R-:W-:-:S03]  /*23b0*/  ULEA UR4, UR5, UR4, 0x18 ;  /* 0x0000000405047291 */ /* 0x004fc6000f8ec0ff */
[----:B------:R-:W-:Y:S01]  /*23c0*/  FFMA R10, R10, R11, R27 ;  /* 0x0000000b0a0a7223 */ /* 0x000fe2000000001b */
[----:B------:R-:W-:-:S03]  /*23d0*/  IMAD.SHL.U32 R11, R26, 0x2, RZ ;  /* 0x000000021a0b7824 */ /* 0x000fc600078e00ff */
[----:B------:R-:W-:Y:S02]  /*23e0*/  @P1 FADD R10, RZ, -R10 ;  /* 0x8000000aff0a1221 */ /* 0x000fe40000000000 */
[----:B------:R-:W-:Y:S02]  /*23f0*/  LOP3.LUT R23, R11, 0x1f8, RZ, 0xc0, !PT ;  /* 0x000001f80b177812 */ /* 0x000fe400078ec0ff */
[-C--:B----4-:R-:W-:Y:S01]  /*2400*/  FMUL R11, R21, R10.reuse ;  /* 0x0000000a150b7220 */ /* 0x090fe20000400000 */
[----:B-----5:R-:W-:Y:S01]  /*2410*/  DMUL R8, R8, -UR12 ;  /* 0x8000000c08087c28 */ /* 0x020fe20008000000 */
[C---:B---3--:R-:W-:Y:S01]  /*2420*/  FMUL R10, R20.reuse, R10 ;  /* 0x0000000a140a7220 */ /* 0x048fe20000400000 */
[----:B------:R-:W-:Y:S01]  /*2430*/  LOP3.LUT R28, R23, 0x3, R26, 0xf8, !PT ;  /* 0x00000003171c7812 */ /* 0x000fe200078ef81a */
[-C--:B------:R-:W-:Y:S02]  /*2440*/  FFMA R11, R20, R22.reuse, -R11 ;  /* 0x00000016140b7223 */ /* 0x080fe4000000080b */
[----:B------:R-:W-:Y:S01]  /*2450*/  FFMA R10, R21, R22, R10 ;  /* 0x00000016150a7223 */ /* 0x000fe2000000000a */
[----:B------:R0:W2:Y:S01]  /*2460*/  F2F.F32.F64 R18, R8 ;  /* 0x0000000800127310 */ /* 0x0000a20000301000 */
[----:B------:R-:W-:-:S02]  /*2470*/  LEA R23, R28, UR4, 0x2 ;  /* 0x000000041c177c11 */ /* 0x000fc4000f8e10ff */
[----:B------:R-:W-:Y:S01]  /*2480*/  LEA R28, R28, UR6, 0x2 ;  /* 0x000000061c1c7c11 */ /* 0x000fe2000f8e10ff */
[C-C-:B-1----:R-:W-:Y:S01]  /*2490*/  FADD R25, R13.reuse, -R10.reuse ;  /* 0x8000000a0d197221 */ /* 0x142fe20000000000 */
[C-C-:B0-----:R-:W-:Y:S01]  /*24a0*/  FADD R8, R12.reuse, R11.reuse ;  /* 0x0000000b0c087221 */ /* 0x141fe20000000000 */
[----:B------:R-:W-:Y:S01]  /*24b0*/  FADD R9, R13, R10 ;  /* 0x0000000a0d097221 */ /* 0x000fe20000000000 */
[----:B------:R-:W-:-:S03]  /*24c0*/  FADD R11, R12, -R11 ;  /* 0x8000000b0c0b7221 */ /* 0x000fc60000000000 */
[----:B------:R-:W-:Y:S01]  /*24d0*/  STS [R23], R8 ;  /* 0x0000000817007388 */ /* 0x000fe20000000800 */
[C---:B--2---:R-:W-:Y:S01]  /*24e0*/  FMUL R22, R18.reuse, 0.63661974668502807617 ;  /* 0x3f22f98312167820 */ /* 0x044fe20000400000 */
        /* <DEDUP_REMOVED lines=29> */
.L_x_591:
        /* <DEDUP_REMOVED lines=66> */
.L_x_593:
[----:B------:R-:W-:Y:S05]  /*2ae0*/  BSYNC.RECONVERGENT B1 ;  /* 0x0000000000017941 */ /* 0x000fea0003800200 */
.L_x_592:
        /* <DEDUP_REMOVED lines=8> */
[----:B------:R-:W0:Y:S01]  /*2b70*/  I2F.F64.S64 R8, R8 ;  /* 0x0000000800087312 */ /* 0x000e220000301c00 */
[----:B------:R-:W-:Y:S02]  /*2b80*/  ISETP.GE.AND P0, PT, R23, RZ, PT ;  /* 0x000000ff1700720c */ /* 0x000fe40003f06270 */
[----:B------:R-:W-:-:S05]  /*2b90*/  SHF.R.U32.HI R23, RZ, 0x1e, R28 ;  /* 0x0000001eff177819 */ /* 0x000fca000001161c */
[----:B------:R-:W-:Y:S01]  /*2ba0*/  IMAD.IADD R22, R22, 0x1, -R23 ;  /* 0x0000000116167824 */ /* 0x000fe200078e0a17 */
[----:B0-----:R-:W-:-:S10]  /*2bb0*/  DMUL R10, R8, UR4 ;  /* 0x00000004080a7c28 */ /* 0x001fd40008000000 */
[----:B------:R-:W0:Y:S02]  /*2bc0*/  F2F.F32.F64 R10, R10 ;  /* 0x0000000a000a7310 */ /* 0x000e240000301000 */
[----:B0-----:R-:W-:-:S07]  /*2bd0*/  FSEL R28, -R10, R10, !P0 ;  /* 0x0000000a0a1c7208 */ /* 0x001fce0004000100 */
.L_x_590:
[----:B------:R-:W-:Y:S05]  /*2be0*/  BSYNC.RECONVERGENT B0 ;  /* 0x0000000000007941 */ /* 0x000fea0003800200 */
.L_x_589:
[C---:B------:R-:W-:Y:S01]  /*2bf0*/  LOP3.LUT R8, R22.reuse, 0x1, RZ, 0xc0, !PT ;  /* 0x0000000116087812 */ /* 0x040fe200078ec0ff */
[----:B------:R-:W-:Y:S01]  /*2c00*/  IMAD.MOV.U32 R23, RZ, RZ, 0x37cbac00 ;  /* 0x37cbac00ff177424 */ /* 0x000fe200078e00ff */
[----:B------:R-:W-:Y:S01]  /*2c10*/  IADD3 R9, PT, PT, R22, 0x1, RZ ;  /* 0x0000000116097810 */ /* 0x000fe20007ffe0ff */
        /* <DEDUP_REMOVED lines=29> */
.L_x_596:
        /* <DEDUP_REMOVED lines=65> */
.L_x_598:
[----:B------:R-:W-:Y:S05]  /*3200*/  BSYNC.RECONVERGENT B1 ;  /* 0x0000000000017941 */ /* 0x000fea0003800200 */
.L_x_597:
        /* <DEDUP_REMOVED lines=10> */
[----:B------:R-:W0:Y:S03]  /*32b0*/  I2F.F64.S64 R8, R8 ;  /* 0x0000000800087312 */ /* 0x000e260000301c00 */
[----:B------:R-:W-:Y:S01]  /*32c0*/  IMAD.IADD R25, R25, 0x1, -R18 ;  /* 0x0000000119197824 */ /* 0x000fe200078e0a12 */
[----:B0-----:R-:W-:-:S10]  /*32d0*/  DMUL R10, R8, UR4 ;  /* 0x00000004080a7c28 */ /* 0x001fd40008000000 */
[----:B------:R-:W0:Y:S02]  /*32e0*/  F2F.F32.F64 R10, R10 ;  /* 0x0000000a000a7310 */ /* 0x000e240000301000 */
[----:B0-----:R-:W-:-:S07]  /*32f0*/  FSEL R27, -R10, R10, !P0 ;  /* 0x0000000a0a1b7208 */ /* 0x001fce0004000100 */
.L_x_595:
[----:B------:R-:W-:Y:S05]  /*3300*/  BSYNC.RECONVERGENT B0 ;  /* 0x0000000000007941 */ /* 0x000fea0003800200 */
.L_x_594:
[----:B------:R-:W-:Y:S01]  /*3310*/  FMUL R10, R27, R27 ;  /* 0x0000001b1b0a7220 */ /* 0x000fe20000400000 */
[----:B------:R-:W-:Y:S01]  /*3320*/  LOP3.LUT R9, R25, 0x1, RZ, 0xc0, !PT ;  /* 0x0000000119097812 */ /* 0x000fe200078ec0ff */
[----:B------:R-:W-:Y:S01]  /*3330*/  IMAD.MOV.U32 R11, RZ, RZ, 0x3d2aaabb ;  /* 0x3d2aaabbff0b7424 */ /* 0x000fe200078e00ff */
[----:B------:R-:W-:Y:S01]  /*3340*/  SHF.L.U32 R8, R26, 0x4, RZ ;  /* 0x000000041a087819 */ /* 0x000fe200000006ff */
[----:B------:R-:W-:Y:S01]  /*3350*/  FFMA R23, R10, R23, -0.0013887860113754868507 ;  /* 0xbab607ed0a177423 */ /* 0x000fe20000000017 */
[----:B------:R-:W-:Y:S01]  /*3360*/  ISETP.NE.U32.AND P0, PT, R9, 0x1, PT ;  /* 0x000000010900780c */ /* 0x000fe20003f05070 */
[----:B------:R-:W-:Y:S01]  /*3370*/  UMOV UR4, 0x54442d18 ;  /* 0x54442d1800047882 */ /* 0x000fe20000000000 */
[----:B------:R-:W-:Y:S01]  /*3380*/  LOP3.LUT R8, R8, 0xf0, RZ, 0xc0, !PT ;  /* 0x000000f008087812 */ /* 0x000fe200078ec0ff */
[----:B------:R-:W-:Y:S01]  /*3390*/  UMOV UR5, 0x401921fb ;  /* 0x401921fb00057882 */ /* 0x000fe20000000000 */
[----:B------:R-:W-:Y:S01]  /*33a0*/  FSEL R23, R23, -0.00019574658654164522886, !P0 ;  /* 0xb94d415317177808 */ /* 0x000fe20004000000 */
[----:B------:R-:W-:Y:S01]  /*33b0*/  BSSY.RECONVERGENT B0, `(.L_x_599) ;  /* 0x000008e000007945 */ /* 0x000fe20003800200 */
[----:B------:R-:W-:-:S02]  /*33c0*/  FSEL R11, R11, 0.0083327032625675201416, !P0 ;  /* 0x3c0885e40b0b7808 */ /* 0x000fc40004000000 */
[----:B------:R-:W-:Y:S02]  /*33d0*/  I2FP.F32.U32 R8, R8 ;  /* 0x0000000800087245 */ /* 0x000fe40000201000 */
[----:B------:R-:W-:Y:S01]  /*33e0*/  LOP3.LUT P1, RZ, R25, 0x2, RZ, 0xc0, !PT ;  /* 0x0000000219ff7812 */ /* 0x000fe2000782c0ff */
[----:B------:R-:W-:Y:S01]  /*33f0*/  FFMA R11, R10, R23, R11 ;  /* 0x000000170a0b7223 */ /* 0x000fe2000000000b */
[----:B------:R-:W-:Y:S02]  /*3400*/  IMAD.MOV.U32 R23, RZ, RZ, 0x3effffff ;  /* 0x3effffffff177424 */ /* 0x000fe400078e00ff */
[----:B------:R-:W-:Y:S01]  /*3410*/  FMUL R18, R8, 0.001953125 ;  /* 0x3b00000008127820 */ /* 0x000fe20000400000 */
[----:B------:R-:W-:Y:S02]  /*3420*/  FSEL R27, R27, 1, P0 ;  /* 0x3f8000001b1b7808 */ /* 0x000fe40000000000 */
[----:B------:R-:W-:Y:S01]  /*3430*/  FSEL R23, -R23, -0.16666662693023681641, !P0 ;  /* 0xbe2aaaa817177808 */ /* 0x000fe20004000100 */
[----:B------:R-:W5:Y:S04]  /*3440*/  F2F.F64.F32 R8, R18 ;  /* 0x0000001200087310 */ /* 0x000f680000201800 */
[C---:B------:R-:W-:Y:S01]  /*3450*/  FFMA R11, R10.reuse, R11, R23 ;  /* 0x0000000b0a0b7223 */ /* 0x040fe20000000017 */
[----:B------:R-:W-:-:S04]  /*3460*/  FFMA R10, R10, R27, RZ ;  /* 0x0000001b0a0a7223 */ /* 0x000fc800000000ff */
[----:B------:R-:W-:Y:S01]  /*3470*/  FFMA R10, R10, R11, R27 ;  /* 0x0000000b0a0a7223 */ /* 0x000fe2000000001b */
[----:B------:R-:W-:-:S03]  /*3480*/  IMAD.SHL.U32 R11, R26, 0x2, RZ ;  /* 0x000000021a0b7824 */ /* 0x000fc600078e00ff */
[----:B------:R-:W-:Y:S02]  /*3490*/  @P1 FADD R10, RZ, -R10 ;  /* 0x8000000aff0a1221 */ /* 0x000fe40000000000 */
[----:B------:R-:W-:Y:S01]  /*34a0*/  LOP3.LUT R23, R11, 0x1f0, RZ, 0xc0, !PT ;  /* 0x000001f00b177812 */ /* 0x000fe200078ec0ff */
[----:B-----5:R-:W-:Y:S01]  /*34b0*/  DMUL R8, R8, -UR4 ;  /* 0x8000000408087c28 */ /* 0x020fe20008000000 */
[-C--:B----4-:R-:W-:Y:S01]  /*34c0*/  FMUL R11, R21, R10.reuse ;  /* 0x0000000a150b7220 */ /* 0x090fe20000400000 */
[C---:B---3--:R-:W-:Y:S01]  /*34d0*/  FMUL R10, R20.reuse, R10 ;  /* 0x0000000a140a7220 */ /* 0x048fe20000400000 */
[----:B------:R-:W-:Y:S02]  /*34e0*/  LOP3.LUT R23, R23, 0x7, R26, 0xf8, !PT ;  /* 0x0000000717177812 */ /* 0x000fe400078ef81a */
[-C--:B------:R-:W-:Y:S01]  /*34f0*/  FFMA R11, R20, R22.reuse, -R11 ;  /* 0x00000016140b7223 */ /* 0x080fe2000000080b */
[----:B------:R-:W-:Y:S01]  /*3500*/  FFMA R10, R21, R22, R10 ;  /* 0x00000016150a7223 */ /* 0x000fe2000000000a */
[C---:B------:R-:W-:Y:S01]  /*3510*/  LEA R28, R23.reuse, UR7, 0x2 ;  /* 0x00000007171c7c11 */ /* 0x040fe2000f8e10ff */
[----:B------:R2:W3:Y:S01]  /*3520*/  F2F.F32.F64 R18, R8 ;  /* 0x0000000800127310 */ /* 0x0004e20000301000 */
[----:B------:R-:W-:Y:S01]  /*3530*/  LEA R25, R23, UR8, 0x2 ;  /* 0x0000000817197c11 */ /* 0x000fe2000f8e10ff */
[C-C-:B-1----:R-:W-:Y:S01]  /*3540*/  FADD R23, R12.reuse, R11.reuse ;  /* 0x0000000b0c177221 */ /* 0x142fe20000000000 */
[----:B------:R-:W-:-:S04]  /*3550*/  FADD R11, R12, -R11 ;  /* 0x8000000b0c0b7221 */ /* 0x000fc80000000000 */
[----:B------:R-:W-:Y:S01]  /*3560*/  STS [R28], R23 ;  /* 0x000000171c007388 */ /* 0x000fe20000000800 */
[C-C-:B--2---:R-:W-:Y:S01]  /*3570*/  FADD R8, R13.reuse, R10.reuse ;  /* 0x0000000a0d087221 */ /* 0x144fe20000000000 */
[----:B------:R-:W-:-:S04]  /*3580*/  FADD R10, R13, -R10 ;  /* 0x8000000a0d0a7221 */ /* 0x000fc80000000000 */
[----:B------:R-:W-:Y:S01]  /*3590*/  STS [R25], R8 ;  /* 0x0000000819007388 */ /* 0x000fe20000000800 */
[C---:B---3--:R-:W-:Y:S01]  /*35a0*/  FMUL R22, R18.reuse, 0.63661974668502807617 ;  /* 0x3f22f98312167820 */ /* 0x048fe20000400000 */
[----:B------:R-:W-:Y:S02]  /*35b0*/  FSETP.GE.AND P2, PT, |R18|, 105615, PT ;  /* 0x47ce47801200780b */ /* 0x000fe40003f46200 */
[----:B------:R-:W-:Y:S03]  /*35c0*/  STS [R28+0x20], R11 ;  /* 0x0000200b1c007388 */ /* 0x000fe60000000800 */
[----:B------:R-:W1:Y:S01]  /*35d0*/  F2I.NTZ R22, R22 ;  /* 0x0000001600167305 */ /* 0x000e620000203100 */
[----:B------:R2:W-:Y:S01]  /*35e0*/  STS [R25+0x20], R10 ;  /* 0x0000200a19007388 */ /* 0x0005e20000000800 */
[----:B------:R-:W-:Y:S01]  /*35f0*/  BAR.SYNC.DEFER_BLOCKING 0x0 ;  /* 0x0000000000007b1d */ /* 0x000fe20000010000 */
[----:B-1----:R-:W-:Y:S01]  /*3600*/  I2FP.F32.S32 R27, R22 ;  /* 0x00000016001b7245 */ /* 0x002fe20000201400 */
[----:B--2---:R-:W-:-:S04]  /*3610*/  IMAD.MOV.U32 R25, RZ, RZ, R22 ;  /* 0x000000ffff197224 */ /* 0x004fc800078e0016 */
[----:B------:R-:W-:-:S04]  /*3620*/  FFMA R9, R27, -1.5707962512969970703, R18 ;  /* 0xbfc90fda1b097823 */ /* 0x000fc80000000012 */
[----:B------:R-:W-:-:S04]  /*3630*/  FFMA R8, R27, -7.5497894158615963534e-08, R9 ;  /* 0xb3a221681b087823 */ /* 0x000fc80000000009 */
[----:B------:R-:W-:Y:S01]  /*3640*/  FFMA R27, R27, -5.3903029534742383927e-15, R8 ;  /* 0xa7c234c51b1b7823 */ /* 0x000fe20000000008 */
[----:B------:R1:W2:Y:S01]  /*3650*/  LDS R12, [R17] ;  /* 0x00000000110c7984 */ /* 0x0002a20000000800 */
[----:B------:R-:W-:Y:S02]  /*3660*/  P2R R8, PR, RZ, 0x4 ;  /* 0x00000004ff087803 */ /* 0x000fe40000000000 */
[----:B------:R-:W-:Y:S01]  /*3670*/  IMAD.MOV.U32 R28, RZ, RZ, R27 ;  /* 0x000000ffff1c7224 */ /* 0x000fe200078e001b */
[----:B------:R1:W3:Y:S04]  /*3680*/  LDS R13, [R16] ;  /* 0x00000000100d7984 */ /* 0x0002e80000000800 */
        /* <DEDUP_REMOVED lines=14> */
.L_x_601:
        /* <DEDUP_REMOVED lines=22> */
[----:B------:R-:W-:Y:S01]  /*38d0*/  @P0 MOV R2, R10 ;  /* 0x0000000a00020202 */ /* 0x000fe20000000f00 */
        /* <DEDUP_REMOVED lines=43> */
.L_x_603:
[----:B------:R-:W-:Y:S05]  /*3b90*/  BSYNC.RECONVERGENT B1 ;  /* 0x0000000000017941 */ /* 0x000fea0003800200 */
.L_x_602:
        /* <DEDUP_REMOVED lines=15> */
.L_x_600:
[----:B------:R-:W-:Y:S05]  /*3c90*/  BSYNC.RECONVERGENT B0 ;  /* 0x0000000000007941 */ /* 0x000fea0003800200 */
.L_x_599:
        /* <DEDUP_REMOVED lines=32> */
.L_x_606:
[----:B0-----:R-:W-:Y:S01]  /*3ea0*/  IMAD.U32 R8, RZ, RZ, UR12 ;  /* 0x0000000cff087e24 */ /* 0x001fe2000f8e00ff */
[----:B------:R-:W-:-:S05]  /*3eb0*/  MOV R9, UR13 ;  /* 0x0000000d00097c02 */ /* 0x000fca0008000f00 */
        /* <DEDUP_REMOVED lines=63> */
.L_x_608:
[----:B------:R-:W-:Y:S05]  /*42b0*/  BSYNC.RECONVERGENT B1 ;  /* 0x0000000000017941 */ /* 0x000fea0003800200 */
.L_x_607:
        /* <DEDUP_REMOVED lines=15> */
.L_x_605:
[----:B------:R-:W-:Y:S05]  /*43b0*/  BSYNC.RECONVERGENT B0 ;  /* 0x0000000000007941 */ /* 0x000fea0003800200 */
.L_x_604:
[----:B------:R-:W-:Y:S01]  /*43c0*/  IMAD.SHL.U32 R8, R26, 0x8, RZ ;  /* 0x000000081a087824 */ /* 0x000fe200078e00ff */
[----:B------:R-:W-:Y:S01]  /*43d0*/  LOP3.LUT R9, R25, 0x1, RZ, 0xc0, !PT ;  /* 0x0000000119097812 */ /* 0x000fe200078ec0ff */
[----:B------:R-:W-:Y:S01]  /*43e0*/  FMUL R10, R27, R27 ;  /* 0x0000001b1b0a7220 */ /* 0x000fe20000400000 */
[----:B------:R-:W-:Y:S01]  /*43f0*/  IMAD.MOV.U32 R11, RZ, RZ, 0x3effffff ;  /* 0x3effffffff0b7424 */ /* 0x000fe200078e00ff */
[----:B------:R-:W5:Y:S01]  /*4400*/  S2UR UR5, SR_CgaCtaId ;  /* 0x00000000000579c3 */ /* 0x000f620000008800 */
        /* <DEDUP_REMOVED lines=9> */
[----:B------:R-:W-:Y:S01]  /*44a0*/  UMOV UR4, 0x400 ;  /* 0x0000040000047882 */ /* 0x000fe20000000000 */
[----:B------:R-:W-:Y:S01]  /*44b0*/  FSEL R9, R9, 0.0083327032625675201416, !P0 ;  /* 0x3c0885e409097808 */ /* 0x000fe20004000000 */
[----:B------:R-:W-:Y:S01]  /*44c0*/  FMUL R18, R8, 0.001953125 ;  /* 0x3b00000008127820 */ /* 0x000fe20000400000 */
[----:B------:R-:W-:Y:S01]  /*44d0*/  LOP3.LUT P1, RZ, R25, 0x2, RZ, 0xc0, !PT ;  /* 0x0000000219ff7812 */ /* 0x000fe2000782c0ff */
[----:B------:R-:W-:Y:S01]  /*44e0*/  BSSY.RECONVERGENT B0, `(.L_x_609) ;  /* 0x0000089000007945 */ /* 0x000fe20003800200 */
[----:B------:R-:W-:Y:S01]  /*44f0*/  FSEL R27, R27, 1, P0 ;  /* 0x3f8000001b1b7808 */ /* 0x000fe20000000000 */
[----:B------:R-:W-:-:S02]  /*4500*/  FFMA R23, R10, R23, R9 ;  /* 0x000000170a177223 */ /* 0x000fc40000000009 */
[----:B------:R-:W1:Y:S02]  /*4510*/  F2F.F64.F32 R8, R18 ;  /* 0x0000001200087310 */ /* 0x000e640000201800 */
[C---:B------:R-:W-:Y:S01]  /*4520*/  FFMA R11, R10.reuse, R23, R11 ;  /* 0x000000170a0b7223 */ /* 0x040fe2000000000b */
[----:B------:R-:W-:Y:S01]  /*4530*/  FFMA R10, R10, R27, RZ ;  /* 0x0000001b0a0a7223 */ /* 0x000fe200000000ff */
[----:B-----5:R-:W-:-:S03]  /*4540*/  ULEA UR4, UR5, UR4, 0x18 ;  /* 0x0000000405047291 */ /* 0x020fc6000f8ec0ff */
[----:B------:R-:W-:Y:S01]  /*4550*/  FFMA R10, R10, R11, R27 ;  /* 0x0000000b0a0a7223 */ /* 0x000fe2000000001b */
[----:B------:R-:W-:-:S03]  /*4560*/  SHF.L.U32 R11, R26, 0x1, RZ ;  /* 0x000000011a0b7819 */ /* 0x000fc600000006ff */
[----:B------:R-:W-:Y:S01]  /*4570*/  @P1 FADD R10, RZ, -R10 ;  /* 0x8000000aff0a1221 */ /* 0x000fe20000000000 */
[----:B------:R-:W-:-:S03]  /*4580*/  LOP3.LUT R23, R11, 0x1e0, RZ, 0xc0, !PT ;  /* 0x000001e00b177812 */ /* 0x000fc600078ec0ff */
[-C--:B0-----:R-:W-:Y:S01]  /*4590*/  FMUL R11, R21, R10.reuse ;  /* 0x0000000a150b7220 */ /* 0x081fe20000400000 */
[----:B-1----:R-:W-:Y:S01]  /*45a0*/  DMUL R8, R8, -UR12 ;  /* 0x8000000c08087c28 */ /* 0x002fe20008000000 */
[C---:B----4-:R-:W-:Y:S01]  /*45b0*/  FMUL R10, R20.reuse, R10 ;  /* 0x0000000a140a7220 */ /* 0x050fe20000400000 */
[----:B------:R-:W-:Y:S01]  /*45c0*/  LOP3.LUT R28, R23, 0xf, R26, 0xf8, !PT ;  /* 0x0000000f171c7812 */ /* 0x000fe200078ef81a */
[-C--:B------:R-:W-:Y:S02]  /*45d0*/  FFMA R11, R20, R22.reuse, -R11 ;  /* 0x00000016140b7223 */ /* 0x080fe4000000080b */
        /* <DEDUP_REMOVED lines=39> */
.L_x_611:
        /* <DEDUP_REMOVED lines=66> */
.L_x_613:
[----:B------:R-:W-:Y:S05]  /*4c70*/  BSYNC.RECONVERGENT B1 ;  /* 0x0000000000017941 */ /* 0x000fea0003800200 */
.L_x_612:
        /* <DEDUP_REMOVED lines=15> */
.L_x_610:
[----:B------:R-:W-:Y:S05]  /*4d70*/  BSYNC.RECONVERGENT B0 ;  /* 0x0000000000007941 */ /* 0x000fea0003800200 */
.L_x_609:
        /* <DEDUP_REMOVED lines=32> */
.L_x_616:
        /* <DEDUP_REMOVED lines=65> */
.L_x_618:
[----:B------:R-:W-:Y:S05]  /*5390*/  BSYNC.RECONVERGENT B1 ;  /* 0x0000000000017941 */ /* 0x000fea0003800200 */
.L_x_617:
        /* <DEDUP_REMOVED lines=15> */
.L_x_615:
[----:B------:R-:W-:Y:S05]  /*5490*/  BSYNC.RECONVERGENT B0 ;  /* 0x0000000000007941 */ /* 0x000fea0003800200 */
.L_x_614:
        /* <DEDUP_REMOVED lines=32> */
[----:B------:R2:W3:Y:S01]  /*56a0*/  F2F.F32.F64 R18, R8 ;  /* 0x0000000800127310 */ /* 0x0004e20000301000 */
[C---:B------:R-:W-:Y:S01]  /*56b0*/  LEA R25, R23.reuse, UR7, 0x2 ;  /* 0x0000000717197c11 */ /* 0x040fe2000f8e10ff */
[C-C-:B-1----:R-:W-:Y:S01]  /*56c0*/  FADD R20, R12.reuse, R11.reuse ;  /* 0x0000000b0c147221 */ /* 0x142fe20000000000 */
[----:B------:R-:W-:Y:S01]  /*56d0*/  LEA R29, R23, UR8, 0x2 ;  /* 0x00000008171d7c11 */ /* 0x000fe2000f8e10ff */
[----:B------:R-:W-:-:S03]  /*56e0*/  FADD R28, R12, -R11 ;  /* 0x8000000b0c1c7221 */ /* 0x000fc60000000000 */
[----:B------:R-:W-:Y:S01]  /*56f0*/  STS [R25], R20 ;  /* 0x0000001419007388 */ /* 0x000fe20000000800 */
[C-C-:B--2---:R-:W-:Y:S01]  /*5700*/  FADD R8, R13.reuse, R10.reuse ;  /* 0x0000000a0d087221 */ /* 0x144fe20000000000 */
[----:B------:R-:W-:-:S04]  /*5710*/  FADD R10, R13, -R10 ;  /* 0x8000000a0d0a7221 */ /* 0x000fc80000000000 */
[----:B------:R1:W-:Y:S01]  /*5720*/  STS [R29], R8 ;  /* 0x000000081d007388 */ /* 0x0003e20000000800 */
[C---:B---3--:R-:W-:Y:S01]  /*5730*/  FMUL R12, R18.reuse, 0.63661974668502807617 ;  /* 0x3f22f983120c7820 */ /* 0x048fe20000400000 */
[----:B------:R-:W-:Y:S02]  /*5740*/  FSETP.GE.AND P2, PT, |R18|, 105615, PT ;  /* 0x47ce47801200780b */ /* 0x000fe40003f46200 */
[----:B------:R2:W-:Y:S03]  /*5750*/  STS [R25+0x80], R28 ;  /* 0x0000801c19007388 */ /* 0x0005e60000000800 */
[----:B------:R-:W3:Y:S01]  /*5760*/  F2I.NTZ R12, R12 ;  /* 0x0000000c000c7305 */ /* 0x000ee20000203100 */
[----:B------:R4:W-:Y:S01]  /*5770*/  STS [R29+0x80], R10 ;  /* 0x0000800a1d007388 */ /* 0x0009e20000000800 */
[----:B-1----:R-:W-:Y:S01]  /*5780*/  P2R R8, PR, RZ, 0x4 ;  /* 0x00000004ff087803 */ /* 0x002fe20000000000 */
[----:B------:R-:W-:Y:S01]  /*5790*/  BAR.SYNC.DEFER_BLOCKING 0x0 ;  /* 0x0000000000007b1d */ /* 0x000fe20000010000 */
[----:B---3--:R-:W-:Y:S01]  /*57a0*/  I2FP.F32.S32 R9, R12 ;  /* 0x0000000c00097245 */ /* 0x008fe20000201400 */
[----:B--2---:R-:W-:-:S04]  /*57b0*/  IMAD.MOV.U32 R28, RZ, RZ, R12 ;  /* 0x000000ffff1c7224 */ /* 0x004fc800078e000c */
[----:B------:R-:W-:-:S04]  /*57c0*/  FFMA R20, R9, -1.5707962512969970703, R18 ;  /* 0xbfc90fda09147823 */ /* 0x000fc80000000012 */
[----:B------:R-:W-:-:S04]  /*57d0*/  FFMA R20, R9, -7.5497894158615963534e-08, R20 ;  /* 0xb3a2216809147823 */ /* 0x000fc80000000014 */
[----:B------:R-:W-:Y:S01]  /*57e0*/  FFMA R25, R9, -5.3903029534742383927e-15, R20 ;  /* 0xa7c234c509197823 */ /* 0x000fe20000000014 */
[----:B------:R4:W1:Y:S03]  /*57f0*/  LDS R27, [R17] ;  /* 0x00000000111b7984 */ /* 0x0008660000000800 */
[----:B------:R-:W-:Y:S01]  /*5800*/  IMAD.MOV.U32 R13, RZ, RZ, R25 ;  /* 0x000000ffff0d7224 */ /* 0x000fe200078e0019 */
[----:B------:R4:W2:Y:S04]  /*5810*/  LDS R22, [R16] ;  /* 0x0000000010167984 */ /* 0x0008a80000000800 */
[----:B------:R4:W3:Y:S04]  /*5820*/  LDS R23, [R17+0x400] ;  /* 0x0004000011177984 */ /* 0x0008e80000000800 */
        /* <DEDUP_REMOVED lines=13> */
.L_x_621:
[----:B0-----:R-:W-:Y:S02]  /*5900*/  IMAD.U32 R9, RZ, RZ, UR13 ;  /* 0x0000000dff097e24 */ /* 0x001fe4000f8e00ff */
[----:B------:R-:W-:-:S05]  /*5910*/  IMAD.U32 R8, RZ, RZ, UR12 ;  /* 0x0000000cff087e24 */ /* 0x000fca000f8e00ff */
[----:B------:R-:W4:Y:S01]  /*5920*/  LDG.E.CONSTANT R9, desc[UR10][R8.64] ;  /* 0x0000000a08097981 */ /* 0x000f22000c1e9900 */
        /* <DEDUP_REMOVED lines=9> */
[----:B----4-:R-:W-:-:S03]  /*59c0*/  IMAD.WIDE.U32 R10, R9, R12, RZ ;  /* 0x0000000c090a7225 */ /* 0x010fc600078e00ff */
        /* <DEDUP_REMOVED lines=53> */
.L_x_623:
[----:B------:R-:W-:Y:S05]  /*5d20*/  BSYNC.RECONVERGENT B1 ;  /* 0x0000000000017941 */ /* 0x000fea0003800200 */
.L_x_622:
        /* <DEDUP_REMOVED lines=15> */
.L_x_620:
[----:B------:R-:W-:Y:S05]  /*5e20*/  BSYNC.RECONVERGENT B0 ;  /* 0x0000000000007941 */ /* 0x000fea0003800200 */
.L_x_619:
[C---:B------:R-:W-:Y:S01]  /*5e30*/  LOP3.LUT R8, R12.reuse, 0x1, RZ, 0xc0, !PT ;  /* 0x000000010c087812 */ /* 0x040fe200078ec0ff */
[----:B------:R-:W-:Y:S02]  /*5e40*/  VIADD R9, R12, 0x1 ;  /* 0x000000010c097836 */ /* 0x000fe40000000000 */
[----:B------:R-:W-:Y:S01]  /*5e50*/  FMUL R11, R13, R13 ;  /* 0x0000000d0d0b7220 */ /* 0x000fe20000400000 */
[----:B------:R-:W-:Y:S01]  /*5e60*/  FSETP.GE.AND P2, PT, |R18|, 105615, PT ;  /* 0x47ce47801200780b */ /* 0x000fe20003f46200 */
[----:B------:R-:W-:Y:S01]  /*5e70*/  BSSY.RECONVERGENT B0, `(.L_x_624) ;  /* 0x000006d000007945 */ /* 0x000fe20003800200 */
[----:B------:R-:W-:Y:S01]  /*5e80*/  ISETP.NE.U32.AND P0, PT, R8, 0x1, PT ;  /* 0x000000010800780c */ /* 0x000fe20003f05070 */
[----:B------:R-:W-:Y:S01]  /*5e90*/  IMAD.MOV.U32 R8, RZ, RZ, 0x37cbac00 ;  /* 0x37cbac00ff087424 */ /* 0x000fe200078e00ff */
[----:B------:R-:W-:Y:S01]  /*5ea0*/  LOP3.LUT P1, RZ, R9, 0x2, RZ, 0xc0, !PT ;  /* 0x0000000209ff7812 */ /* 0x000fe2000782c0ff */
[----:B------:R-:W-:Y:S01]  /*5eb0*/  IMAD.MOV.U32 R9, RZ, RZ, 0x3c0885e4 ;  /* 0x3c0885e4ff097424 */ /* 0x000fe200078e00ff */
[----:B------:R-:W-:Y:S01]  /*5ec0*/  FSEL R20, R13, 1, !P0 ;  /* 0x3f8000000d147808 */ /* 0x000fe20004000000 */
[----:B----4-:R-:W-:-:S03]  /*5ed0*/  FFMA R10, R11, R8, -0.0013887860113754868507 ;  /* 0xbab607ed0b0a7423 */ /* 0x010fc60000000008 */
[----:B------:R-:W-:Y:S02]  /*5ee0*/  FSEL R12, R9, 0.041666727513074874878, !P0 ;  /* 0x3d2aaabb090c7808 */ /* 0x000fe40004000000 */
        /* <DEDUP_REMOVED lines=14> */
[----:B------:R-:W4:Y:S01]  /*5fd0*/  LDCU.64 UR12, c[0x4][URZ] ;  /* 0x01000000ff0c77ac */ /* 0x000f220008000a00 */
[----:B------:R-:W-:Y:S02]  /*5fe0*/  IMAD.MOV.U32 R25, RZ, RZ, RZ ;  /* 0x000000ffff197224 */ /* 0x000fe400078e00ff */
[----:B------:R-:W-:Y:S01]  /*5ff0*/  IMAD.MOV.U32 R29, RZ, RZ, RZ ;  /* 0x000000ffff1d7224 */ /* 0x000fe200078e00ff */
[----:B------:R-:W-:Y:S01]  /*6000*/  LOP3.LUT R28, R28, 0x80000000, RZ, 0xfc, !PT ;  /* 0x800000001c1c7812 */ /* 0x000fe200078efcff */
[----:B------:R-:W-:Y:S01]  /*6010*/  UMOV UR5, URZ ;  /* 0x000000ff00057c82 */ /* 0x000fe20008000000 */
[----:B------:R-:W-:-:S05]  /*6020*/  UMOV UR4, URZ ;  /* 0x000000ff00047c82 */ /* 0x000fca0008000000 */
.L_x_626:
[----:B----4-:R-:W-:Y:S01]  /*6030*/  MOV R11, UR13 ;  /* 0x0000000d000b7c02 */ /* 0x010fe20008000f00 */
        /* <DEDUP_REMOVED lines=64> */
.L_x_628:
[----:B------:R-:W-:Y:S05]  /*6440*/  BSYNC.RECONVERGENT B1 ;  /* 0x0000000000017941 */ /* 0x000fea0003800200 */
.L_x_627:
        /* <DEDUP_REMOVED lines=10> */
[----:B------:R-:W4:Y:S01]  /*64f0*/  I2F.F64.S64 R10, R10 ;  /* 0x0000000a000a7312 */ /* 0x000f220000301c00 */
[----:B------:R-:W-:Y:S01]  /*6500*/  IMAD.IADD R28, R25, 0x1, -R28 ;  /* 0x00000001191c7824 */ /* 0x000fe200078e0a1c */
[----:B----4-:R-:W-:-:S10]  /*6510*/  DMUL R12, R10, UR4 ;  /* 0x000000040a0c7c28 */ /* 0x010fd40008000000 */
[----:B------:R-:W4:Y:S02]  /*6520*/  F2F.F32.F64 R12, R12 ;  /* 0x0000000c000c7310 */ /* 0x000f240000301000 */
[----:B----4-:R-:W-:-:S07]  /*6530*/  FSEL R25, -R12, R12, !P0 ;  /* 0x0000000c0c197208 */ /* 0x010fce0004000100 */
.L_x_625:
[----:B------:R-:W-:Y:S05]  /*6540*/  BSYNC.RECONVERGENT B0 ;  /* 0x0000000000007941 */ /* 0x000fea0003800200 */
.L_x_624:
[----:B------:R-:W-:Y:S01]  /*6550*/  LOP3.LUT R11, R28, 0x1, RZ, 0xc0, !PT ;  /* 0x000000011c0b7812 */ /* 0x000fe200078ec0ff */
[----:B------:R-:W-:Y:S01]  /*6560*/  FMUL R10, R25, R25 ;  /* 0x00000019190a7220 */ /* 0x000fe20000400000 */
[----:B------:R-:W-:Y:S01]  /*6570*/  IMAD.MOV.U32 R13, RZ, RZ, 0x3d2aaabb ;  /* 0x3d2aaabbff0d7424 */ /* 0x000fe200078e00ff */
[----:B------:R-:W4:Y:S01]  /*6580*/  S2UR UR5, SR_CgaCtaId ;  /* 0x00000000000579c3 */ /* 0x000f220000008800 */
[----:B------:R-:W-:Y:S01]  /*6590*/  ISETP.NE.U32.AND P0, PT, R11, 0x1, PT ;  /* 0x000000010b00780c */ /* 0x000fe20003f05070 */
[----:B------:R-:W-:Y:S01]  /*65a0*/  FFMA R11, R10, R8, -0.0013887860113754868507 ;  /* 0xbab607ed0a0b7423 */ /* 0x000fe20000000008 */
[----:B------:R-:W-:Y:S01]  /*65b0*/  UMOV UR12, 0x54442d18 ;  /* 0x54442d18000c7882 */ /* 0x000fe20000000000 */
[----:B------:R-:W-:Y:S01]  /*65c0*/  UMOV UR13, 0x401921fb ;  /* 0x401921fb000d7882 */ /* 0x000fe20000000000 */
[----:B------:R-:W-:Y:S01]  /*65d0*/  FSEL R13, R13, 0.0083327032625675201416, !P0 ;  /* 0x3c0885e40d0d7808 */ /* 0x000fe20004000000 */
[----:B------:R-:W-:Y:S01]  /*65e0*/  UMOV UR4, 0x400 ;  /* 0x0000040000047882 */ /* 0x000fe20000000000 */
[----:B------:R-:W-:Y:S01]  /*65f0*/  FSEL R11, R11, -0.00019574658654164522886, !P0 ;  /* 0xb94d41530b0b7808 */ /* 0x000fe20004000000 */
[----:B------:R-:W-:Y:S01]  /*6600*/  BSSY.RECONVERGENT B0, `(.L_x_629) ;  /* 0x000008e000007945 */ /* 0x000fe20003800200 */
[----:B------:R-:W-:-:S03]  /*6610*/  FSEL R25, R25, 1, P0 ;  /* 0x3f80000019197808 */ /* 0x000fc60000000000 */
[----:B------:R-:W-:Y:S01]  /*6620*/  FFMA R11, R10, R11, R13 ;  /* 0x0000000b0a0b7223 */ /* 0x000fe2000000000d */
[----:B------:R-:W-:-:S05]  /*6630*/  IMAD.MOV.U32 R13, RZ, RZ, 0x3effffff ;  /* 0x3effffffff0d7424 */ /* 0x000fca00078e00ff */
[----:B------:R-:W-:Y:S02]  /*6640*/  FSEL R13, -R13, -0.16666662693023681641, !P0 ;  /* 0xbe2aaaa80d0d7808 */ /* 0x000fe40004000100 */
[----:B------:R-:W-:-:S03]  /*6650*/  LOP3.LUT P0, RZ, R28, 0x2, RZ, 0xc0, !PT ;  /* 0x000000021cff7812 */ /* 0x000fc6000780c0ff */
[C---:B------:R-:W-:Y:S01]  /*6660*/  FFMA R11, R10.reuse, R11, R13 ;  /* 0x0000000b0a0b7223 */ /* 0x040fe2000000000d */
[----:B------:R-:W-:Y:S01]  /*6670*/  FFMA R10, R10, R25, RZ ;  /* 0x000000190a0a7223 */ /* 0x000fe200000000ff */
[----:B----4-:R-:W-:-:S03]  /*6680*/  ULEA UR4, UR5, UR4, 0x18 ;  /* 0x0000000405047291 */ /* 0x010fc6000f8ec0ff */
[----:B------:R-:W-:Y:S01]  /*6690*/  FFMA R12, R10, R11, R25 ;  /* 0x0000000b0a0c7223 */ /* 0x000fe20000000019 */
[----:B------:R-:W-:-:S04]  /*66a0*/  IMAD.SHL.U32 R25, R26, 0x2, RZ ;  /* 0x000000021a197824 */ /* 0x000fc800078e00ff */
[----:B------:R-:W-:Y:S01]  /*66b0*/  @P0 FADD R12, RZ, -R12 ;  /* 0x8000000cff0c0221 */ /* 0x000fe20000000000 */
[----:B------:R-:W-:-:S03]  /*66c0*/  LOP3.LUT R10, R25, 0xfe, RZ, 0xc0, !PT ;  /* 0x000000fe190a7812 */ /* 0x000fc600078ec0ff */
[----:B0-----:R-:W-:Y:S01]  /*66d0*/  FMUL R28, R21, R12 ;  /* 0x0000000c151c7220 */ /* 0x001fe20000400000 */
[----:B------:R-:W-:Y:S01]  /*66e0*/  I2FP.F32.U32 R10, R10 ;  /* 0x0000000a000a7245 */ /* 0x000fe20000201000 */
[C---:B---3--:R-:W-:Y:S02]  /*66f0*/  FMUL R12, R23.reuse, R12 ;  /* 0x0000000c170c7220 */ /* 0x048fe40000400000 */
[-C--:B------:R-:W-:Y:S02]  /*6700*/  FFMA R28, R23, R20.reuse, -R28 ;  /* 0x00000014171c7223 */ /* 0x080fe4000000081c */
[----:B------:R-:W-:Y:S01]  /*6710*/  FMUL R13, R10, 0.001953125 ;  /* 0x3b0000000a0d7820 */ /* 0x000fe20000400000 */
[----:B------:R-:W-:Y:S01]  /*6720*/  FFMA R21, R21, R20, R12 ;  /* 0x0000001415157223 */ /* 0x000fe2000000000c */
[C-C-:B-1----:R-:W-:Y:S01]  /*6730*/  FADD R12, R27.reuse, R28.reuse ;  /* 0x0000001c1b0c7221 */ /* 0x142fe20000000000 */
[----:B------:R-:W-:Y:S01]  /*6740*/  FADD R28, R27, -R28 ;  /* 0x8000001c1b1c7221 */ /* 0x000fe20000000000 */
[----:B------:R0:W1:Y:S02]  /*6750*/  F2F.F64.F32 R10, R13 ;  /* 0x0000000d000a7310 */ /* 0x0000640000201800 */
[----:B0-----:R-:W-:-:S04]  /*6760*/  LOP3.LUT R13, R25, 0x180, RZ, 0xc0, !PT ;  /* 0x00000180190d7812 */ /* 0x001fc800078ec0ff */
[----:B------:R-:W-:Y:S01]  /*6770*/  LOP3.LUT R13, R13, 0x3f, R26, 0xf8, !PT ;  /* 0x0000003f0d0d7812 */ /* 0x000fe200078ef81a */
[----:B-1----:R-:W-:-:S06]  /*6780*/  DMUL R10, R10, -UR12 ;  /* 0x8000000c0a0a7c28 */ /* 0x002fcc0008000000 */
[----:B------:R0:W1:Y:S02]  /*6790*/  F2F.F32.F64 R18, R10 ;  /* 0x0000000a00127310 */ /* 0x0000640000301000 */
[C---:B0-----:R-:W-:Y:S01]  /*67a0*/  LEA R11, R13.reuse, UR4, 0x2 ;  /* 0x000000040d0b7c11 */ /* 0x041fe2000f8e10ff */
[C-C-:B--2---:R-:W-:Y:S01]  /*67b0*/  FADD R10, R22.reuse, R21.reuse ;  /* 0x00000015160a7221 */ /* 0x144fe20000000000 */
[----:B------:R-:W-:Y:S01]  /*67c0*/  LEA R13, R13, UR6, 0x2 ;  /* 0x000000060d0d7c11 */ /* 0x000fe2000f8e10ff */
[----:B------:R-:W-:Y:S02]  /*67d0*/  FADD R22, R22, -R21 ;  /* 0x8000001516167221 */ /* 0x000fe40000000000 */
[----:B------:R-:W-:Y:S01]  /*67e0*/  STS [R11], R12 ;  /* 0x0000000c0b007388 */ /* 0x000fe20000000800 */
[C---:B-1----:R-:W-:Y:S01]  /*67f0*/  FMUL R29, R18.reuse, 0.63661974668502807617 ;  /* 0x3f22f983121d7820 */ /* 0x042fe20000400000 */
[----:B------:R-:W-:Y:S02]  /*6800*/  FSETP.GE.AND P1, PT, |R18|, 105615, PT ;  /* 0x47ce47801200780b */ /* 0x000fe40003f26200 */
[----:B------:R0:W-:Y:S03]  /*6810*/  STS [R13], R10 ;  /* 0x0000000a0d007388 */ /* 0x0001e60000000800 */
[----:B------:R-:W1:Y:S01]  /*6820*/  F2I.NTZ R29, R29 ;  /* 0x0000001d001d7305 */ /* 0x000e620000203100 */
[----:B------:R2:W-:Y:S04]  /*6830*/  STS [R11+0x100], R28 ;  /* 0x0001001c0b007388 */ /* 0x0005e80000000800 */
[----:B------:R3:W-:Y:S01]  /*6840*/  STS [R13+0x100], R22 ;  /* 0x000100160d007388 */ /* 0x0007e20000000800 */
[----:B0-----:R-:W-:Y:S01]  /*6850*/  P2R R10, PR, RZ, 0x2 ;  /* 0x00000002ff0a7803 */ /* 0x001fe20000000000 */
[----:B------:R-:W-:Y:S01]  /*6860*/  BAR.SYNC.DEFER_BLOCKING 0x0 ;  /* 0x0000000000007b1d */ /* 0x000fe20000010000 */
[----:B-1----:R-:W-:-:S02]  /*6870*/  I2FP.F32.S32 R27, R29 ;  /* 0x0000001d001b7245 */ /* 0x002fc40000201400 */
[----:B--2---:R-:W-:-:S03]  /*6880*/  MOV R28, R29 ;  /* 0x0000001d001c7202 */ /* 0x004fc60000000f00 */
[----:B------:R-:W-:-:S04]  /*6890*/  FFMA R12, R27, -1.5707962512969970703, R18 ;  /* 0xbfc90fda1b0c7823 */ /* 0x000fc80000000012 */
[----:B------:R-:W-:-:S04]  /*68a0*/  FFMA R12, R27, -7.5497894158615963534e-08, R12 ;  /* 0xb3a221681b0c7823 */ /* 0x000fc8000000000c */
[----:B------:R-:W-:-:S04]  /*68b0*/  FFMA R27, R27, -5.3903029534742383927e-15, R12 ;  /* 0xa7c234c51b1b7823 */ /* 0x000fc8000000000c */
[----:B------:R-:W-:Y:S01]  /*68c0*/  IMAD.MOV.U32 R12, RZ, RZ, R27 ;  /* 0x000000ffff0c7224 */ /* 0x000fe200078e001b */
[----:B------:R3:W0:Y:S04]  /*68d0*/  LDS R20, [R24] ;  /* 0x0000000018147984 */ /* 0x0006280000000800 */
[----:B------:R3:W1:Y:S04]  /*68e0*/  LDS R21, [R24+0x400] ;  /* 0x0004000018157984 */ /* 0x0006680000000800 */
[----:B------:R3:W2:Y:S04]  /*68f0*/  LDS R22, [R19] ;  /* 0x0000000013167984 */ /* 0x0006a80000000800 */
[----:B------:R3:W4:Y:S01]  /*6900*/  LDS R23, [R19+0x400] ;  /* 0x0004000013177984 */ /* 0x0007220000000800 */
[----:B------:R-:W-:Y:S05]  /*6910*/  @!P1 BRA `(.L_x_630) ;  /* 0x0000000400709947 */ /* 0x000fea0003800000 */
[----:B------:R-:W-:-:S13]  /*6920*/  FSETP.NEU.AND P0, PT, |R18|, +INF , PT ;  /* 0x7f8000001200780b */ /* 0x000fda0003f0d200 */
[----:B------:R-:W-:Y:S01]  /*6930*/  @!P0 FMUL R12, RZ, R18 ;  /* 0x00000012ff0c8220 */ /* 0x000fe20000400000 */
[----:B------:R-:W-:Y:S01]  /*6940*/  @!P0 IMAD.MOV.U32 R29, RZ, RZ, RZ ;  /* 0x000000ffff1d8224 */ /* 0x000fe200078e00ff */
[----:B------:R-:W-:Y:S06]  /*6950*/  @!P0 BRA `(.L_x_630) ;  /* 0x0000000400608947 */ /* 0x000fec0003800000 */
[----:B---3--:R-:W-:Y:S01]  /*6960*/  IMAD.SHL.U32 R19, R18, 0x100, RZ ;  /* 0x0000010012137824 */ /* 0x008fe200078e00ff */
[----:B------:R-:W3:Y:S01]  /*6970*/  LDCU.64 UR12, c[0x4][URZ] ;  /* 0x01000000ff0c77ac */ /* 0x000ee20008000a00 */
[----:B------:R-:W-:Y:S02]  /*6980*/  IMAD.MOV.U32 R29, RZ, RZ, RZ ;  /* 0x000000ffff1d7224 */ /* 0x000fe400078e00ff */
[----:B------:R-:W-:Y:S01]  /*6990*/  IMAD.MOV.U32 R24, RZ, RZ, RZ ;  /* 0x000000ffff187224 */ /* 0x000fe200078e00ff */
[----:B------:R-:W-:Y:S01]  /*69a0*/  LOP3.LUT R19, R19, 0x80000000, RZ, 0xfc, !PT ;  /* 0x8000000013137812 */ /* 0x000fe200078efcff */
[----:B------:R-:W-:Y:S01]  /*69b0*/  UMOV UR5, URZ ;  /* 0x000000ff00057c82 */ /* 0x000fe20008000000 */
[----:B------:R-:W-:-:S05]  /*69c0*/  UMOV UR4, URZ ;  /* 0x000000ff00047c82 */ /* 0x000fca0008000000 */
.L_x_631:
[----:B---3--:R-:W-:Y:S01]  /*69d0*/  MOV R10, UR12 ;  /* 0x0000000c000a7c02 */ /* 0x008fe20008000f00 */
        /* <DEDUP_REMOVED lines=64> */
.L_x_633:
[----:B------:R-:W-:Y:S05]  /*6de0*/  BSYNC.RECONVERGENT B1 ;  /* 0x0000000000017941 */ /* 0x000fea0003800200 */
.L_x_632:
[C---:B------:R-:W-:Y:S01]  /*6df0*/  SHF.L.W.U32.HI R11, R12.reuse, 0x2, R19 ;  /* 0x000000020c0b7819 */ /* 0x040fe20000010e13 */
[----:B------:R-:W-:Y:S01]  /*6e00*/  IMAD.SHL.U32 R13, R12, 0x4, RZ ;  /* 0x000000040c0d7824 */ /* 0x000fe200078e00ff */
[----:B------:R-:W-:Y:S01]  /*6e10*/  UMOV UR4, 0x54442d19 ;  /* 0x54442d1900047882 */ /* 0x000fe20000000000 */
[----:B------:R-:W-:Y:S01]  /*6e20*/  UMOV UR5, 0x3bf921fb ;  /* 0x3bf921fb00057882 */ /* 0x000fe20000000000 */
[----:B------:R-:W-:Y:S02]  /*6e30*/  LOP3.LUT R10, R11, R18, RZ, 0x3c, !PT ;  /* 0x000000120b0a7212 */ /* 0x000fe400078e3cff */
[----:B------:R-:W-:Y:S02]  /*6e40*/  SHF.R.S32.HI R24, RZ, 0x1f, R11 ;  /* 0x0000001fff187819 */ /* 0x000fe4000001140b */
[----:B------:R-:W-:Y:S02]  /*6e50*/  ISETP.GE.AND P0, PT, R10, RZ, PT ;  /* 0x000000ff0a00720c */ /* 0x000fe40003f06270 */
[----:B------:R-:W-:-:S02]  /*6e60*/  LOP3.LUT R11, R24, R11, RZ, 0x3c, !PT ;  /* 0x0000000b180b7212 */ /* 0x000fc400078e3cff */
[----:B------:R-:W-:Y:S02]  /*6e70*/  LOP3.LUT R10, R24, R13, RZ, 0x3c, !PT ;  /* 0x0000000d180a7212 */ /* 0x000fe400078e3cff */
[----:B------:R-:W-:-:S04]  /*6e80*/  SHF.R.U32.HI R19, RZ, 0x1e, R19 ;  /* 0x0000001eff137819 */ /* 0x000fc80000011613 */
[----:B------:R-:W3:Y:S01]  /*6e90*/  I2F.F64.S64 R10, R10 ;  /* 0x0000000a000a7312 */ /* 0x000ee20000301c00 */
[----:B------:R-:W-:Y:S01]  /*6ea0*/  IMAD.IADD R29, R24, 0x1, -R19 ;  /* 0x00000001181d7824 */ /* 0x000fe200078e0a13 */
[----:B---3--:R-:W-:-:S10]  /*6eb0*/  DMUL R12, R10, UR4 ;  /* 0x000000040a0c7c28 */ /* 0x008fd40008000000 */
[----:B------:R-:W3:Y:S02]  /*6ec0*/  F2F.F32.F64 R12, R12 ;  /* 0x0000000c000c7310 */ /* 0x000ee40000301000 */
[----:B---3--:R-:W-:-:S07]  /*6ed0*/  FSEL R12, -R12, R12, !P0 ;  /* 0x0000000c0c0c7208 */ /* 0x008fce0004000100 */
.L_x_630:
[----:B------:R-:W-:Y:S05]  /*6ee0*/  BSYNC.RECONVERGENT B0 ;  /* 0x0000000000007941 */ /* 0x000fea0003800200 */
.L_x_629:
[C---:B------:R-:W-:Y:S01]  /*6ef0*/  LOP3.LUT R10, R29.reuse, 0x1, RZ, 0xc0, !PT ;  /* 0x000000011d0a7812 */ /* 0x040fe200078ec0ff */
[----:B------:R-:W-:Y:S01]  /*6f00*/  FMUL R11, R12, R12 ;  /* 0x0000000c0c0b7220 */ /* 0x000fe20000400000 */
[----:B---3--:R-:W-:Y:S01]  /*6f10*/  VIADD R13, R29, 0x1 ;  /* 0x000000011d0d7836 */ /* 0x008fe20000000000 */
[----:B------:R-:W-:Y:S01]  /*6f20*/  FSETP.GE.AND P2, PT, |R18|, 105615, PT ;  /* 0x47ce47801200780b */ /* 0x000fe20003f46200 */
[----:B------:R-:W-:Y:S01]  /*6f30*/  BSSY.RECONVERGENT B0, `(.L_x_634) ;  /* 0x000006b000007945 */ /* 0x000fe20003800200 */
[----:B------:R-:W-:Y:S01]  /*6f40*/  ISETP.NE.U32.AND P0, PT, R10, 0x1, PT ;  /* 0x000000010a00780c */ /* 0x000fe20003f05070 */
[----:B------:R-:W-:Y:S01]  /*6f50*/  FFMA R10, R11, R8, -0.0013887860113754868507 ;  /* 0xbab607ed0b0a7423 */ /* 0x000fe20000000008 */
[----:B------:R-:W-:Y:S02]  /*6f60*/  LOP3.LUT P1, RZ, R13, 0x2, RZ, 0xc0, !PT ;  /* 0x000000020dff7812 */ /* 0x000fe4000782c0ff */
[----:B------:R-:W-:Y:S02]  /*6f70*/  FSEL R24, R9, 0.041666727513074874878, !P0 ;  /* 0x3d2aaabb09187808 */ /* 0x000fe40004000000 */
[----:B------:R-:W-:-:S05]  /*6f80*/  FSEL R10, R10, -0.00019574658654164522886, P0 ;  /* 0xb94d41530a0a7808 */ /* 0x000fca0000000000 */
[----:B------:R-:W-:Y:S01]  /*6f90*/  FFMA R13, R11, R10, R24 ;  /* 0x0000000a0b0d7223 */ /* 0x000fe20000000018 */
[----:B------:R-:W-:Y:S01]  /*6fa0*/  IMAD.MOV.U32 R10, RZ, RZ, 0x3e2aaaa8 ;  /* 0x3e2aaaa8ff0a7424 */ /* 0x000fe200078e00ff */
[----:B------:R-:W-:-:S04]  /*6fb0*/  FSEL R24, R12, 1, !P0 ;  /* 0x3f8000000c187808 */ /* 0x000fc80004000000 */
        /* <DEDUP_REMOVED lines=17> */
.L_x_636:
        /* <DEDUP_REMOVED lines=47> */
[----:B------:R-:W-:Y:S01]  /*73c0*/  @P0 IMAD.MOV.U32 R28, RZ, RZ, R6 ;  /* 0x000000ffff1c0224 */ /* 0x000fe200078e0006 */
[----:B------:R-:W-:Y:S01]  /*73d0*/  @P3 MOV R13, R6 ;  /* 0x00000006000d3202 */ /* 0x000fe20000000f00 */
        /* <DEDUP_REMOVED lines=16> */
.L_x_638:
[----:B------:R-:W-:Y:S05]  /*74e0*/  BSYNC.RECONVERGENT B1 ;  /* 0x0000000000017941 */ /* 0x000fea0003800200 */
.L_x_637:
[C---:B------:R-:W-:Y:S01]  /*74f0*/  SHF.L.W.U32.HI R12, R13.reuse, 0x2, R28 ;  /* 0x000000020d0c7819 */ /* 0x040fe20000010e1c */
[----:B------:R-:W-:Y:S01]  /*7500*/  UMOV UR4, 0x54442d19 ;  /* 0x54442d1900047882 */ /* 0x000fe20000000000 */
[----:B------:R-:W-:Y:S01]  /*7510*/  SHF.L.U32 R19, R13, 0x2, RZ ;  /* 0x000000020d137819 */ /* 0x000fe200000006ff */
        /* <DEDUP_REMOVED lines=12> */
.L_x_635:
[----:B------:R-:W-:Y:S05]  /*75e0*/  BSYNC.RECONVERGENT B0 ;  /* 0x0000000000007941 */ /* 0x000fea0003800200 */
.L_x_634:
[C---:B------:R-:W-:Y:S01]  /*75f0*/  LOP3.LUT R11, R28.reuse, 0x1, RZ, 0xc0, !PT ;  /* 0x000000011c0b7812 */ /* 0x040fe200078ec0ff */
[----:B------:R-:W-:Y:S01]  /*7600*/  FMUL R13, R27, R27 ;  /* 0x0000001b1b0d7220 */ /* 0x000fe20000400000 */
[----:B------:R-:W-:Y:S01]  /*7610*/  LOP3.LUT P1, RZ, R28, 0x2, RZ, 0xc0, !PT ;  /* 0x000000021cff7812 */ /* 0x000fe2000782c0ff */
[----:B------:R-:W-:Y:S01]  /*7620*/  UMOV UR4, 0x54442d18 ;  /* 0x54442d1800047882 */ /* 0x000fe20000000000 */
[----:B------:R-:W-:Y:S01]  /*7630*/  ISETP.NE.U32.AND P0, PT, R11, 0x1, PT ;  /* 0x000000010b00780c */ /* 0x000fe20003f05070 */
[----:B------:R-:W-:Y:S01]  /*7640*/  FFMA R12, R13, R8, -0.0013887860113754868507 ;  /* 0xbab607ed0d0c7423 */ /* 0x000fe20000000008 */
[----:B------:R-:W-:Y:S01]  /*7650*/  IMAD.MOV.U32 R11, RZ, RZ, 0x3d2aaabb ;  /* 0x3d2aaabbff0b7424 */ /* 0x000fe200078e00ff */
[----:B------:R-:W-:Y:S01]  /*7660*/  LOP3.LUT R25, R25, 0x100, RZ, 0xc0, !PT ;  /* 0x0000010019197812 */ /* 0x000fe200078ec0ff */
[----:B------:R-:W-:Y:S01]  /*7670*/  UMOV UR5, 0x401921fb ;  /* 0x401921fb00057882 */ /* 0x000fe20000000000 */
[----:B------:R-:W-:Y:S01]  /*7680*/  FSEL R27, R27, 1, P0 ;  /* 0x3f8000001b1b7808 */ /* 0x000fe20000000000 */
[----:B------:R-:W-:Y:S01]  /*7690*/  BSSY.RECONVERGENT B0, `(.L_x_639) ;  /* 0x000008b000007945 */ /* 0x000fe20003800200 */
[----:B------:R-:W-:-:S02]  /*76a0*/  FSEL R12, R12, -0.00019574658654164522886, !P0 ;  /* 0xb94d41530c0c7808 */ /* 0x000fc40004000000 */
[----:B------:R-:W-:Y:S02]  /*76b0*/  FSEL R18, R11, 0.0083327032625675201416, !P0 ;  /* 0x3c0885e40b127808 */ /* 0x000fe40004000000 */
[----:B------:R-:W-:Y:S02]  /*76c0*/  LOP3.LUT R25, R25, 0x7f, R26, 0xf8, !PT ;  /* 0x0000007f19197812 */ /* 0x000fe400078ef81a */
[----:B------:R-:W-:Y:S01]  /*76d0*/  I2FP.F32.U32 R19, R26 ;  /* 0x0000001a00137245 */ /* 0x000fe20000201000 */
[C---:B------:R-:W-:Y:S01]  /*76e0*/  FFMA R18, R13.reuse, R12, R18 ;  /* 0x0000000c0d127223 */ /* 0x040fe20000000012 */
[----:B------:R-:W-:Y:S02]  /*76f0*/  IMAD.MOV.U32 R12, RZ, RZ, 0x3effffff ;  /* 0x3effffffff0c7424 */ /* 0x000fe400078e00ff */
[----:B------:R-:W-:Y:S01]  /*7700*/  FFMA R26, R13, R27, RZ ;  /* 0x0000001b0d1a7223 */ /* 0x000fe200000000ff */
[----:B------:R-:W-:Y:S02]  /*7710*/  LEA R29, R25, UR7, 0x2 ;  /* 0x00000007191d7c11 */ /* 0x000fe4000f8e10ff */
[----:B------:R-:W-:-:S05]  /*7720*/  FSEL R28, -R12, -0.16666662693023681641, !P0 ;  /* 0xbe2aaaa80c1c7808 */ /* 0x000fca0004000100 */
[----:B------:R-:W-:-:S04]  /*7730*/  FFMA R18, R13, R18, R28 ;  /* 0x000000120d127223 */ /* 0x000fc8000000001c */
[----:B------:R-:W-:Y:S01]  /*7740*/  FFMA R26, R26, R18, R27 ;  /* 0x000000121a1a7223 */ /* 0x000fe2000000001b */
[----:B------:R-:W-:-:S03]  /*7750*/  FMUL R27, R19, 0.001953125 ;  /* 0x3b000000131b7820 */ /* 0x000fc60000400000 */
[----:B------:R-:W-:Y:S01]  /*7760*/  @P1 FADD R26, RZ, -R26 ;  /* 0x8000001aff1a1221 */ /* 0x000fe20000000000 */
[----:B------:R-:W3:Y:S03]  /*7770*/  F2F.F64.F32 R18, R27 ;  /* 0x0000001b00127310 */ /* 0x000ee60000201800 */
[-C--:B----4-:R-:W-:Y:S01]  /*7780*/  FMUL R28, R23, R26.reuse ;  /* 0x0000001a171c7220 */ /* 0x090fe20000400000 */
[----:B-1----:R-:W-:-:S03]  /*7790*/  FMUL R26, R21, R26 ;  /* 0x0000001a151a7220 */ /* 0x002fc60000400000 */
[-C--:B------:R-:W-:Y:S01]  /*77a0*/  FFMA R21, R21, R24.reuse, -R28 ;  /* 0x0000001815157223 */ /* 0x080fe2000000081c */
[----:B------:R-:W-:Y:S01]  /*77b0*/  FFMA R23, R23, R24, R26 ;  /* 0x0000001817177223 */ /* 0x000fe2000000001a */
[----:B------:R-:W-:Y:S02]  /*77c0*/  LEA R28, R25, UR8, 0x2 ;  /* 0x00000008191c7c11 */ /* 0x000fe4000f8e10ff */
[----:B0-----:R-:W-:Y:S01]  /*77d0*/  FADD R26, R20, R21 ;  /* 0x00000015141a7221 */ /* 0x001fe20000000000 */
[----:B---3--:R-:W-:-:S04]  /*77e0*/  DMUL R18, R18, -UR4 ;  /* 0x8000000412127c28 */ /* 0x008fc80008000000 */
[----:B------:R0:W-:Y:S02]  /*77f0*/  STS [R29], R26 ;  /* 0x0000001a1d007388 */ /* 0x0001e40000000800 */
[----:B------:R1:W3:Y:S02]  /*7800*/  F2F.F32.F64 R13, R18 ;  /* 0x00000012000d7310 */ /* 0x0002e40000301000 */
[----:B-1----:R-:W-:Y:S01]  /*7810*/  FADD R18, R20, -R21 ;  /* 0x8000001514127221 */ /* 0x002fe20000000000 */
[C-C-:B--2---:R-:W-:Y:S01]  /*7820*/  FADD R20, R22.reuse, R23.reuse ;  /* 0x0000001716147221 */ /* 0x144fe20000000000 */
[----:B------:R-:W-:Y:S01]  /*7830*/  FADD R19, R22, -R23 ;  /* 0x8000001716137221 */ /* 0x000fe20000000000 */
[----:B---3--:R-:W-:-:S03]  /*7840*/  FMUL R27, R13, 0.63661974668502807617 ;  /* 0x3f22f9830d1b7820 */ /* 0x008fc60000400000 */
[----:B------:R1:W-:Y:S01]  /*7850*/  STS [R28], R20 ;  /* 0x000000141c007388 */ /* 0x0003e20000000800 */
[----:B------:R-:W-:-:S03]  /*7860*/  FSETP.GE.AND P2, PT, |R13|, 105615, PT ;  /* 0x47ce47800d00780b */ /* 0x000fc60003f46200 */
[----:B------:R-:W-:Y:S01]  /*7870*/  STS [R29+0x200], R18 ;  /* 0x000200121d007388 */ /* 0x000fe20000000800 */
[----:B------:R-:W2:Y:S03]  /*7880*/  F2I.NTZ R27, R27 ;  /* 0x0000001b001b7305 */ /* 0x000ea60000203100 */
[----:B------:R-:W-:Y:S01]  /*7890*/  STS [R28+0x200], R19 ;  /* 0x000200131c007388 */ /* 0x000fe20000000800 */
[----:B------:R-:W-:Y:S01]  /*78a0*/  BAR.SYNC.DEFER_BLOCKING 0x0 ;  /* 0x0000000000007b1d */ /* 0x000fe20000010000 */
[----:B--2---:R-:W-:-:S05]  /*78b0*/  I2FP.F32.S32 R25, R27 ;  /* 0x0000001b00197245 */ /* 0x004fca0000201400 */
[----:B0-----:R-:W-:-:S04]  /*78c0*/  FFMA R26, R25, -1.5707962512969970703, R13 ;  /* 0xbfc90fda191a7823 */ /* 0x001fc8000000000d */
[----:B------:R-:W-:-:S04]  /*78d0*/  FFMA R26, R25, -7.5497894158615963534e-08, R26 ;  /* 0xb3a22168191a7823 */ /* 0x000fc8000000001a */
[----:B------:R-:W-:Y:S01]  /*78e0*/  FFMA R25, R25, -5.3903029534742383927e-15, R26 ;  /* 0xa7c234c519197823 */ /* 0x000fe2000000001a */
[----:B------:R-:W-:Y:S01]  /*78f0*/  IMAD.MOV.U32 R26, RZ, RZ, R27 ;  /* 0x000000ffff1a7224 */ /* 0x000fe200078e001b */
[----:B------:R-:W0:Y:S02]  /*7900*/  LDS R21, [R17] ;  /* 0x0000000011157984 */ /* 0x000e240000000800 */
[----:B-1----:R-:W-:Y:S02]  /*7910*/  IMAD.MOV.U32 R20, RZ, RZ, R25 ;  /* 0x000000ffff147224 */ /* 0x002fe400078e0019 */
[----:B------:R-:W1:Y:S04]  /*7920*/  LDS R22, [R17+0x400] ;  /* 0x0004000011167984 */ /* 0x000e680000000800 */
[----:B------:R-:W2:Y:S04]  /*7930*/  LDS R23, [R16] ;  /* 0x0000000010177984 */ /* 0x000ea80000000800 */
[----:B------:R3:W4:Y:S02]  /*7940*/  LDS R24, [R16+0x400] ;  /* 0x0004000010187984 */ /* 0x0007240000000800 */
[----:B---3--:R-:W-:Y:S01]  /*7950*/  P2R R16, PR, RZ, 0x4 ;  /* 0x00000004ff107803 */ /* 0x008fe20000000000 */
        /* <DEDUP_REMOVED lines=12> */
.L_x_641:
        /* <DEDUP_REMOVED lines=66> */
.L_x_643:
[----:B------:R-:W-:Y:S05]  /*7e40*/  BSYNC.RECONVERGENT B1 ;  /* 0x0000000000017941 */ /* 0x000fea0003800200 */
.L_x_642:
        /* <DEDUP_REMOVED lines=10> */
[----:B------:R-:W3:Y:S01]  /*7ef0*/  I2F.F64.S64 R16, R16 ;  /* 0x0000001000107312 */ /* 0x000ee20000301c00 */
[----:B------:R-:W-:Y:S01]  /*7f00*/  ISETP.GE.AND P0, PT, R20, RZ, PT ;  /* 0x000000ff1400720c */ /* 0x000fe20003f06270 */
[----:B---3--:R-:W-:-:S10]  /*7f10*/  DMUL R18, R16, UR4 ;  /* 0x0000000410127c28 */ /* 0x008fd40008000000 */
[----:B------:R-:W3:Y:S02]  /*7f20*/  F2F.F32.F64 R18, R18 ;  /* 0x0000001200127310 */ /* 0x000ee40000301000 */
[----:B---3--:R-:W-:-:S07]  /*7f30*/  FSEL R20, -R18, R18, !P0 ;  /* 0x0000001212147208 */ /* 0x008fce0004000100 */
.L_x_640:
[----:B------:R-:W-:Y:S05]  /*7f40*/  BSYNC.RECONVERGENT B0 ;  /* 0x0000000000007941 */ /* 0x000fea0003800200 */
.L_x_639:
        /* <DEDUP_REMOVED lines=25> */
[----:B------:R-:W3:Y:S02]  /*80e0*/  LDCU.64 UR6, c[0x4][URZ] ;  /* 0x01000000ff0677ac */ /* 0x000ee40008000a00 */
[----:B------:R-:W-:Y:S01]  /*80f0*/  LOP3.LUT R27, R10, 0x80000000, RZ, 0xfc, !PT ;  /* 0x800000000a1b7812 */ /* 0x000fe200078efcff */
[----:B------:R-:W-:Y:S01]  /*8100*/  UMOV UR5, URZ ;  /* 0x000000ff00057c82 */ /* 0x000fe20008000000 */
[----:B------:R-:W-:-:S05]  /*8110*/  UMOV UR4, URZ ;  /* 0x000000ff00047c82 */ /* 0x000fca0008000000 */
.L_x_646:
[----:B---3--:R-:W-:Y:S02]  /*8120*/  IMAD.U32 R16, RZ, RZ, UR6 ;  /* 0x00000006ff107e24 */ /* 0x008fe4000f8e00ff */
        /* <DEDUP_REMOVED lines=53> */
[----:B------:R-:W-:Y:S01]  /*8480*/  @P1 IMAD.MOV.U32 R2, RZ, RZ, R3 ;  /* 0x000000ffff021224 */ /* 0x000fe200078e0003 */
[----:B------:R-:W-:Y:S01]  /*8490*/  LOP3.LUT R17, R17, 0x1f, RZ, 0xc0, !PT ;  /* 0x0000001f11117812 */ /* 0x000fe200078ec0ff */
        /* <DEDUP_REMOVED lines=8> */
.L_x_648:
[----:B------:R-:W-:Y:S05]  /*8520*/  BSYNC.RECONVERGENT B1 ;  /* 0x0000000000017941 */ /* 0x000fea0003800200 */
.L_x_647:
        /* <DEDUP_REMOVED lines=15> */
.L_x_645:
[----:B------:R-:W-:Y:S05]  /*8620*/  BSYNC.RECONVERGENT B0 ;  /* 0x0000000000007941 */ /* 0x000fea0003800200 */
.L_x_644:
[----:B------:R-:W-:Y:S01]  /*8630*/  FMUL R4, R25, R25 ;  /* 0x0000001919047220 */ /* 0x000fe20000400000 */
[C---:B------:R-:W-:Y:S02]  /*8640*/  LOP3.LUT R2, R26.reuse, 0x1, RZ, 0xc0, !PT ;  /* 0x000000011a027812 */ /* 0x040fe400078ec0ff */
[----:B------:R-:W-:Y:S01]  /*8650*/  LOP3.LUT P1, RZ, R26, 0x2, RZ, 0xc0, !PT ;  /* 0x000000021aff7812 */ /* 0x000fe2000782c0ff */
[----:B------:R-:W-:Y:S01]  /*8660*/  FFMA R8, R4, R8, -0.0013887860113754868507 ;  /* 0xbab607ed04087423 */ /* 0x000fe20000000008 */
[----:B------:R-:W-:Y:S02]  /*8670*/  ISETP.NE.U32.AND P0, PT, R2, 0x1, PT ;  /* 0x000000010200780c */ /* 0x000fe40003f05070 */
[----:B------:R-:W3:Y:S02]  /*8680*/  LDC.64 R2, c[0x0][0x388] ;  /* 0x0000e200ff027b82 */ /* 0x000ee40000000a00 */
        /* <DEDUP_REMOVED lines=9> */
[----:B---3--:R-:W-:-:S04]  /*8720*/  IMAD.WIDE.U32 R2, R0, 0x4, R2 ;  /* 0x0000000400027825 */ /* 0x008fc800078e0002 */
[-C--:B----4-:R-:W-:Y:S01]  /*8730*/  FMUL R7, R24, R5.reuse ;  /* 0x0000000518077220 */ /* 0x090fe20000400000 */
[----:B-1----:R-:W-:-:S03]  /*8740*/  FMUL R5, R22, R5 ;  /* 0x0000000516057220 */ /* 0x002fc60000400000 */
[-C--:B------:R-:W-:Y:S01]  /*8750*/  FFMA R22, R22, R9.reuse, -R7 ;  /* 0x0000000916167223 */ /* 0x080fe20000000807 */
[----:B------:R-:W-:-:S03]  /*8760*/  FFMA R24, R24, R9, R5 ;  /* 0x0000000918187223 */ /* 0x000fc60000000005 */
[----:B0-----:R-:W-:Y:S01]  /*8770*/  FADD R5, R21, R22 ;  /* 0x0000001615057221 */ /* 0x001fe20000000000 */
[----:B--2---:R-:W-:Y:S01]  /*8780*/  FADD R7, R23, R24 ;  /* 0x0000001817077221 */ /* 0x004fe20000000000 */
[----:B------:R-:W-:Y:S01]  /*8790*/  FADD R21, R21, -R22 ;  /* 0x8000001615157221 */ /* 0x000fe20000000000 */
[----:B------:R-:W-:Y:S02]  /*87a0*/  FADD R23, R23, -R24 ;  /* 0x8000001817177221 */ /* 0x000fe40000000000 */
[----:B------:R-:W-:Y:S04]  /*87b0*/  STG.E desc[UR10][R14.64], R5 ;  /* 0x000000050e007986 */ /* 0x000fe8000c10190a */
[----:B------:R-:W-:Y:S04]  /*87c0*/  STG.E desc[UR10][R2.64], R7 ;  /* 0x0000000702007986 */ /* 0x000fe8000c10190a */
[----:B------:R-:W-:Y:S04]  /*87d0*/  STG.E desc[UR10][R14.64+0x400], R21 ;  /* 0x000400150e007986 */ /* 0x000fe8000c10190a */
[----:B------:R-:W-:Y:S01]  /*87e0*/  STG.E desc[UR10][R2.64+0x400], R23 ;  /* 0x0004001702007986 */ /* 0x000fe2000c10190a */
[----:B------:R-:W-:Y:S05]  /*87f0*/  EXIT ;  /* 0x000000000000794d */ /* 0x000fea0003800000 */
.L_x_649:
        /* <DEDUP_REMOVED lines=16> */
.L_x_871:


//--------------------- .text._occa_Stockhoptimized8_0 --------------------------
	.section	.text._occa_Stockhoptimized8_0,"ax",@progbits
	.align	128
        .global         _occa_Stockhoptimized8_0
        .type           _occa_Stockhoptimized8_0,@function
        .size           _occa_Stockhoptimized8_0,(.L_x_872 - _occa_Stockhoptimized8_0)
        .other          _occa_Stockhoptimized8_0,@"STO_CUDA_ENTRY STV_DEFAULT"
_occa_Stockhoptimized8_0:
.text._occa_Stockhoptimized8_0:
        /* <DEDUP_REMOVED lines=24> */
[----:B------:R-:W-:Y:S01]  /*0180*/  FMUL R9, R2, 0.00390625 ;  /* 0x3b80000002097820 */ /* 0x000fe20000400000 */
[----:B------:R-:W-:-:S03]  /*0190*/  FFMA R2, RZ, R20, -0.0013887860113754868507 ;  /* 0xbab607edff027423 */ /* 0x000fc60000000014 */
        /* <DEDUP_REMOVED lines=13> */
[----:B------:R-:W-:Y:S01]  /*0270*/  IMAD R16, R25, -0x4, R12 ;  /* 0xfffffffc19107824 */ /* 0x000fe200078e020c */
[----:B0-----:R-:W-:Y:S01]  /*0280*/  FSETP.GE.AND P0, PT, |R21|, 105615, PT ;  /* 0x47ce47801500780b */ /* 0x001fe20003f06200 */
        /* <DEDUP_REMOVED lines=8> */
[----:B------:R-:W-:-:S03]  /*0310*/  FMUL R2, R21, 0.63661974668502807617 ;  /* 0x3f22f98315027820 */ /* 0x000fc60000400000 */
[----:B------:R-:W-:Y:S01]  /*0320*/  STS [R12], R11 ;  /* 0x0000000b0c007388 */ /* 0x000fe20000000800 */
[----:B------:R0:W1:Y:S03]  /*0330*/  F2I.NTZ R27, R2 ;  /* 0x00000002001b7305 */ /* 0x0000660000203100 */
[----:B------:R2:W-:Y:S04]  /*0340*/  STS [R10+0x4], R3 ;  /* 0x000004030a007388 */ /* 0x0005e80000000800 */
[----:B------:R3:W-:Y:S01]  /*0350*/  STS [R12+0x4], R5 ;  /* 0x000004050c007388 */ /* 0x0007e20000000800 */
[----:B0-----:R-:W-:Y:S01]  /*0360*/  P2R R2, PR, RZ, 0x1 ;  /* 0x00000001ff027803 */ /* 0x001fe20000000000 */
[----:B------:R-:W-:Y:S01]  /*0370*/  BAR.SYNC.DEFER_BLOCKING 0x0 ;  /* 0x0000000000007b1d */ /* 0x000fe20000010000 */
[----:B-1----:R-:W-:Y:S01]  /*0380*/  I2FP.F32.S32 R22, R27 ;  /* 0x0000001b00167245 */ /* 0x002fe20000201400 */
[----:B------:R-:W-:-:S04]  /*0390*/  IMAD.MOV.U32 R23, RZ, RZ, R27 ;  /* 0x000000ffff177224 */ /* 0x000fc800078e001b */
[----:B--2---:R-:W-:-:S04]  /*03a0*/  FFMA R3, R22, -1.5707962512969970703, R21 ;  /* 0xbfc90fda16037823 */ /* 0x004fc80000000015 */
[----:B------:R-:W-:-:S04]  /*03b0*/  FFMA R3, R22, -7.5497894158615963534e-08, R3 ;  /* 0xb3a2216816037823 */ /* 0x000fc80000000003 */
[----:B------:R-:W-:-:S04]  /*03c0*/  FFMA R22, R22, -5.3903029534742383927e-15, R3 ;  /* 0xa7c234c516167823 */ /* 0x000fc80000000003 */
        /* <DEDUP_REMOVED lines=10> */
[----:B------:R-:W-:Y:S02]  /*0470*/  SHF.L.U32 R2, R21, 0x8, RZ ;  /* 0x0000000815027819 */ /* 0x000fe400000006ff */
[----:B------:R-:W-:Y:S01]  /*0480*/  CS2R R26, SRZ ;  /* 0x00000000001a7805 */ /* 0x000fe2000001ff00 */
[----:B------:R-:W0:Y:S01]  /*0490*/  LDCU.64 UR14, c[0x4][URZ] ;  /* 0x01000000ff0e77ac */ /* 0x000e220008000a00 */
[----:B------:R-:W-:Y:S01]  /*04a0*/  LOP3.LUT R24, R2, 0x80000000, RZ, 0xfc, !PT ;  /* 0x8000000002187812 */ /* 0x000fe200078efcff */
[----:B------:R-:W-:Y:S01]  /*04b0*/  UMOV UR5, URZ ;  /* 0x000000ff00057c82 */ /* 0x000fe20008000000 */
[----:B------:R-:W-:-:S05]  /*04c0*/  UMOV UR4, URZ ;  /* 0x000000ff00047c82 */ /* 0x000fca0008000000 */
.L_x_652:
        /* <DEDUP_REMOVED lines=55> */
[----:B------:R-:W-:Y:S01]  /*0840*/  @P0 IMAD.MOV.U32 R13, RZ, RZ, R2 ;  /* 0x000000ffff0d0224 */ /* 0x000fe200078e0002 */
[----:B------:R-:W-:Y:S02]  /*0850*/  ISETP.EQ.AND P0, PT, R26, 0x8, PT ;  /* 0x000000081a00780c */ /* 0x000fe40003f02270 */
        /* <DEDUP_REMOVED lines=9> */
.L_x_654:
[----:B------:R-:W-:Y:S05]  /*08f0*/  BSYNC.RECONVERGENT B1 ;  /* 0x0000000000017941 */ /* 0x000fea0003800200 */
.L_x_653:
        /* <DEDUP_REMOVED lines=15> */
.L_x_651:
[----:B------:R-:W-:Y:S05]  /*09f0*/  BSYNC.RECONVERGENT B0 ;  /* 0x0000000000007941 */ /* 0x000fea0003800200 */
.L_x_650:
[C---:B------:R-:W-:Y:S01]  /*0a00*/  LOP3.LUT R10, R27.reuse, 0x1, RZ, 0xc0, !PT ;  /* 0x000000011b0a7812 */ /* 0x040fe200078ec0ff */
[----:B------:R-:W-:Y:S01]  /*0a10*/  FMUL R11, R24, R24 ;  /* 0x00000018180b7220 */ /* 0x000fe20000400000 */
[----:B------:R-:W-:Y:S01]  /*0a20*/  VIADD R13, R27, 0x1 ;  /* 0x000000011b0d7836 */ /* 0x000fe20000000000 */
[----:B------:R-:W-:Y:S01]  /*0a30*/  FSETP.GE.AND P2, PT, |R21|, 105615, PT ;  /* 0x47ce47801500780b */ /* 0x000fe20003f46200 */
[----:B---3--:R-:W-:Y:S01]  /*0a40*/  IMAD.MOV.U32 R12, RZ, RZ, 0x3c0885e4 ;  /* 0x3c0885e4ff0c7424 */ /* 0x008fe200078e00ff */
[----:B------:R-:W-:Y:S01]  /*0a50*/  ISETP.NE.U32.AND P0, PT, R10, 0x1, PT ;  /* 0x000000010a00780c */ /* 0x000fe20003f05070 */
[----:B------:R-:W-:Y:S01]  /*0a60*/  FFMA R10, R11, R20, -0.0013887860113754868507 ;  /* 0xbab607ed0b0a7423 */ /* 0x000fe20000000014 */
[----:B------:R-:W-:Y:S01]  /*0a70*/  LOP3.LUT P1, RZ, R13, 0x2, RZ, 0xc0, !PT ;  /* 0x000000020dff7812 */ /* 0x000fe2000782c0ff */
[----:B------:R-:W-:Y:S01]  /*0a80*/  IMAD.MOV.U32 R13, RZ, RZ, 0x3e2aaaa8 ;  /* 0x3e2aaaa8ff0d7424 */ /* 0x000fe200078e00ff */
[----:B------:R-:W-:Y:S01]  /*0a90*/  FSEL R12, R12, 0.041666727513074874878, !P0 ;  /* 0x3d2aaabb0c0c7808 */ /* 0x000fe20004000000 */
[----:B------:R-:W-:Y:S01]  /*0aa0*/  BSSY.RECONVERGENT B0, `(.L_x_655) ;  /* 0x0000065000007945 */ /* 0x000fe20003800200 */
[----:B------:R-:W-:-:S02]  /*0ab0*/  FSEL R10, R10, -0.00019574658654164522886, P0 ;  /* 0xb94d41530a0a7808 */ /* 0x000fc40000000000 */
[----:B------:R-:W-:Y:S02]  /*0ac0*/  FSEL R13, -R13, -0.4999999701976776123, !P0 ;  /* 0xbeffffff0d0d7808 */ /* 0x000fe40004000100 */
[----:B------:R-:W-:Y:S01]  /*0ad0*/  FSEL R24, R24, 1, !P0 ;  /* 0x3f80000018187808 */ /* 0x000fe20004000000 */
        /* <DEDUP_REMOVED lines=11> */
[----:B------:R-:W-:Y:S01]  /*0b90*/  CS2R R22, SRZ ;  /* 0x0000000000167805 */ /* 0x000fe2000001ff00 */
[----:B------:R-:W3:Y:S03]  /*0ba0*/  LDCU.64 UR14, c[0x4][URZ] ;  /* 0x01000000ff0e77ac */ /* 0x000ee60008000a00 */
[----:B------:R-:W-:Y:S01]  /*0bb0*/  LOP3.LUT R27, R10, 0x80000000, RZ, 0xfc, !PT ;  /* 0x800000000a1b7812 */ /* 0x000fe200078efcff */
[----:B------:R-:W-:Y:S01]  /*0bc0*/  UMOV UR5, URZ ;  /* 0x000000ff00057c82 */ /* 0x000fe20008000000 */
[----:B------:R-:W-:-:S05]  /*0bd0*/  UMOV UR4, URZ ;  /* 0x000000ff00047c82 */ /* 0x000fca0008000000 */
.L_x_657:
        /* <DEDUP_REMOVED lines=12> */
[C---:B------:R-:W-:Y:S02]  /*0ca0*/  ISETP.EQ.AND P5, PT, R22.reuse, 0x14, PT ;  /* 0x000000141600780c */ /* 0x040fe40003fa2270 */
[----:B------:R-:W-:Y:S01]  /*0cb0*/  IADD3 R22, PT, PT, R22, 0x4, RZ ;  /* 0x0000000416167810 */ /* 0x000fe20007ffe0ff */
[----:B---3--:R-:W-:-:S03]  /*0cc0*/  IMAD.WIDE.U32 R12, R10, R27, RZ ;  /* 0x0000001b0a0c7225 */ /* 0x008fc600078e00ff */
[----:B------:R-:W-:-:S04]  /*0cd0*/  IADD3 R12, P6, PT, R12, R23, RZ ;  /* 0x000000170c0c7210 */ /* 0x000fc80007fde0ff */
[----:B------:R-:W-:Y:S01]  /*0ce0*/  IADD3.X R23, PT, PT, R13, UR5, RZ, P6, !PT ;  /* 0x000000050d177c10 */ /* 0x000fe2000b7fe4ff */
[--C-:B------:R-:W-:Y:S02]  /*0cf0*/  @P0 IMAD.MOV.U32 R2, RZ, RZ, R12.reuse ;  /* 0x000000ffff020224 */ /* 0x100fe400078e000c */
[--C-:B------:R-:W-:Y:S02]  /*0d00*/  @P1 IMAD.MOV.U32 R3, RZ, RZ, R12.reuse ;  /* 0x000000ffff031224 */ /* 0x100fe400078e000c */
        /* <DEDUP_REMOVED lines=46> */
.L_x_659:
[----:B------:R-:W-:Y:S05]  /*0ff0*/  BSYNC.RECONVERGENT B1 ;  /* 0x0000000000017941 */ /* 0x000fea0003800200 */
.L_x_658:
        /* <DEDUP_REMOVED lines=15> */
.L_x_656:
[----:B------:R-:W-:Y:S05]  /*10f0*/  BSYNC.RECONVERGENT B0 ;  /* 0x0000000000007941 */ /* 0x000fea0003800200 */
.L_x_655:
[----:B------:R-:W-:Y:S01]  /*1100*/  FMUL R13, R22, R22 ;  /* 0x00000016160d7220 */ /* 0x000fe20000400000 */
[----:B------:R-:W-:Y:S01]  /*1110*/  IMAD.SHL.U32 R10, R25, 0x20, RZ ;  /* 0x00000020190a7824 */ /* 0x000fe200078e00ff */
[----:B------:R-:W-:Y:S01]  /*1120*/  LOP3.LUT R11, R23, 0x1, RZ, 0xc0, !PT ;  /* 0x00000001170b7812 */ /* 0x000fe200078ec0ff */
[----:B------:R-:W-:Y:S02]  /*1130*/  IMAD.MOV.U32 R12, RZ, RZ, 0x3d2aaabb ;  /* 0x3d2aaabbff0c7424 */ /* 0x000fe400078e00ff */
[----:B------:R-:W-:Y:S01]  /*1140*/  FFMA R20, R13, R20, -0.0013887860113754868507 ;  /* 0xbab607ed0d147423 */ /* 0x000fe20000000014 */
[----:B------:R-:W-:Y:S01]  /*1150*/  MOV R26, 0x3effffff ;  /* 0x3effffff001a7802 */ /* 0x000fe20000000f00 */
[----:B------:R-:W-:Y:S01]  /*1160*/  UMOV UR5, 0x400 ;  /* 0x0000040000057882 */ /* 0x000fe20000000000 */
[----:B------:R-:W-:Y:S01]  /*1170*/  ISETP.NE.U32.AND P0, PT, R11, 0x1, PT ;  /* 0x000000010b00780c */ /* 0x000fe20003f05070 */
[----:B------:R-:W-:Y:S01]  /*1180*/  UIADD3 UR4, UPT, UPT, UR5, 0x800, URZ ;  /* 0x0000080005047890 */ /* 0x000fe2000fffe0ff */
[----:B------:R-:W-:Y:S01]  /*1190*/  LOP3.LUT R10, R10, 0x60, RZ, 0xc0, !PT ;  /* 0x000000600a0a7812 */ /* 0x000fe200078ec0ff */
[----:B------:R-:W-:Y:S01]  /*11a0*/  UIADD3 UR5, UPT, UPT, UR5, 0xc00, URZ ;  /* 0x00000c0005057890 */ /* 0x000fe2000fffe0ff */
[----:B------:R-:W-:Y:S01]  /*11b0*/  FSEL R20, R20, -0.00019574658654164522886, !P0 ;  /* 0xb94d415314147808 */ /* 0x000fe20004000000 */
[----:B------:R-:W-:Y:S01]  /*11c0*/  ULEA UR4, UR10, UR4, 0x18 ;  /* 0x000000040a047291 */ /* 0x000fe2000f8ec0ff */
[----:B------:R-:W-:Y:S01]  /*11d0*/  FSEL R12, R12, 0.0083327032625675201416, !P0 ;  /* 0x3c0885e40c0c7808 */ /* 0x000fe20004000000 */
[----:B------:R-:W-:Y:S01]  /*11e0*/  ULEA UR5, UR10, UR5, 0x18 ;  /* 0x000000050a057291 */ /* 0x000fe2000f8ec0ff */
[----:B------:R-:W-:Y:S01]  /*11f0*/  I2FP.F32.U32 R10, R10 ;  /* 0x0000000a000a7245 */ /* 0x000fe20000201000 */
[----:B------:R-:W-:Y:S01]  /*1200*/  BSSY.RECONVERGENT B0, `(.L_x_660) ;  /* 0x000008d000007945 */ /* 0x000fe20003800200 */
[----:B------:R-:W-:Y:S01]  /*1210*/  FSEL R22, R22, 1, P0 ;  /* 0x3f80000016167808 */ /* 0x000fe20000000000 */
[----:B------:R-:W-:Y:S01]  /*1220*/  FFMA R12, R13, R20, R12 ;  /* 0x000000140d0c7223 */ /* 0x000fe2000000000c */
[----:B------:R-:W-:Y:S01]  /*1230*/  FSEL R20, -R26, -0.16666662693023681641, !P0 ;  /* 0xbe2aaaa81a147808 */ /* 0x000fe20004000100 */
[----:B------:R-:W-:Y:S01]  /*1240*/  FMUL R21, R10, 0.00390625 ;  /* 0x3b8000000a157820 */ /* 0x000fe20000400000 */
[----:B------:R-:W-:-:S03]  /*1250*/  LOP3.LUT P0, RZ, R23, 0x2, RZ, 0xc0, !PT ;  /* 0x0000000217ff7812 */ /* 0x000fc6000780c0ff */
[----:B------:R4:W3:Y:S01]  /*1260*/  F2F.F64.F32 R10, R21 ;  /* 0x00000015000a7310 */ /* 0x0008e20000201800 */
[C---:B------:R-:W-:Y:S01]  /*1270*/  FFMA R12, R13.reuse, R12, R20 ;  /* 0x0000000c0d0c7223 */ /* 0x040fe20000000014 */
[----:B------:R-:W-:-:S04]  /*1280*/  FFMA R13, R13, R22, RZ ;  /* 0x000000160d0d7223 */ /* 0x000fc800000000ff */
[----:B------:R-:W-:Y:S01]  /*1290*/  FFMA R13, R13, R12, R22 ;  /* 0x0000000c0d0d7223 */ /* 0x000fe20000000016 */
[----:B------:R-:W-:-:S03]  /*12a0*/  IMAD.SHL.U32 R12, R25, 0x2, RZ ;  /* 0x00000002190c7824 */ /* 0x000fc600078e00ff */
[----:B------:R-:W-:Y:S02]  /*12b0*/  @P0 FADD R13, RZ, -R13 ;  /* 0x8000000dff0d0221 */ /* 0x000fe40000000000 */
[----:B------:R-:W-:Y:S02]  /*12c0*/  LOP3.LUT R12, R12, 0xfc, RZ, 0xc0, !PT ;  /* 0x000000fc0c0c7812 */ /* 0x000fe400078ec0ff */
[-C--:B----4-:R-:W-:Y:S01]  /*12d0*/  FMUL R21, R19, R13.reuse ;  /* 0x0000000d13157220 */ /* 0x090fe20000400000 */
[----:B---3--:R-:W-:Y:S01]  /*12e0*/  DMUL R10, R10, -UR12 ;  /* 0x8000000c0a0a7c28 */ /* 0x008fe20008000000 */
[----:B--2---:R-:W-:Y:S01]  /*12f0*/  FMUL R20, R18, R13 ;  /* 0x0000000d12147220 */ /* 0x004fe20000400000 */
[----:B------:R-:W-:Y:S01]  /*1300*/  LOP3.LUT R12, R12, 0x1, R25, 0xf8, !PT ;  /* 0x000000010c0c7812 */ /* 0x000fe200078ef819 */
[-C--:B------:R-:W-:Y:S01]  /*1310*/  FFMA R21, R18, R24.reuse, -R21 ;  /* 0x0000001812157223 */ /* 0x080fe20000000815 */
[----:B------:R-:W-:Y:S01]  /*1320*/  LEA R18, R25, UR5, 0x2 ;  /* 0x0000000519127c11 */ /* 0x000fe2000f8e10ff */
[----:B------:R-:W-:Y:S01]  /*1330*/  FFMA R20, R19, R24, R20 ;  /* 0x0000001813147223 */ /* 0x000fe20000000014 */
[----:B------:R2:W3:Y:S01]  /*1340*/  F2F.F32.F64 R23, R10 ;  /* 0x0000000a00177310 */ /* 0x0004e20000301000 */
[----:B------:R-:W-:-:S02]  /*1350*/  LEA R27, R12, UR5, 0x2 ;  /* 0x000000050c1b7c11 */ /* 0x000fc4000f8e10ff */
[C-C-:B-1----:R-:W-:Y:S01]  /*1360*/  FADD R22, R9.reuse, R20.reuse ;  /* 0x0000001409167221 */ /* 0x142fe20000000000 */
[----:B------:R-:W-:Y:S01]  /*1370*/  FADD R24, R9, -R20 ;  /* 0x8000001409187221 */ /* 0x000fe20000000000 */
[----:B------:R-:W-:Y:S02]  /*1380*/  LEA R19, R25, UR4, 0x2 ;  /* 0x0000000419137c11 */ /* 0x000fe4000f8e10ff */
[----:B--2---:R-:W-:Y:S01]  /*1390*/  LEA R11, R12, UR4, 0x2 ;  /* 0x000000040c0b7c11 */ /* 0x004fe2000f8e10ff */
[C-C-:B0-----:R-:W-:Y:S01]  /*13a0*/  FADD R10, R8.reuse, R21.reuse ;  /* 0x00000015080a7221 */ /* 0x141fe20000000000 */
[----:B------:R-:W-:Y:S01]  /*13b0*/  FADD R8, R8, -R21 ;  /* 0x8000001508087221 */ /* 0x000fe20000000000 */
[----:B---3--:R-:W-:-:S03]  /*13c0*/  FMUL R9, R23, 0.63661974668502807617 ;  /* 0x3f22f98317097820 */ /* 0x008fc60000400000 */
[----:B------:R0:W-:Y:S01]  /*13d0*/  STS [R11], R10 ;  /* 0x0000000a0b007388 */ /* 0x0001e20000000800 */
[----:B------:R-:W-:Y:S01]  /*13e0*/  FSETP.GE.AND P1, PT, |R23|, 105615, PT ;  /* 0x47ce47801700780b */ /* 0x000fe20003f26200 */
[----:B------:R-:W0:Y:S02]  /*13f0*/  F2I.NTZ R29, R9 ;  /* 0x00000009001d7305 */ /* 0x000e240000203100 */
[----:B------:R-:W-:Y:S04]  /*1400*/  STS [R27], R22 ;  /* 0x000000161b007388 */ /* 0x000fe80000000800 */
[----:B------:R1:W-:Y:S04]  /*1410*/  STS [R11+0x8], R8 ;  /* 0x000008080b007388 */ /* 0x0003e80000000800 */
[----:B------:R2:W-:Y:S01]  /*1420*/  STS [R27+0x8], R24 ;  /* 0x000008181b007388 */ /* 0x0005e20000000800 */
[----:B------:R-:W-:Y:S01]  /*1430*/  BAR.SYNC.DEFER_BLOCKING 0x0 ;  /* 0x0000000000007b1d */ /* 0x000fe20000010000 */
[----:B0-----:R-:W-:Y:S01]  /*1440*/  I2FP.F32.S32 R10, R29 ;  /* 0x0000001d000a7245 */ /* 0x001fe20000201400 */
[----:B------:R-:W-:Y:S01]  /*1450*/  IMAD.MOV.U32 R26, RZ, RZ, R29 ;  /* 0x000000ffff1a7224 */ /* 0x000fe200078e001d */
[----:B-1----:R-:W-:-:S03]  /*1460*/  P2R R8, PR, RZ, 0x2 ;  /* 0x00000002ff087803 */ /* 0x002fc60000000000 */
[----:B------:R-:W-:-:S04]  /*1470*/  FFMA R11, R10, -1.5707962512969970703, R23 ;  /* 0xbfc90fda0a0b7823 */ /* 0x000fc80000000017 */
[----:B------:R-:W-:-:S04]  /*1480*/  FFMA R11, R10, -7.5497894158615963534e-08, R11 ;  /* 0xb3a221680a0b7823 */ /* 0x000fc8000000000b */
[----:B--2---:R-:W-:-:S04]  /*1490*/  FFMA R27, R10, -5.3903029534742383927e-15, R11 ;  /* 0xa7c234c50a1b7823 */ /* 0x004fc8000000000b */
        /* <DEDUP_REMOVED lines=17> */
.L_x_662:
        /* <DEDUP_REMOVED lines=66> */
.L_x_664:
[----:B------:R-:W-:Y:S05]  /*19d0*/  BSYNC.RECONVERGENT B1 ;  /* 0x0000000000017941 */ /* 0x000fea0003800200 */
.L_x_663:
        /* <DEDUP_REMOVED lines=15> */
.L_x_661:
[----:B------:R-:W-:Y:S05]  /*1ad0*/  BSYNC.RECONVERGENT B0 ;  /* 0x0000000000007941 */ /* 0x000fea0003800200 */
.L_x_660:
        /* <DEDUP_REMOVED lines=32> */
.L_x_667:
        /* <DEDUP_REMOVED lines=65> */
.L_x_669:
[----:B------:R-:W-:Y:S05]  /*20f0*/  BSYNC.RECONVERGENT B1 ;  /* 0x0000000000017941 */ /* 0x000fea0003800200 */
.L_x_668:
        /* <DEDUP_REMOVED lines=15> */
.L_x_666:
[----:B------:R-:W-:Y:S05]  /*21f0*/  BSYNC.RECONVERGENT B0 ;  /* 0x0000000000007941 */ /* 0x000fea0003800200 */
.L_x_665:
[C---:B------:R-:W-:Y:S01]  /*2200*/  LOP3.LUT P1, RZ, R26.reuse, 0x2, RZ, 0xc0, !PT ;  /* 0x000000021aff7812 */ /* 0x040fe2000782c0ff */
[----:B------:R-:W-:Y:S01]  /*2210*/  FMUL R10, R27, R27 ;  /* 0x0000001b1b0a7220 */ /* 0x000fe20000400000 */
[----:B------:R-:W-:Y:S01]  /*2220*/  LOP3.LUT R26, R26, 0x1, RZ, 0xc0, !PT ;  /* 0x000000011a1a7812 */ /* 0x000fe200078ec0ff */
[----:B------:R-:W-:Y:S01]  /*2230*/  IMAD.MOV.U32 R23, RZ, RZ, 0x3d2aaabb ;  /* 0x3d2aaabbff177424 */ /* 0x000fe200078e00ff */
[----:B------:R-:W-:Y:S01]  /*2240*/  BSSY.RECONVERGENT B0, `(.L_x_670) ;  /* 0x0000092000007945 */ /* 0x000fe20003800200 */
[----:B------:R-:W-:Y:S01]  /*2250*/  FFMA R24, R10, R24, -0.0013887860113754868507 ;  /* 0xbab607ed0a187423 */ /* 0x000fe20000000018 */
[----:B------:R-:W-:Y:S01]  /*2260*/  ISETP.NE.U32.AND P0, PT, R26, 0x1, PT ;  /* 0x000000011a00780c */ /* 0x000fe20003f05070 */
[----:B------:R-:W-:-:S03]  /*2270*/  IMAD.SHL.U32 R8, R25, 0x10, RZ ;  /* 0x0000001019087824 */ /* 0x000fc600078e00ff */
[----:B------:R-:W-:Y:S02]  /*2280*/  FSEL R11, R24, -0.00019574658654164522886, !P0 ;  /* 0xb94d4153180b7808 */ /* 0x000fe40004000000 */
[----:B------:R-:W-:Y:S02]  /*2290*/  FSEL R23, R23, 0.0083327032625675201416, !P0 ;  /* 0x3c0885e417177808 */ /* 0x000fe40004000000 */
[----:B------:R-:W-:Y:S02]  /*22a0*/  LOP3.LUT R8, R8, 0x70, RZ, 0xc0, !PT ;  /* 0x0000007008087812 */ /* 0x000fe400078ec0ff */
[----:B------:R-:W-:Y:S01]  /*22b0*/  FSEL R27, R27, 1, P0 ;  /* 0x3f8000001b1b7808 */ /* 0x000fe20000000000 */
[----:B------:R-:W-:Y:S01]  /*22c0*/  FFMA R11, R10, R11, R23 ;  /* 0x0000000b0a0b7223 */ /* 0x000fe20000000017 */
[----:B------:R-:W-:Y:S01]  /*22d0*/  IMAD.MOV.U32 R23, RZ, RZ, 0x3effffff ;  /* 0x3effffffff177424 */ /* 0x000fe200078e00ff */
[----:B------:R-:W-:-:S04]  /*22e0*/  I2FP.F32.U32 R8, R8 ;  /* 0x0000000800087245 */ /* 0x000fc80000201000 */
[----:B------:R-:W-:Y:S01]  /*22f0*/  FSEL R23, -R23, -0.16666662693023681641, !P0 ;  /* 0xbe2aaaa817177808 */ /* 0x000fe20004000100 */
[----:B------:R-:W-:-:S04]  /*2300*/  FMUL R26, R8, 0.00390625 ;  /* 0x3b800000081a7820 */ /* 0x000fc80000400000 */
[----:B------:R-:W5:Y:S01]  /*2310*/  F2F.F64.F32 R8, R26 ;  /* 0x0000001a00087310 */ /* 0x000f620000201800 */
[C---:B------:R-:W-:Y:S01]  /*2320*/  FFMA R11, R10.reuse, R11, R23 ;  /* 0x0000000b0a0b7223 */ /* 0x040fe20000000017 */
[----:B------:R-:W-:-:S04]  /*2330*/  FFMA R10, R10, R27, RZ ;  /* 0x0000001b0a0a7223 */ /* 0x000fc800000000ff */
[----:B------:R-:W-:Y:S01]  /*2340*/  FFMA R10, R10, R11, R27 ;  /* 0x0000000b0a0a7223 */ /* 0x000fe2000000001b */
[----:B------:R-:W-:-:S03]  /*2350*/  IMAD.SHL.U32 R11, R25, 0x2, RZ ;  /* 0x00000002190b7824 */ /* 0x000fc600078e00ff */
[----:B------:R-:W-:Y:S02]  /*2360*/  @P1 FADD R10, RZ, -R10 ;  /* 0x8000000aff0a1221 */ /* 0x000fe40000000000 */
[----:B------:R-:W-:Y:S02]  /*2370*/  LOP3.LUT R24, R11, 0xf8, RZ, 0xc0, !PT ;  /* 0x000000f80b187812 */ /* 0x000fe400078ec0ff */
[CC--:B----4-:R-:W-:Y:S01]  /*2380*/  FMUL R11, R21.reuse, R10.reuse ;  /* 0x0000000a150b7220 */ /* 0x0d0fe20000400000 */
[----:B---3--:R-:W-:Y:S01]  /*2390*/  FMUL R10, R20, R10 ;  /* 0x0000000a140a7220 */ /* 0x008fe20000400000 */
        /* <DEDUP_REMOVED lines=38> */
[----:B----4-:R-:W-:Y:S01]  /*2600*/  IMAD.MOV.U32 R24, RZ, RZ, RZ ;  /* 0x000000ffff187224 */ /* 0x010fe200078e00ff */
[----:B------:R-:W-:Y:S01]  /*2610*/  LOP3.LUT R22, R22, 0x80000000, RZ, 0xfc, !PT ;  /* 0x8000000016167812 */ /* 0x000fe200078efcff */
[----:B------:R-:W-:Y:S01]  /*2620*/  UMOV UR5, URZ ;  /* 0x000000ff00057c82 */ /* 0x000fe20008000000 */
[----:B------:R-:W-:-:S05]  /*2630*/  UMOV UR4, URZ ;  /* 0x000000ff00047c82 */ /* 0x000fca0008000000 */
.L_x_672:
        /* <DEDUP_REMOVED lines=66> */
.L_x_674:
[----:B------:R-:W-:Y:S05]  /*2a60*/  BSYNC.RECONVERGENT B1 ;  /* 0x0000000000017941 */ /* 0x000fea0003800200 */
.L_x_673:
        /* <DEDUP_REMOVED lines=15> */
.L_x_671:
[----:B------:R-:W-:Y:S05]  /*2b60*/  BSYNC.RECONVERGENT B0 ;  /* 0x0000000000007941 */ /* 0x000fea0003800200 */
.L_x_670:
[C---:B----4-:R-:W-:Y:S01]  /*2b70*/  LOP3.LUT R9, R29.reuse, 0x1, RZ, 0xc0, !PT ;  /* 0x000000011d097812 */ /* 0x050fe200078ec0ff */
        /* <DEDUP_REMOVED lines=31> */
.L_x_677:
[----:B----4-:R-:W-:Y:S02]  /*2d70*/  IMAD.U32 R9, RZ, RZ, UR11 ;  /* 0x0000000bff097e24 */ /* 0x010fe4000f8e00ff */
        /* <DEDUP_REMOVED lines=64> */
.L_x_679:
[----:B------:R-:W-:Y:S05]  /*3180*/  BSYNC.RECONVERGENT B1 ;  /* 0x0000000000017941 */ /* 0x000fea0003800200 */
.L_x_678:
        /* <DEDUP_REMOVED lines=15> */
.L_x_676:
[----:B------:R-:W-:Y:S05]  /*3280*/  BSYNC.RECONVERGENT B0 ;  /* 0x0000000000007941 */ /* 0x000fea0003800200 */
.L_x_675:
[----:B------:R-:W-:Y:S02]  /*3290*/  IMAD.SHL.U32 R8, R25, 0x8, RZ ;  /* 0x0000000819087824 */ /* 0x000fe400078e00ff */
[----:B------:R-:W-:Y:S01]  /*32a0*/  FMUL R10, R27, R27 ;  /* 0x0000001b1b0a7220 */ /* 0x000fe20000400000 */
[----:B------:R-:W-:Y:S01]  /*32b0*/  LOP3.LUT R9, R26, 0x1, RZ, 0xc0, !PT ;  /* 0x000000011a097812 */ /* 0x000fe200078ec0ff */
[----:B------:R-:W-:Y:S01]  /*32c0*/  IMAD.MOV.U32 R11, RZ, RZ, 0x3d2aaabb ;  /* 0x3d2aaabbff0b7424 */ /* 0x000fe200078e00ff */
[----:B------:R-:W4:Y:S01]  /*32d0*/  S2UR UR5, SR_CgaCtaId ;  /* 0x00000000000579c3 */ /* 0x000f220000008800 */
        /* <DEDUP_REMOVED lines=9> */
[----:B------:R-:W-:Y:S01]  /*3370*/  FMUL R24, R8, 0.00390625 ;  /* 0x3b80000008187820 */ /* 0x000fe20000400000 */
[----:B------:R-:W-:Y:S01]  /*3380*/  FSEL R23, -R23, -0.16666662693023681641, !P0 ;  /* 0xbe2aaaa817177808 */ /* 0x000fe20004000100 */
[----:B------:R-:W-:Y:S01]  /*3390*/  UIADD3 UR4, UPT, UPT, UR4, 0x800, URZ ;  /* 0x0000080004047890 */ /* 0x000fe2000fffe0ff */
[----:B------:R-:W-:Y:S01]  /*33a0*/  FSEL R27, R27, 1, P0 ;  /* 0x3f8000001b1b7808 */ /* 0x000fe20000000000 */
[----:B------:R-:W-:Y:S01]  /*33b0*/  FFMA R11, R10, R9, R11 ;  /* 0x000000090a0b7223 */ /* 0x000fe2000000000b */
[----:B------:R-:W-:Y:S01]  /*33c0*/  LOP3.LUT P0, RZ, R26, 0x2, RZ, 0xc0, !PT ;  /* 0x000000021aff7812 */ /* 0x000fe2000780c0ff */
[----:B------:R5:W0:Y:S01]  /*33d0*/  F2F.F64.F32 R8, R24 ;  /* 0x0000001800087310 */ /* 0x000a220000201800 */
[----:B------:R-:W-:Y:S01]  /*33e0*/  BSSY.RECONVERGENT B0, `(.L_x_680) ;  /* 0x0000087000007945 */ /* 0x000fe20003800200 */
[C---:B------:R-:W-:Y:S01]  /*33f0*/  FFMA R11, R10.reuse, R11, R23 ;  /* 0x0000000b0a0b7223 */ /* 0x040fe20000000017 */
[----:B------:R-:W-:-:S04]  /*3400*/  FFMA R10, R10, R27, RZ ;  /* 0x0000001b0a0a7223 */ /* 0x000fc800000000ff */
[----:B------:R-:W-:Y:S01]  /*3410*/  FFMA R10, R10, R11, R27 ;  /* 0x0000000b0a0a7223 */ /* 0x000fe2000000001b */
[----:B------:R-:W-:Y:S01]  /*3420*/  IMAD.SHL.U32 R11, R25, 0x2, RZ ;  /* 0x00000002190b7824 */ /* 0x000fe200078e00ff */
[----:B----4-:R-:W-:Y:S02]  /*3430*/  ULEA UR4, UR5, UR4, 0x18 ;  /* 0x0000000405047291 */ /* 0x010fe4000f8ec0ff */
[----:B------:R-:W-:Y:S01]  /*3440*/  ULEA UR10, UR5, UR10, 0x18 ;  /* 0x0000000a050a7291 */ /* 0x000fe2000f8ec0ff */
[----:B------:R-:W-:Y:S01]  /*3450*/  @P0 FADD R10, RZ, -R10 ;  /* 0x8000000aff0a0221 */ /* 0x000fe20000000000 */
[----:B-----5:R-:W-:Y:S01]  /*3460*/  LOP3.LUT R24, R11, 0xf0, RZ, 0xc0, !PT ;  /* 0x000000f00b187812 */ /* 0x020fe200078ec0ff */
[----:B0-----:R-:W-:Y:S02]  /*3470*/  DMUL R8, R8, -UR12 ;  /* 0x8000000c08087c28 */ /* 0x001fe40008000000 */
[-C--:B------:R-:W-:Y:S01]  /*3480*/  FMUL R11, R21, R10.reuse ;  /* 0x0000000a150b7220 */ /* 0x080fe20000400000 */
[----:B---3--:R-:W-:Y:S01]  /*3490*/  FMUL R10, R20, R10 ;  /* 0x0000000a140a7220 */ /* 0x008fe20000400000 */
[----:B------:R-:W-:-:S02]  /*34a0*/  LOP3.LUT R24, R24, 0x7, R25, 0xf8, !PT ;  /* 0x0000000718187812 */ /* 0x000fc400078ef819 */
[-C--:B------:R-:W-:Y:S01]  /*34b0*/  FFMA R11, R20, R22.reuse, -R11 ;  /* 0x00000016140b7223 */ /* 0x080fe2000000080b */
[----:B------:R-:W-:Y:S01]  /*34c0*/  FFMA R10, R21, R22, R10 ;  /* 0x00000016150a7223 */ /* 0x000fe2000000000a */
[----:B------:R0:W3:Y:S02]  /*34d0*/  F2F.F32.F64 R23, R8 ;  /* 0x0000000800177310 */ /* 0x0000e40000301000 */
[--C-:B-1----:R-:W-:Y:S01]  /*34e0*/  FADD R26, R12, -R11.reuse ;  /* 0x8000000b0c1a7221 */ /* 0x102fe20000000000 */
[C-C-:B--2---:R-:W-:Y:S01]  /*34f0*/  FADD R22, R13.reuse, R10.reuse ;  /* 0x0000000a0d167221 */ /* 0x144fe20000000000 */
[----:B0-----:R-:W-:Y:S01]  /*3500*/  LEA R9, R24, UR4, 0x2 ;  /* 0x0000000418097c11 */ /* 0x001fe2000f8e10ff */
[----:B------:R-:W-:Y:S01]  /*3510*/  FADD R8, R12, R11 ;  /* 0x0000000b0c087221 */ /* 0x000fe20000000000 */
[----:B------:R-:W-:Y:S01]  /*3520*/  LEA R24, R24, UR10, 0x2 ;  /* 0x0000000a18187c11 */ /* 0x000fe2000f8e10ff */
[----:B------:R-:W-:Y:S01]  /*3530*/  FADD R11, R13, -R10 ;  /* 0x8000000a0d0b7221 */ /* 0x000fe20000000000 */
[----:B---3--:R-:W-:-:S02]  /*3540*/  FMUL R29, R23, 0.63661974668502807617 ;  /* 0x3f22f983171d7820 */ /* 0x008fc40000400000 */
[----:B------:R0:W-:Y:S01]  /*3550*/  STS [R9], R8 ;  /* 0x0000000809007388 */ /* 0x0001e20000000800 */
[----:B------:R-:W-:-:S03]  /*3560*/  FSETP.GE.AND P1, PT, |R23|, 105615, PT ;  /* 0x47ce47801700780b */ /* 0x000fc60003f26200 */
[----:B------:R-:W-:Y:S01]  /*3570*/  STS [R24], R22 ;  /* 0x0000001618007388 */ /* 0x000fe20000000800 */
[----:B------:R-:W1:Y:S03]  /*3580*/  F2I.NTZ R29, R29 ;  /* 0x0000001d001d7305 */ /* 0x000e660000203100 */
[----:B------:R2:W-:Y:S01]  /*3590*/  STS [R9+0x20], R26 ;  /* 0x0000201a09007388 */ /* 0x0005e20000000800 */
[----:B0-----:R-:W-:-:S03]  /*35a0*/  P2R R8, PR, RZ, 0x2 ;  /* 0x00000002ff087803 */ /* 0x001fc60000000000 */
[----:B------:R0:W-:Y:S01]  /*35b0*/  STS [R24+0x20], R11 ;  /* 0x0000200b18007388 */ /* 0x0001e20000000800 */
[----:B------:R-:W-:Y:S01]  /*35c0*/  BAR.SYNC.DEFER_BLOCKING 0x0 ;  /* 0x0000000000007b1d */ /* 0x000fe20000010000 */
[-C--:B-1----:R-:W-:Y:S02]  /*35d0*/  I2FP.F32.S32 R10, R29.reuse ;  /* 0x0000001d000a7245 */ /* 0x082fe40000201400 */
[----:B--2---:R-:W-:-:S03]  /*35e0*/  MOV R26, R29 ;  /* 0x0000001d001a7202 */ /* 0x004fc60000000f00 */
        /* <DEDUP_REMOVED lines=16> */
[----:B0-----:R-:W-:Y:S01]  /*36f0*/  IMAD.MOV.U32 R24, RZ, RZ, RZ ;  /* 0x000000ffff187224 */ /* 0x001fe200078e00ff */
[----:B------:R-:W-:Y:S01]  /*3700*/  LOP3.LUT R22, R22, 0x80000000, RZ, 0xfc, !PT ;  /* 0x8000000016167812 */ /* 0x000fe200078efcff */
[----:B------:R-:W-:Y:S01]  /*3710*/  UMOV UR5, URZ ;  /* 0x000000ff00057c82 */ /* 0x000fe20008000000 */
[----:B------:R-:W-:-:S05]  /*3720*/  UMOV UR4, URZ ;  /* 0x000000ff00047c82 */ /* 0x000fca0008000000 */
.L_x_682:
[----:B-1----:R-:W-:Y:S01]  /*3730*/  IMAD.U32 R9, RZ, RZ, UR11 ;  /* 0x0000000bff097e24 */ /* 0x002fe2000f8e00ff */
        /* <DEDUP_REMOVED lines=65> */
.L_x_684:
[----:B------:R-:W-:Y:S05]  /*3b50*/  BSYNC.RECONVERGENT B1 ;  /* 0x0000000000017941 */ /* 0x000fea0003800200 */
.L_x_683:
        /* <DEDUP_REMOVED lines=15> */
.L_x_681:
[----:B------:R-:W-:Y:S05]  /*3c50*/  BSYNC.RECONVERGENT B0 ;  /* 0x0000000000007941 */ /* 0x000fea0003800200 */
.L_x_680:
[C---:B------:R-:W-:Y:S01]  /*3c60*/  LOP3.LUT R9, R29.reuse, 0x1, RZ, 0xc0, !PT ;  /* 0x000000011d097812 */ /* 0x040fe200078ec0ff */
[----:B------:R-:W-:Y:S01]  /*3c70*/  VIADD R8, R29, 0x1 ;  /* 0x000000011d087836 */ /* 0x000fe20000000000 */
[----:B0-----:R-:W-:Y:S01]  /*3c80*/  MOV R24, 0x37cbac00 ;  /* 0x37cbac0000187802 */ /* 0x001fe20000000f00 */
        /* <DEDUP_REMOVED lines=29> */
.L_x_687:
        /* <DEDUP_REMOVED lines=65> */
.L_x_689:
[----:B------:R-:W-:Y:S05]  /*4270*/  BSYNC.RECONVERGENT B1 ;  /* 0x0000000000017941 */ /* 0x000fea0003800200 */
.L_x_688:
        /* <DEDUP_REMOVED lines=15> */
.L_x_686:
[----:B------:R-:W-:Y:S05]  /*4370*/  BSYNC.RECONVERGENT B0 ;  /* 0x0000000000007941 */ /* 0x000fea0003800200 */
.L_x_685:
[C---:B------:R-:W-:Y:S01]  /*4380*/  LOP3.LUT P1, RZ, R26.reuse, 0x2, RZ, 0xc0, !PT ;  /* 0x000000021aff7812 */ /* 0x040fe2000782c0ff */
[----:B------:R-:W-:Y:S01]  /*4390*/  FMUL R10, R27, R27 ;  /* 0x0000001b1b0a7220 */ /* 0x000fe20000400000 */
[----:B------:R-:W-:Y:S01]  /*43a0*/  LOP3.LUT R26, R26, 0x1, RZ, 0xc0, !PT ;  /* 0x000000011a1a7812 */ /* 0x000fe200078ec0ff */
[----:B------:R-:W-:Y:S01]  /*43b0*/  IMAD.SHL.U32 R8, R25, 0x4, RZ ;  /* 0x0000000419087824 */ /* 0x000fe200078e00ff */
[----:B------:R-:W-:Y:S01]  /*43c0*/  MOV R23, 0x3d2aaabb ;  /* 0x3d2aaabb00177802 */ /* 0x000fe20000000f00 */
[----:B------:R-:W-:Y:S01]  /*43d0*/  FFMA R24, R10, R24, -0.0013887860113754868507 ;  /* 0xbab607ed0a187423 */ /* 0x000fe20000000018 */
[----:B------:R-:W-:Y:S01]  /*43e0*/  ISETP.NE.U32.AND P0, PT, R26, 0x1, PT ;  /* 0x000000011a00780c */ /* 0x000fe20003f05070 */
[----:B------:R-:W-:Y:S01]  /*43f0*/  BSSY.RECONVERGENT B0, `(.L_x_690) ;  /* 0x000008f000007945 */ /* 0x000fe20003800200 */
[----:B------:R-:W-:Y:S02]  /*4400*/  LOP3.LUT R8, R8, 0x7c, RZ, 0xc0, !PT ;  /* 0x0000007c08087812 */ /* 0x000fe400078ec0ff */
[----:B------:R-:W-:-:S02]  /*4410*/  FSEL R11, R24, -0.00019574658654164522886, !P0 ;  /* 0xb94d4153180b7808 */ /* 0x000fc40004000000 */
[----:B------:R-:W-:Y:S02]  /*4420*/  FSEL R23, R23, 0.0083327032625675201416, !P0 ;  /* 0x3c0885e417177808 */ /* 0x000fe40004000000 */
[----:B------:R-:W-:Y:S02]  /*4430*/  I2FP.F32.U32 R8, R8 ;  /* 0x0000000800087245 */ /* 0x000fe40000201000 */
[----:B------:R-:W-:Y:S01]  /*4440*/  FSEL R27, R27, 1, P0 ;  /* 0x3f8000001b1b7808 */ /* 0x000fe20000000000 */
[----:B------:R-:W-:Y:S01]  /*4450*/  FFMA R11, R10, R11, R23 ;  /* 0x0000000b0a0b7223 */ /* 0x000fe20000000017 */
[----:B------:R-:W-:Y:S02]  /*4460*/  IMAD.MOV.U32 R23, RZ, RZ, 0x3effffff ;  /* 0x3effffffff177424 */ /* 0x000fe400078e00ff */
[----:B------:R-:W-:-:S03]  /*4470*/  FMUL R28, R8, 0.00390625 ;  /* 0x3b800000081c7820 */ /* 0x000fc60000400000 */
[----:B------:R-:W-:Y:S01]  /*4480*/  FSEL R23, -R23, -0.16666662693023681641, !P0 ;  /* 0xbe2aaaa817177808 */ /* 0x000fe20004000100 */
[----:B------:R-:W0:Y:S04]  /*4490*/  F2F.F64.F32 R8, R28 ;  /* 0x0000001c00087310 */ /* 0x000e280000201800 */
[C---:B------:R-:W-:Y:S01]  /*44a0*/  FFMA R11, R10.reuse, R11, R23 ;  /* 0x0000000b0a0b7223 */ /* 0x040fe20000000017 */
[----:B------:R-:W-:-:S04]  /*44b0*/  FFMA R10, R10, R27, RZ ;  /* 0x0000001b0a0a7223 */ /* 0x000fc800000000ff */
[----:B------:R-:W-:Y:S01]  /*44c0*/  FFMA R10, R10, R11, R27 ;  /* 0x0000000b0a0a7223 */ /* 0x000fe2000000001b */
[----:B------:R-:W-:-:S03]  /*44d0*/  IMAD.SHL.U32 R11, R25, 0x2, RZ ;  /* 0x00000002190b7824 */ /* 0x000fc600078e00ff */
[----:B------:R-:W-:Y:S02]  /*44e0*/  @P1 FADD R10, RZ, -R10 ;  /* 0x8000000aff0a1221 */ /* 0x000fe40000000000 */
[----:B------:R-:W-:Y:S01]  /*44f0*/  LOP3.LUT R24, R11, 0xe0, RZ, 0xc0, !PT ;  /* 0x000000e00b187812 */ /* 0x000fe200078ec0ff */
[----:B0-----:R-:W-:Y:S01]  /*4500*/  DMUL R8, R8, -UR12 ;  /* 0x8000000c08087c28 */ /* 0x001fe20008000000 */
[CC--:B----4-:R-:W-:Y:S01]  /*4510*/  FMUL R11, R21.reuse, R10.reuse ;  /* 0x0000000a150b7220 */ /* 0x0d0fe20000400000 */
[----:B---3--:R-:W-:Y:S01]  /*4520*/  FMUL R10, R20, R10 ;  /* 0x0000000a140a7220 */ /* 0x008fe20000400000 */
[----:B------:R-:W-:Y:S02]  /*4530*/  LOP3.LUT R24, R24, 0xf, R25, 0xf8, !PT ;  /* 0x0000000f18187812 */ /* 0x000fe400078ef819 */
[-C--:B------:R-:W-:Y:S01]  /*4540*/  FFMA R11, R20, R22.reuse, -R11 ;  /* 0x00000016140b7223 */ /* 0x080fe2000000080b */
[----:B------:R-:W-:Y:S01]  /*4550*/  FFMA R10, R21, R22, R10 ;  /* 0x00000016150a7223 */ /* 0x000fe2000000000a */
[C---:B------:R-:W-:Y:S01]  /*4560*/  LEA R27, R24.reuse, UR6, 0x2 ;  /* 0x00000006181b7c11 */ /* 0x040fe2000f8e10ff */
[----:B------:R2:W0:Y:S01]  /*4570*/  F2F.F32.F64 R26, R8 ;  /* 0x00000008001a7310 */ /* 0x0004220000301000 */
[----:B------:R-:W-:Y:S01]  /*4580*/  LEA R29, R24, UR7, 0x2 ;  /* 0x00000007181d7c11 */ /* 0x000fe2000f8e10ff */
[C-C-:B-1----:R-:W-:Y:S01]  /*4590*/  FADD R24, R12.reuse, R11.reuse ;  /* 0x0000000b0c187221 */ /* 0x142fe20000000000 */
[----:B------:R-:W-:-:S04]  /*45a0*/  FADD R28, R12, -R11 ;  /* 0x8000000b0c1c7221 */ /* 0x000fc80000000000 */
[----:B------:R-:W-:Y:S01]  /*45b0*/  STS [R27], R24 ;  /* 0x000000181b007388 */ /* 0x000fe20000000800 */
[C-C-:B--2---:R-:W-:Y:S01]  /*45c0*/  FADD R8, R13.reuse, R10.reuse ;  /* 0x0000000a0d087221 */ /* 0x144fe20000000000 */
[----:B------:R-:W-:-:S04]  /*45d0*/  FADD R10, R13, -R10 ;  /* 0x8000000a0d0a7221 */ /* 0x000fc80000000000 */
[----:B------:R1:W-:Y:S01]  /*45e0*/  STS [R29], R8 ;  /* 0x000000081d007388 */ /* 0x0003e20000000800 */
[C---:B0-----:R-:W-:Y:S01]  /*45f0*/  FMUL R12, R26.reuse, 0.63661974668502807617 ;  /* 0x3f22f9831a0c7820 */ /* 0x041fe20000400000 */
[----:B------:R-:W-:Y:S02]  /*4600*/  FSETP.GE.AND P2, PT, |R26|, 105615, PT ;  /* 0x47ce47801a00780b */ /* 0x000fe40003f46200 */
[----:B------:R0:W-:Y:S03]  /*4610*/  STS [R27+0x40], R28 ;  /* 0x0000401c1b007388 */ /* 0x0001e60000000800 */
[----:B------:R-:W2:Y:S01]  /*4620*/  F2I.NTZ R12, R12 ;  /* 0x0000000c000c7305 */ /* 0x000ea20000203100 */
[----:B------:R3:W-:Y:S01]  /*4630*/  STS [R29+0x40], R10 ;  /* 0x0000400a1d007388 */ /* 0x0007e20000000800 */
[----:B-1----:R-:W-:Y:S01]  /*4640*/  P2R R8, PR, RZ, 0x4 ;  /* 0x00000004ff087803 */ /* 0x002fe20000000000 */
[----:B------:R-:W-:Y:S01]  /*4650*/  BAR.SYNC.DEFER_BLOCKING 0x0 ;  /* 0x0000000000007b1d */ /* 0x000fe20000010000 */
[----:B--2---:R-:W-:Y:S01]  /*4660*/  I2FP.F32.S32 R9, R12 ;  /* 0x0000000c00097245 */ /* 0x004fe20000201400 */
[----:B0-----:R-:W-:-:S04]  /*4670*/  IMAD.MOV.U32 R28, RZ, RZ, R12 ;  /* 0x000000ffff1c7224 */ /* 0x001fc800078e000c */
[----:B------:R-:W-:-:S04]  /*4680*/  FFMA R24, R9, -1.5707962512969970703, R26 ;  /* 0xbfc90fda09187823 */ /* 0x000fc8000000001a */
[----:B------:R-:W-:-:S04]  /*4690*/  FFMA R24, R9, -7.5497894158615963534e-08, R24 ;  /* 0xb3a2216809187823 */ /* 0x000fc80000000018 */
[----:B------:R-:W-:Y:S01]  /*46a0*/  FFMA R27, R9, -5.3903029534742383927e-15, R24 ;  /* 0xa7c234c5091b7823 */ /* 0x000fe20000000018 */
[----:B------:R3:W0:Y:S03]  /*46b0*/  LDS R20, [R17] ;  /* 0x0000000011147984 */ /* 0x0006260000000800 */
[----:B------:R-:W-:Y:S01]  /*46c0*/  IMAD.MOV.U32 R13, RZ, RZ, R27 ;  /* 0x000000ffff0d7224 */ /* 0x000fe200078e001b */
        /* <DEDUP_REMOVED lines=15> */
.L_x_692:
        /* <DEDUP_REMOVED lines=66> */
.L_x_694:
[----:B------:R-:W-:Y:S05]  /*4be0*/  BSYNC.RECONVERGENT B1 ;  /* 0x0000000000017941 */ /* 0x000fea0003800200 */
.L_x_693:
[C---:B------:R-:W-:Y:S01]  /*4bf0*/  SHF.L.W.U32.HI R13, R10.reuse, 0x2, R24 ;  /* 0x000000020a0d7819 */ /* 0x040fe20000010e18 */
[----:B------:R-:W-:Y:S01]  /*4c00*/  UMOV UR4, 0x54442d19 ;  /* 0x54442d1900047882 */ /* 0x000fe20000000000 */
[----:B------:R-:W-:Y:S01]  /*4c10*/  SHF.L.U32 R9, R10, 0x2, RZ ;  /* 0x000000020a097819 */ /* 0x000fe200000006ff */
        /* <DEDUP_REMOVED lines=12> */
.L_x_691:
[----:B------:R-:W-:Y:S05]  /*4ce0*/  BSYNC.RECONVERGENT B0 ;  /* 0x0000000000007941 */ /* 0x000fea0003800200 */
.L_x_690:
[C---:B------:R-:W-:Y:S01]  /*4cf0*/  LOP3.LUT R8, R12.reuse, 0x1, RZ, 0xc0, !PT ;  /* 0x000000010c087812 */ /* 0x040fe200078ec0ff */
[----:B------:R-:W-:Y:S02]  /*4d00*/  VIADD R9, R12, 0x1 ;  /* 0x000000010c097836 */ /* 0x000fe40000000000 */
[----:B------:R-:W-:Y:S01]  /*4d10*/  FMUL R11, R13, R13 ;  /* 0x0000000d0d0b7220 */ /* 0x000fe20000400000 */
[----:B------:R-:W-:Y:S01]  /*4d20*/  IMAD.MOV.U32 R12, RZ, RZ, 0x3c0885e4 ;  /* 0x3c0885e4ff0c7424 */ /* 0x000fe200078e00ff */
[----:B------:R-:W-:Y:S01]  /*4d30*/  ISETP.NE.U32.AND P0, PT, R8, 0x1, PT ;  /* 0x000000010800780c */ /* 0x000fe20003f05070 */
[----:B------:R-:W-:Y:S01]  /*4d40*/  IMAD.MOV.U32 R8, RZ, RZ, 0x37cbac00 ;  /* 0x37cbac00ff087424 */ /* 0x000fe200078e00ff */
[----:B------:R-:W-:Y:S01]  /*4d50*/  LOP3.LUT P1, RZ, R9, 0x2, RZ, 0xc0, !PT ;  /* 0x0000000209ff7812 */ /* 0x000fe2000782c0ff */
[----:B------:R-:W-:Y:S01]  /*4d60*/  BSSY.RECONVERGENT B0, `(.L_x_695) ;  /* 0x000006a000007945 */ /* 0x000fe20003800200 */
[----:B------:R-:W-:Y:S01]  /*4d70*/  FSEL R12, R12, 0.041666727513074874878, !P0 ;  /* 0x3d2aaabb0c0c7808 */ /* 0x000fe20004000000 */
[----:B------:R-:W-:Y:S01]  /*4d80*/  FFMA R9, R11, R8, -0.0013887860113754868507 ;  /* 0xbab607ed0b097423 */ /* 0x000fe20000000008 */
[----:B------:R-:W-:-:S02]  /*4d90*/  FSETP.GE.AND P2, PT, |R26|, 105615, PT ;  /* 0x47ce47801a00780b */ /* 0x000fc40003f46200 */
[----:B------:R-:W-:Y:S02]  /*4da0*/  FSEL R24, R13, 1, !P0 ;  /* 0x3f8000000d187808 */ /* 0x000fe40004000000 */
[----:B---3--:R-:W-:Y:S01]  /*4db0*/  FSEL R10, R9, -0.00019574658654164522886, P0 ;  /* 0xb94d4153090a7808 */ /* 0x008fe20000000000 */
[----:B------:R-:W-:-:S04]  /*4dc0*/  IMAD.MOV.U32 R9, RZ, RZ, 0x3e2aaaa8 ;  /* 0x3e2aaaa8ff097424 */ /* 0x000fc800078e00ff */
[----:B------:R-:W-:Y:S01]  /*4dd0*/  FFMA R10, R11, R10, R12 ;  /* 0x0000000a0b0a7223 */ /* 0x000fe2000000000c */
        /* <DEDUP_REMOVED lines=17> */
.L_x_697:
        /* <DEDUP_REMOVED lines=65> */
.L_x_699:
[----:B------:R-:W-:Y:S05]  /*5300*/  BSYNC.RECONVERGENT B1 ;  /* 0x0000000000017941 */ /* 0x000fea0003800200 */
.L_x_698:
        /* <DEDUP_REMOVED lines=15> */
.L_x_696:
[----:B------:R-:W-:Y:S05]  /*5400*/  BSYNC.RECONVERGENT B0 ;  /* 0x0000000000007941 */ /* 0x000fea0003800200 */
.L_x_695:
[----:B------:R-:W-:Y:S01]  /*5410*/  LOP3.LUT R11, R28, 0x1, RZ, 0xc0, !PT ;  /* 0x000000011c0b7812 */ /* 0x000fe200078ec0ff */
[----:B------:R-:W-:Y:S01]  /*5420*/  FMUL R10, R27, R27 ;  /* 0x0000001b1b0a7220 */ /* 0x000fe20000400000 */
[----:B------:R-:W-:Y:S01]  /*5430*/  IMAD.MOV.U32 R13, RZ, RZ, 0x3d2aaabb ;  /* 0x3d2aaabbff0d7424 */ /* 0x000fe200078e00ff */
[----:B------:R-:W3:Y:S01]  /*5440*/  S2UR UR5, SR_CgaCtaId ;  /* 0x00000000000579c3 */ /* 0x000ee20000008800 */
[----:B------:R-:W-:Y:S01]  /*5450*/  ISETP.NE.U32.AND P0, PT, R11, 0x1, PT ;  /* 0x000000010b00780c */ /* 0x000fe20003f05070 */
[C---:B------:R-:W-:Y:S01]  /*5460*/  FFMA R11, R10.reuse, R8, -0.0013887860113754868507 ;  /* 0xbab607ed0a0b7423 */ /* 0x040fe20000000008 */
[----:B------:R-:W-:Y:S01]  /*5470*/  IMAD.SHL.U32 R12, R25, 0x2, RZ ;  /* 0x00000002190c7824 */ /* 0x000fe200078e00ff */
[----:B------:R-:W-:Y:S01]  /*5480*/  UMOV UR4, 0x400 ;  /* 0x0000040000047882 */ /* 0x000fe20000000000 */
[----:B------:R-:W-:Y:S01]  /*5490*/  FSEL R13, R13, 0.0083327032625675201416, !P0 ;  /* 0x3c0885e40d0d7808 */ /* 0x000fe20004000000 */
[----:B------:R-:W-:Y:S01]  /*54a0*/  UIADD3 UR10, UPT, UPT, UR4, 0x800, URZ ;  /* 0x00000800040a7890 */ /* 0x000fe2000fffe0ff */
[----:B------:R-:W-:Y:S01]  /*54b0*/  FSEL R11, R11, -0.00019574658654164522886, !P0 ;  /* 0xb94d41530b0b7808 */ /* 0x000fe20004000000 */
[----:B------:R-:W-:Y:S01]  /*54c0*/  UIADD3 UR4, UPT, UPT, UR4, 0xc00, URZ ;  /* 0x00000c0004047890 */ /* 0x000fe2000fffe0ff */
[----:B------:R-:W-:Y:S01]  /*54d0*/  FSEL R27, R27, 1, P0 ;  /* 0x3f8000001b1b7808 */ /* 0x000fe20000000000 */
[----:B------:R-:W-:Y:S02]  /*54e0*/  BSSY.RECONVERGENT B0, `(.L_x_700) ;  /* 0x000008d000007945 */ /* 0x000fe40003800200 */
[----:B------:R-:W-:Y:S01]  /*54f0*/  FFMA R11, R10, R11, R13 ;  /* 0x0000000b0a0b7223 */ /* 0x000fe2000000000d */
[----:B------:R-:W-:-:S05]  /*5500*/  IMAD.MOV.U32 R13, RZ, RZ, 0x3effffff ;  /* 0x3effffffff0d7424 */ /* 0x000fca00078e00ff */
[----:B------:R-:W-:Y:S02]  /*5510*/  FSEL R13, -R13, -0.16666662693023681641, !P0 ;  /* 0xbe2aaaa80d0d7808 */ /* 0x000fe40004000100 */
[----:B------:R-:W-:-:S03]  /*5520*/  LOP3.LUT P0, RZ, R28, 0x2, RZ, 0xc0, !PT ;  /* 0x000000021cff7812 */ /* 0x000fc6000780c0ff */
[C---:B------:R-:W-:Y:S01]  /*5530*/  FFMA R11, R10.reuse, R11, R13 ;  /* 0x0000000b0a0b7223 */ /* 0x040fe2000000000d */
[----:B------:R-:W-:Y:S01]  /*5540*/  FFMA R10, R10, R27, RZ ;  /* 0x0000001b0a0a7223 */ /* 0x000fe200000000ff */
[----:B---3--:R-:W-:Y:S02]  /*5550*/  ULEA UR10, UR5, UR10, 0x18 ;  /* 0x0000000a050a7291 */ /* 0x008fe4000f8ec0ff */
[----:B------:R-:W-:Y:S01]  /*5560*/  ULEA UR4, UR5, UR4, 0x18 ;  /* 0x0000000405047291 */ /* 0x000fe2000f8ec0ff */
[----:B------:R-:W-:Y:S01]  /*5570*/  FFMA R27, R10, R11, R27 ;  /* 0x0000000b0a1b7223 */ /* 0x000fe2000000001b */
[C---:B------:R-:W-:Y:S02]  /*5580*/  LOP3.LUT R10, R12.reuse, 0x7e, RZ, 0xc0, !PT ;  /* 0x0000007e0c0a7812 */ /* 0x040fe400078ec0ff */
[----:B------:R-:W-:Y:S02]  /*5590*/  LOP3.LUT R12, R12, 0xc0, RZ, 0xc0, !PT ;  /* 0x000000c00c0c7812 */ /* 0x000fe400078ec0ff */
[----:B------:R-:W-:Y:S01]  /*55a0*/  I2FP.F32.U32 R10, R10 ;  /* 0x0000000a000a7245 */ /* 0x000fe20000201000 */
[----:B------:R-:W-:Y:S01]  /*55b0*/  @P0 FADD R27, RZ, -R27 ;  /* 0x8000001bff1b0221 */ /* 0x000fe20000000000 */
[----:B------:R-:W-:-:S03]  /*55c0*/  LOP3.LUT R12, R12, 0x1f, R25, 0xf8, !PT ;  /* 0x0000001f0c0c7812 */ /* 0x000fc600078ef819 */
[----:B------:R-:W-:Y:S01]  /*55d0*/  FMUL R29, R10, 0.00390625 ;  /* 0x3b8000000a1d7820 */ /* 0x000fe20000400000 */
[CC--:B----4-:R-:W-:Y:S01]  /*55e0*/  FMUL R13, R23.reuse, R27.reuse ;  /* 0x0000001b170d7220 */ /* 0x0d0fe20000400000 */
[----:B--2---:R-:W-:Y:S01]  /*55f0*/  FMUL R26, R22, R27 ;  /* 0x0000001b161a7220 */ /* 0x004fe20000400000 */
[----:B------:R-:W-:Y:S01]  /*5600*/  LEA R27, R12, UR4, 0x2 ;  /* 0x000000040c1b7c11 */ /* 0x000fe2000f8e10ff */
[----:B------:R-:W2:Y:S01]  /*5610*/  F2F.F64.F32 R10, R29 ;  /* 0x0000001d000a7310 */ /* 0x000ea20000201800 */
[-C--:B------:R-:W-:Y:S01]  /*5620*/  FFMA R13, R22, R24.reuse, -R13 ;  /* 0x00000018160d7223 */ /* 0x080fe2000000080d */
[----:B------:R-:W-:-:S04]  /*5630*/  FFMA R26, R23, R24, R26 ;  /* 0x00000018171a7223 */ /* 0x000fc8000000001a */
[----:B-1----:R-:W-:Y:S01]  /*5640*/  FADD R28, R21, -R26 ;  /* 0x8000001a151c7221 */ /* 0x002fe20000000000 */
[----:B--2---:R-:W-:-:S10]  /*5650*/  DMUL R10, R10, -UR12 ;  /* 0x8000000c0a0a7c28 */ /* 0x004fd40008000000 */
[----:B------:R0:W1:Y:S02]  /*5660*/  F2F.F32.F64 R11, R10 ;  /* 0x0000000a000b7310 */ /* 0x0000640000301000 */
[C-C-:B0-----:R-:W-:Y:S01]  /*5670*/  FADD R10, R20.reuse, R13.reuse ;  /* 0x0000000d140a7221 */ /* 0x141fe20000000000 */
[----:B------:R-:W-:Y:S01]  /*5680*/  FADD R20, R20, -R13 ;  /* 0x8000000d14147221 */ /* 0x000fe20000000000 */
[----:B------:R-:W-:Y:S01]  /*5690*/  LEA R13, R12, UR10, 0x2 ;  /* 0x0000000a0c0d7c11 */ /* 0x000fe2000f8e10ff */
[----:B------:R-:W-:Y:S01]  /*56a0*/  FADD R12, R21, R26 ;  /* 0x0000001a150c7221 */ /* 0x000fe20000000000 */
[C---:B-1----:R-:W-:Y:S01]  /*56b0*/  FMUL R29, R11.reuse, 0.63661974668502807617 ;  /* 0x3f22f9830b1d7820 */ /* 0x042fe20000400000 */
[----:B------:R-:W-:Y:S02]  /*56c0*/  FSETP.GE.AND P1, PT, |R11|, 105615, PT ;  /* 0x47ce47800b00780b */ /* 0x000fe40003f26200 */
[----:B------:R-:W-:Y:S04]  /*56d0*/  STS [R13], R10 ;  /* 0x0000000a0d007388 */ /* 0x000fe80000000800 */
        /* <DEDUP_REMOVED lines=28> */
.L_x_702:
        /* <DEDUP_REMOVED lines=65> */
.L_x_704:
[----:B------:R-:W-:Y:S05]  /*5cb0*/  BSYNC.RECONVERGENT B1 ;  /* 0x0000000000017941 */ /* 0x000fea0003800200 */
.L_x_703:
        /* <DEDUP_REMOVED lines=15> */
.L_x_701:
[----:B------:R-:W-:Y:S05]  /*5db0*/  BSYNC.RECONVERGENT B0 ;  /* 0x0000000000007941 */ /* 0x000fea0003800200 */
.L_x_700:
[C---:B------:R-:W-:Y:S01]  /*5dc0*/  VIADD R10, R29.reuse, 0x1 ;  /* 0x000000011d0a7836 */ /* 0x040fe20000000000 */
[----:B------:R-:W-:Y:S01]  /*5dd0*/  LOP3.LUT R12, R29, 0x1, RZ, 0xc0, !PT ;  /* 0x000000011d0c7812 */ /* 0x000fe200078ec0ff */
[----:B------:R-:W-:Y:S01]  /*5de0*/  FMUL R13, R20, R20 ;  /* 0x00000014140d7220 */ /* 0x000fe20000400000 */
[----:B------:R-:W-:Y:S01]  /*5df0*/  FSETP.GE.AND P2, PT, |R11|, 105615, PT ;  /* 0x47ce47800b00780b */ /* 0x000fe20003f46200 */
[----:B------:R-:W-:Y:S01]  /*5e00*/  BSSY.RECONVERGENT B0, `(.L_x_705) ;  /* 0x000006b000007945 */ /* 0x000fe20003800200 */
[----:B------:R-:W-:Y:S01]  /*5e10*/  ISETP.NE.U32.AND P0, PT, R12, 0x1, PT ;  /* 0x000000010c00780c */ /* 0x000fe20003f05070 */
[----:B------:R-:W-:Y:S01]  /*5e20*/  FFMA R12, R13, R8, -0.0013887860113754868507 ;  /* 0xbab607ed0d0c7423 */ /* 0x000fe20000000008 */
[----:B------:R-:W-:Y:S01]  /*5e30*/  LOP3.LUT P1, RZ, R10, 0x2, RZ, 0xc0, !PT ;  /* 0x000000020aff7812 */ /* 0x000fe2000782c0ff */
[----:B------:R-:W-:Y:S01]  /*5e40*/  IMAD.MOV.U32 R10, RZ, RZ, 0x3c0885e4 ;  /* 0x3c0885e4ff0a7424 */ /* 0x000fe200078e00ff */
[----:B0-----:R-:W-:Y:S02]  /*5e50*/  FSEL R19, -R9, -0.4999999701976776123, !P0 ;  /* 0xbeffffff09137808 */ /* 0x001fe40004000100 */
[----:B------:R-:W-:-:S02]  /*5e60*/  FSEL R12, R12, -0.00019574658654164522886, P0 ;  /* 0xb94d41530c0c7808 */ /* 0x000fc40000000000 */
[----:B------:R-:W-:Y:S02]  /*5e70*/  FSEL R18, R10, 0.041666727513074874878, !P0 ;  /* 0x3d2aaabb0a127808 */ /* 0x000fe40004000000 */
[----:B------:R-:W-:-:S03]  /*5e80*/  FSEL R20, R20, 1, !P0 ;  /* 0x3f80000014147808 */ /* 0x000fc60004000000 */
        /* <DEDUP_REMOVED lines=17> */
.L_x_707:
        /* <DEDUP_REMOVED lines=65> */
.L_x_709:
[----:B------:R-:W-:Y:S05]  /*63b0*/  BSYNC.RECONVERGENT B1 ;  /* 0x0000000000017941 */ /* 0x000fea0003800200 */
.L_x_708:
        /* <DEDUP_REMOVED lines=15> */
.L_x_706:
[----:B------:R-:W-:Y:S05]  /*64b0*/  BSYNC.RECONVERGENT B0 ;  /* 0x0000000000007941 */ /* 0x000fea0003800200 */
.L_x_705:
[C---:B------:R-:W-:Y:S01]  /*64c0*/  LOP3.LUT R11, R27.reuse, 0x1, RZ, 0xc0, !PT ;  /* 0x000000011b0b7812 */ /* 0x040fe200078ec0ff */
[C---:B------:R-:W-:Y:S01]  /*64d0*/  FMUL R13, R26.reuse, R26 ;  /* 0x0000001a1a0d7220 */ /* 0x040fe20000400000 */
[----:B------:R-:W-:Y:S01]  /*64e0*/  LOP3.LUT P1, RZ, R27, 0x2, RZ, 0xc0, !PT ;  /* 0x000000021bff7812 */ /* 0x000fe2000782c0ff */
[----:B------:R-:W-:Y:S01]  /*64f0*/  BSSY.RECONVERGENT B0, `(.L_x_710) ;  /* 0x0000091000007945 */ /* 0x000fe20003800200 */
[----:B------:R-:W-:Y:S01]  /*6500*/  ISETP.NE.U32.AND P0, PT, R11, 0x1, PT ;  /* 0x000000010b00780c */ /* 0x000fe20003f05070 */
[----:B------:R-:W-:Y:S01]  /*6510*/  FFMA R12, R13, R8, -0.0013887860113754868507 ;  /* 0xbab607ed0d0c7423 */ /* 0x000fe20000000008 */
[----:B------:R-:W-:Y:S01]  /*6520*/  IMAD.MOV.U32 R11, RZ, RZ, 0x3d2aaabb ;  /* 0x3d2aaabbff0b7424 */ /* 0x000fe200078e00ff */
[----:B------:R-:W-:Y:S02]  /*6530*/  I2FP.F32.U32 R19, R25 ;  /* 0x0000001900137245 */ /* 0x000fe40000201000 */
[----:B------:R-:W-:Y:S02]  /*6540*/  FSEL R26, R26, 1, P0 ;  /* 0x3f8000001a1a7808 */ /* 0x000fe40000000000 */
[----:B------:R-:W-:Y:S01]  /*6550*/  FSEL R12, R12, -0.00019574658654164522886, !P0 ;  /* 0xb94d41530c0c7808 */ /* 0x000fe20004000000 */
[----:B------:R-:W-:Y:S01]  /*6560*/  FMUL R29, R19, 0.00390625 ;  /* 0x3b800000131d7820 */ /* 0x000fe20000400000 */
[----:B------:R-:W-:-:S05]  /*6570*/  FSEL R18, R11, 0.0083327032625675201416, !P0 ;  /* 0x3c0885e40b127808 */ /* 0x000fca0004000000 */
[----:B------:R-:W-:Y:S01]  /*6580*/  FFMA R18, R13, R12, R18 ;  /* 0x0000000c0d127223 */ /* 0x000fe20000000012 */
[----:B------:R-:W-:-:S05]  /*6590*/  IMAD.MOV.U32 R12, RZ, RZ, 0x3effffff ;  /* 0x3effffffff0c7424 */ /* 0x000fca00078e00ff */
[----:B------:R-:W-:-:S05]  /*65a0*/  FSEL R28, -R12, -0.16666662693023681641, !P0 ;  /* 0xbe2aaaa80c1c7808 */ /* 0x000fca0004000100 */
[C---:B------:R-:W-:Y:S01]  /*65b0*/  FFMA R18, R13.reuse, R18, R28 ;  /* 0x000000120d127223 */ /* 0x040fe2000000001c */
[----:B------:R-:W-:-:S04]  /*65c0*/  FFMA R13, R13, R26, RZ ;  /* 0x0000001a0d0d7223 */ /* 0x000fc800000000ff */
[----:B------:R-:W-:Y:S02]  /*65d0*/  FFMA R26, R13, R18, R26 ;  /* 0x000000120d1a7223 */ /* 0x000fe4000000001a */
[----:B------:R-:W0:Y:S02]  /*65e0*/  F2F.F64.F32 R18, R29 ;  /* 0x0000001d00127310 */ /* 0x000e240000201800 */
[----:B------:R-:W-:-:S04]  /*65f0*/  @P1 FADD R26, RZ, -R26 ;  /* 0x8000001aff1a1221 */ /* 0x000fc80000000000 */
[-C--:B----4-:R-:W-:Y:S01]  /*6600*/  FMUL R28, R21, R26.reuse ;  /* 0x0000001a151c7220 */ /* 0x090fe20000400000 */
[----:B--2---:R-:W-:Y:S01]  /*6610*/  FMUL R27, R23, R26 ;  /* 0x0000001a171b7220 */ /* 0x004fe20000400000 */
[----:B------:R-:W-:Y:S02]  /*6620*/  IMAD.SHL.U32 R26, R25, 0x2, RZ ;  /* 0x00000002191a7824 */ /* 0x000fe400078e00ff */
[-C--:B------:R-:W-:Y:S01]  /*6630*/  FFMA R23, R23, R20.reuse, -R28 ;  /* 0x0000001417177223 */ /* 0x080fe2000000081c */
[----:B------:R-:W-:Y:S02]  /*6640*/  FFMA R27, R21, R20, R27 ;  /* 0x00000014151b7223 */ /* 0x000fe4000000001b */
[----:B------:R-:W-:Y:S01]  /*6650*/  LOP3.LUT R26, R26, 0x80, RZ, 0xc0, !PT ;  /* 0x000000801a1a7812 */ /* 0x000fe200078ec0ff */
[C-C-:B-1----:R-:W-:Y:S01]  /*6660*/  FADD R20, R24.reuse, R23.reuse ;  /* 0x0000001718147221 */ /* 0x142fe20000000000 */
[----:B0-----:R-:W-:Y:S01]  /*6670*/  DMUL R18, R18, -UR12 ;  /* 0x8000000c12127c28 */ /* 0x001fe20008000000 */
[----:B------:R-:W-:Y:S01]  /*6680*/  FADD R28, R24, -R23 ;  /* 0x80000017181c7221 */ /* 0x000fe20000000000 */
[----:B------:R-:W-:-:S04]  /*6690*/  LOP3.LUT R26, R26, 0x3f, R25, 0xf8, !PT ;  /* 0x0000003f1a1a7812 */ /* 0x000fc800078ef819 */
[----:B------:R0:W1:Y:S01]  /*66a0*/  F2F.F32.F64 R13, R18 ;  /* 0x00000012000d7310 */ /* 0x0000620000301000 */
[----:B------:R-:W-:-:S05]  /*66b0*/  LEA R25, R26, UR6, 0x2 ;  /* 0x000000061a197c11 */ /* 0x000fca000f8e10ff */
[----:B------:R-:W-:Y:S01]  /*66c0*/  STS [R25], R20 ;  /* 0x0000001419007388 */ /* 0x000fe20000000800 */
[----:B0-----:R-:W-:Y:S01]  /*66d0*/  LEA R19, R26, UR7, 0x2 ;  /* 0x000000071a137c11 */ /* 0x001fe2000f8e10ff */
[C-C-:B---3--:R-:W-:Y:S01]  /*66e0*/  FADD R18, R22.reuse, R27.reuse ;  /* 0x0000001b16127221 */ /* 0x148fe20000000000 */
[----:B------:R-:W-:Y:S01]  /*66f0*/  FADD R26, R22, -R27 ;  /* 0x8000001b161a7221 */ /* 0x000fe20000000000 */
[----:B-1----:R-:W-:-:S03]  /*6700*/  FMUL R27, R13, 0.63661974668502807617 ;  /* 0x3f22f9830d1b7820 */ /* 0x002fc60000400000 */
[----:B------:R-:W-:Y:S01]  /*6710*/  STS [R19], R18 ;  /* 0x0000001213007388 */ /* 0x000fe20000000800 */
[----:B------:R-:W-:-:S03]  /*6720*/  FSETP.GE.AND P2, PT, |R13|, 105615, PT ;  /* 0x47ce47800d00780b */ /* 0x000fc60003f46200 */
        /* <DEDUP_REMOVED lines=9> */
[----:B------:R-:W0:Y:S03]  /*67c0*/  LDS R21, [R17] ;  /* 0x0000000011157984 */ /* 0x000e260000000800 */
[----:B------:R-:W-:Y:S01]  /*67d0*/  IMAD.MOV.U32 R20, RZ, RZ, R25 ;  /* 0x000000ffff147224 */ /* 0x000fe200078e0019 */
        /* <DEDUP_REMOVED lines=16> */
.L_x_712:
        /* <DEDUP_REMOVED lines=66> */
.L_x_714:
[----:B------:R-:W-:Y:S05]  /*6d00*/  BSYNC.RECONVERGENT B1 ;  /* 0x0000000000017941 */ /* 0x000fea0003800200 */
.L_x_713:
        /* <DEDUP_REMOVED lines=15> */
.L_x_711:
[----:B------:R-:W-:Y:S05]  /*6e00*/  BSYNC.RECONVERGENT B0 ;  /* 0x0000000000007941 */ /* 0x000fea0003800200 */
.L_x_710:
        /* <DEDUP_REMOVED lines=29> */
.L_x_717:
        /* <DEDUP_REMOVED lines=64> */
.L_x_719:
[----:B------:R-:W-:Y:S05]  /*73e0*/  BSYNC.RECONVERGENT B1 ;  /* 0x0000000000017941 */ /* 0x000fea0003800200 */
.L_x_718:
        /* <DEDUP_REMOVED lines=15> */
.L_x_716:
[----:B------:R-:W-:Y:S05]  /*74e0*/  BSYNC.RECONVERGENT B0 ;  /* 0x0000000000007941 */ /* 0x000fea0003800200 */
.L_x_715:
        /* <DEDUP_REMOVED lines=29> */
.L_x_720:
        /* <DEDUP_REMOVED lines=12> */
.L_x_872:


//--------------------- .text._occa_Stockhoptimized7_0 --------------------------
	.section	.text._occa_Stockhoptimized7_0,"ax",@progbits
	.align	128
        .global         _occa_Stockhoptimized7_0
        .type           _occa_Stockhoptimized7_0,@function
        .size           _occa_Stockhoptimized7_0,(.L_x_873 - _occa_Stockhoptimized7_0)
        .other          _occa_Stockhoptimized7_0,@"STO_CUDA_ENTRY STV_DEFAULT"
_occa_Stockhoptimized7_0:
.text._occa_Stockhoptimized7_0:
        /* <DEDUP_REMOVED lines=24> */
[----:B------:R-:W-:Y:S01]  /*0180*/  FMUL R9, R2, 0.0078125 ;  /* 0x3c00000002097820 */ /* 0x000fe20000400000 */
        /* <DEDUP_REMOVED lines=52> */
.L_x_723:
        /* <DEDUP_REMOVED lines=66> */
.L_x_725:
[----:B------:R-:W-:Y:S05]  /*08f0*/  BSYNC.RECONVERGENT B1 ;  /* 0x0000000000017941 */ /* 0x000fea0003800200 */
.L_x_724:
        /* <DEDUP_REMOVED lines=15> */
.L_x_722:
[----:B------:R-:W-:Y:S05]  /*09f0*/  BSYNC.RECONVERGENT B0 ;  /* 0x0000000000007941 */ /* 0x000fea0003800200 */
.L_x_721:
        /* <DEDUP_REMOVED lines=30> */
.L_x_728:
        /* <DEDUP_REMOVED lines=65> */
.L_x_730:
[----:B------:R-:W-:Y:S05]  /*0ff0*/  BSYNC.RECONVERGENT B1 ;  /* 0x0000000000017941 */ /* 0x000fea0003800200 */
.L_x_729:
        /* <DEDUP_REMOVED lines=15> */
.L_x_727:
[----:B------:R-:W-:Y:S05]  /*10f0*/  BSYNC.RECONVERGENT B0 ;  /* 0x0000000000007941 */ /* 0x000fea0003800200 */
.L_x_726:
        /* <DEDUP_REMOVED lines=20> */
[----:B------:R-:W-:Y:S01]  /*1240*/  FMUL R21, R10, 0.0078125 ;  /* 0x3c0000000a157820 */ /* 0x000fe20000400000 */
        /* <DEDUP_REMOVED lines=54> */
.L_x_733:
        /* <DEDUP_REMOVED lines=66> */
.L_x_735:
[----:B------:R-:W-:Y:S05]  /*19d0*/  BSYNC.RECONVERGENT B1 ;  /* 0x0000000000017941 */ /* 0x000fea0003800200 */
.L_x_734:
        /* <DEDUP_REMOVED lines=15> */
.L_x_732:
[----:B------:R-:W-:Y:S05]  /*1ad0*/  BSYNC.RECONVERGENT B0 ;  /* 0x0000000000007941 */ /* 0x000fea0003800200 */
.L_x_731:
        /* <DEDUP_REMOVED lines=32> */
.L_x_738:
        /* <DEDUP_REMOVED lines=65> */
.L_x_740:
[----:B------:R-:W-:Y:S05]  /*20f0*/  BSYNC.RECONVERGENT B1 ;  /* 0x0000000000017941 */ /* 0x000fea0003800200 */
.L_x_739:
        /* <DEDUP_REMOVED lines=15> */
.L_x_737:
[----:B------:R-:W-:Y:S05]  /*21f0*/  BSYNC.RECONVERGENT B0 ;  /* 0x0000000000007941 */ /* 0x000fea0003800200 */
.L_x_736:
[C---:B------:R-:W-:Y:S01]  /*2200*/  LOP3.LUT P1, RZ, R26.reuse, 0x2, RZ, 0xc0, !PT ;  /* 0x000000021aff7812 */ /* 0x040fe2000782c0ff */
[----:B------:R-:W-:Y:S01]  /*2210*/  FMUL R10, R27, R27 ;  /* 0x0000001b1b0a7220 */ /* 0x000fe20000400000 */
[----:B------:R-:W-:Y:S01]  /*2220*/  LOP3.LUT R26, R26, 0x1, RZ, 0xc0, !PT ;  /* 0x000000011a1a7812 */ /* 0x000fe200078ec0ff */
[----:B------:R-:W-:Y:S01]  /*2230*/  IMAD.MOV.U32 R23, RZ, RZ, 0x3d2aaabb ;  /* 0x3d2aaabbff177424 */ /* 0x000fe200078e00ff */
[----:B------:R-:W5:Y:S01]  /*2240*/  S2UR UR5, SR_CgaCtaId ;  /* 0x00000000000579c3 */ /* 0x000f620000008800 */
[----:B------:R-:W-:Y:S01]  /*2250*/  FFMA R24, R10, R24, -0.0013887860113754868507 ;  /* 0xbab607ed0a187423 */ /* 0x000fe20000000018 */
[----:B------:R-:W-:Y:S01]  /*2260*/  ISETP.NE.U32.AND P0, PT, R26, 0x1, PT ;  /* 0x000000011a00780c */ /* 0x000fe20003f05070 */
[----:B------:R-:W-:Y:S01]  /*2270*/  IMAD.SHL.U32 R8, R25, 0x8, RZ ;  /* 0x0000000819087824 */ /* 0x000fe200078e00ff */
[----:B------:R-:W-:Y:S01]  /*2280*/  UMOV UR4, 0x400 ;  /* 0x0000040000047882 */ /* 0x000fe20000000000 */
[----:B------:R-:W-:Y:S01]  /*2290*/  BSSY.RECONVERGENT B0, `(.L_x_741) ;  /* 0x0000092000007945 */ /* 0x000fe20003800200 */
[----:B------:R-:W-:Y:S01]  /*22a0*/  FSEL R11, R24, -0.00019574658654164522886, !P0 ;  /* 0xb94d4153180b7808 */ /* 0x000fe20004000000 */
[----:B------:R-:W-:Y:S01]  /*22b0*/  UIADD3 UR10, UPT, UPT, UR4, 0x200, URZ ;  /* 0x00000200040a7890 */ /* 0x000fe2000fffe0ff */
[----:B------:R-:W-:-:S02]  /*22c0*/  FSEL R23, R23, 0.0083327032625675201416, !P0 ;  /* 0x3c0885e417177808 */ /* 0x000fc40004000000 */
[----:B------:R-:W-:Y:S02]  /*22d0*/  LOP3.LUT R8, R8, 0x38, RZ, 0xc0, !PT ;  /* 0x0000003808087812 */ /* 0x000fe400078ec0ff */
[----:B------:R-:W-:Y:S01]  /*22e0*/  FSEL R27, R27, 1, P0 ;  /* 0x3f8000001b1b7808 */ /* 0x000fe20000000000 */
[----:B------:R-:W-:Y:S01]  /*22f0*/  FFMA R11, R10, R11, R23 ;  /* 0x0000000b0a0b7223 */ /* 0x000fe20000000017 */
[----:B------:R-:W-:Y:S01]  /*2300*/  I2FP.F32.U32 R8, R8 ;  /* 0x0000000800087245 */ /* 0x000fe20000201000 */
[----:B------:R-:W-:-:S04]  /*2310*/  IMAD.MOV.U32 R23, RZ, RZ, 0x3effffff ;  /* 0x3effffffff177424 */ /* 0x000fc800078e00ff */
[----:B------:R-:W-:Y:S01]  /*2320*/  FMUL R26, R8, 0.0078125 ;  /* 0x3c000000081a7820 */ /* 0x000fe20000400000 */
[----:B------:R-:W-:-:S03]  /*2330*/  FSEL R23, -R23, -0.16666662693023681641, !P0 ;  /* 0xbe2aaaa817177808 */ /* 0x000fc60004000100 */
[----:B------:R-:W0:Y:S01]  /*2340*/  F2F.F64.F32 R8, R26 ;  /* 0x0000001a00087310 */ /* 0x000e220000201800 */
[----:B-----5:R-:W-:Y:S01]  /*2350*/  ULEA UR4, UR5, UR4, 0x18 ;  /* 0x0000000405047291 */ /* 0x020fe2000f8ec0ff */
[C---:B------:R-:W-:Y:S01]  /*2360*/  FFMA R11, R10.reuse, R11, R23 ;  /* 0x0000000b0a0b7223 */ /* 0x040fe20000000017 */
[----:B------:R-:W-:Y:S01]  /*2370*/  FFMA R10, R10, R27, RZ ;  /* 0x0000001b0a0a7223 */ /* 0x000fe200000000ff */
[----:B------:R-:W-:-:S03]  /*2380*/  ULEA UR10, UR5, UR10, 0x18 ;  /* 0x0000000a050a7291 */ /* 0x000fc6000f8ec0ff */
[----:B------:R-:W-:Y:S01]  /*2390*/  FFMA R10, R10, R11, R27 ;  /* 0x0000000b0a0a7223 */ /* 0x000fe2000000001b */
[----:B------:R-:W-:-:S03]  /*23a0*/  IMAD.SHL.U32 R11, R25, 0x2, RZ ;  /* 0x00000002190b7824 */ /* 0x000fc600078e00ff */
[----:B------:R-:W-:Y:S02]  /*23b0*/  @P1 FADD R10, RZ, -R10 ;  /* 0x8000000aff0a1221 */ /* 0x000fe40000000000 */
[----:B------:R-:W-:Y:S02]  /*23c0*/  LOP3.LUT R24, R11, 0x78, RZ, 0xc0, !PT ;  /* 0x000000780b187812 */ /* 0x000fe400078ec0ff */
[CC--:B----4-:R-:W-:Y:S01]  /*23d0*/  FMUL R11, R21.reuse, R10.reuse ;  /* 0x0000000a150b7220 */ /* 0x0d0fe20000400000 */
[----:B0-----:R-:W-:Y:S01]  /*23e0*/  DMUL R8, R8, -UR12 ;  /* 0x8000000c08087c28 */ /* 0x001fe20008000000 */
[----:B---3--:R-:W-:Y:S01]  /*23f0*/  FMUL R10, R20, R10 ;  /* 0x0000000a140a7220 */ /* 0x008fe20000400000 */
[----:B------:R-:W-:Y:S01]  /*2400*/  LOP3.LUT R24, R24, 0x3, R25, 0xf8, !PT ;  /* 0x0000000318187812 */ /* 0x000fe200078ef819 */
[-C--:B------:R-:W-:Y:S02]  /*2410*/  FFMA R11, R20, R22.reuse, -R11 ;  /* 0x00000016140b7223 */ /* 0x080fe4000000080b */
[----:B------:R-:W-:Y:S01]  /*2420*/  FFMA R10, R21, R22, R10 ;  /* 0x00000016150a7223 */ /* 0x000fe2000000000a */
[----:B------:R0:W3:Y:S01]  /*2430*/  F2F.F32.F64 R23, R8 ;  /* 0x0000000800177310 */ /* 0x0000e20000301000 */
[----:B-1----:R-:W-:-:S02]  /*2440*/  FADD R26, R12, -R11 ;  /* 0x8000000b0c1a7221 */ /* 0x002fc40000000000 */
[C-C-:B--2---:R-:W-:Y:S01]  /*2450*/  FADD R22, R13.reuse, R10.reuse ;  /* 0x0000000a0d167221 */ /* 0x144fe20000000000 */
[----:B0-----:R-:W-:Y:S01]  /*2460*/  LEA R9, R24, UR4, 0x2 ;  /* 0x0000000418097c11 */ /* 0x001fe2000f8e10ff */
[----:B------:R-:W-:Y:S01]  /*2470*/  FADD R8, R12, R11 ;  /* 0x0000000b0c087221 */ /* 0x000fe20000000000 */
[----:B------:R-:W-:Y:S01]  /*2480*/  LEA R24, R24, UR10, 0x2 ;  /* 0x0000000a18187c11 */ /* 0x000fe2000f8e10ff */
[----:B------:R-:W-:Y:S01]  /*2490*/  FADD R11, R13, -R10 ;  /* 0x8000000a0d0b7221 */ /* 0x000fe20000000000 */
[C---:B---3--:R-:W-:Y:S02]  /*24a0*/  FMUL R29, R23.reuse, 0.63661974668502807617 ;  /* 0x3f22f983171d7820 */ /* 0x048fe40000400000 */
        /* <DEDUP_REMOVED lines=30> */
.L_x_743:
        /* <DEDUP_REMOVED lines=66> */
.L_x_745:
[----:B------:R-:W-:Y:S05]  /*2ab0*/  BSYNC.RECONVERGENT B1 ;  /* 0x0000000000017941 */ /* 0x000fea0003800200 */
.L_x_744:
        /* <DEDUP_REMOVED lines=15> */
.L_x_742:
[----:B------:R-:W-:Y:S05]  /*2bb0*/  BSYNC.RECONVERGENT B0 ;  /* 0x0000000000007941 */ /* 0x000fea0003800200 */
.L_x_741:
        /* <DEDUP_REMOVED lines=32> */
.L_x_748:
        /* <DEDUP_REMOVED lines=65> */
.L_x_750:
[----:B------:R-:W-:Y:S05]  /*31d0*/  BSYNC.RECONVERGENT B1 ;  /* 0x0000000000017941 */ /* 0x000fea0003800200 */
.L_x_749:
        /* <DEDUP_REMOVED lines=15> */
.L_x_747:
[----:B------:R-:W-:Y:S05]  /*32d0*/  BSYNC.RECONVERGENT B0 ;  /* 0x0000000000007941 */ /* 0x000fea0003800200 */
.L_x_746:
        /* <DEDUP_REMOVED lines=15> */
[----:B------:R-:W-:-:S03]  /*33d0*/  FMUL R28, R8, 0.0078125 ;  /* 0x3c000000081c7820 */ /* 0x000fc60000400000 */
        /* <DEDUP_REMOVED lines=52> */
.L_x_753:
        /* <DEDUP_REMOVED lines=66> */
.L_x_755:
[----:B------:R-:W-:Y:S05]  /*3b40*/  BSYNC.RECONVERGENT B1 ;  /* 0x0000000000017941 */ /* 0x000fea0003800200 */
.L_x_754:
        /* <DEDUP_REMOVED lines=15> */
.L_x_752:
[----:B------:R-:W-:Y:S05]  /*3c40*/  BSYNC.RECONVERGENT B0 ;  /* 0x0000000000007941 */ /* 0x000fea0003800200 */
.L_x_751:
        /* <DEDUP_REMOVED lines=10> */
[----:B---3--:R-:W-:-:S03]  /*3cf0*/  FFMA R10, R11, R8, -0.0013887860113754868507 ;  /* 0xbab607ed0b0a7423 */ /* 0x008fc60000000008 */
[----:B------:R-:W-:Y:S02]  /*3d00*/  FSEL R12, R9, 0.041666727513074874878, !P0 ;  /* 0x3d2aaabb090c7808 */ /* 0x000fe40004000000 */
        /* <DEDUP_REMOVED lines=20> */
.L_x_758:
        /* <DEDUP_REMOVED lines=65> */
.L_x_760:
[----:B------:R-:W-:Y:S05]  /*4260*/  BSYNC.RECONVERGENT B1 ;  /* 0x0000000000017941 */ /* 0x000fea0003800200 */
.L_x_759:
        /* <DEDUP_REMOVED lines=15> */
.L_x_757:
[----:B------:R-:W-:Y:S05]  /*4360*/  BSYNC.RECONVERGENT B0 ;  /* 0x0000000000007941 */ /* 0x000fea0003800200 */
.L_x_756:
[----:B------:R-:W-:Y:S01]  /*4370*/  LOP3.LUT R11, R28, 0x1, RZ, 0xc0, !PT ;  /* 0x000000011c0b7812 */ /* 0x000fe200078ec0ff */
[----:B------:R-:W-:Y:S01]  /*4380*/  FMUL R10, R27, R27 ;  /* 0x0000001b1b0a7220 */ /* 0x000fe20000400000 */
[----:B------:R-:W-:Y:S01]  /*4390*/  IMAD.MOV.U32 R13, RZ, RZ, 0x3d2aaabb ;  /* 0x3d2aaabbff0d7424 */ /* 0x000fe200078e00ff */
[----:B------:R-:W3:Y:S01]  /*43a0*/  S2UR UR5, SR_CgaCtaId ;  /* 0x00000000000579c3 */ /* 0x000ee20000008800 */
[----:B------:R-:W-:Y:S01]  /*43b0*/  ISETP.NE.U32.AND P0, PT, R11, 0x1, PT ;  /* 0x000000010b00780c */ /* 0x000fe20003f05070 */
[----:B------:R-:W-:Y:S01]  /*43c0*/  FFMA R11, R10, R8, -0.0013887860113754868507 ;  /* 0xbab607ed0a0b7423 */ /* 0x000fe20000000008 */
[----:B------:R-:W-:Y:S01]  /*43d0*/  IMAD.SHL.U32 R12, R25, 0x2, RZ ;  /* 0x00000002190c7824 */ /* 0x000fe200078e00ff */
[----:B------:R-:W-:Y:S01]  /*43e0*/  UMOV UR4, 0x400 ;  /* 0x0000040000047882 */ /* 0x000fe20000000000 */
[----:B------:R-:W-:Y:S01]  /*43f0*/  FSEL R13, R13, 0.0083327032625675201416, !P0 ;  /* 0x3c0885e40d0d7808 */ /* 0x000fe20004000000 */
[----:B------:R-:W-:Y:S01]  /*4400*/  UIADD3 UR10, UPT, UPT, UR4, 0x200, URZ ;  /* 0x00000200040a7890 */ /* 0x000fe2000fffe0ff */
        /* <DEDUP_REMOVED lines=17> */
[----:B------:R-:W-:Y:S01]  /*4520*/  FMUL R29, R10, 0.0078125 ;  /* 0x3c0000000a1d7820 */ /* 0x000fe20000400000 */
        /* <DEDUP_REMOVED lines=44> */
.L_x_763:
        /* <DEDUP_REMOVED lines=65> */
.L_x_765:
[----:B------:R-:W-:Y:S05]  /*4c00*/  BSYNC.RECONVERGENT B1 ;  /* 0x0000000000017941 */ /* 0x000fea0003800200 */
.L_x_764:
        /* <DEDUP_REMOVED lines=15> */
.L_x_762:
[----:B------:R-:W-:Y:S05]  /*4d00*/  BSYNC.RECONVERGENT B0 ;  /* 0x0000000000007941 */ /* 0x000fea0003800200 */
.L_x_761:
[C---:B------:R-:W-:Y:S01]  /*4d10*/  LOP3.LUT R10, R29.reuse, 0x1, RZ, 0xc0, !PT ;  /* 0x000000011d0a7812 */ /* 0x040fe200078ec0ff */
[----:B------:R-:W-:Y:S01]  /*4d20*/  FMUL R13, R20, R20 ;  /* 0x00000014140d7220 */ /* 0x000fe20000400000 */
[----:B0-----:R-:W-:Y:S01]  /*4d30*/  VIADD R18, R29, 0x1 ;  /* 0x000000011d127836 */ /* 0x001fe20000000000 */
[----:B------:R-:W-:Y:S01]  /*4d40*/  FSETP.GE.AND P2, PT, |R11|, 105615, PT ;  /* 0x47ce47800b00780b */ /* 0x000fe20003f46200 */
[----:B------:R-:W-:Y:S01]  /*4d50*/  BSSY.RECONVERGENT B0, `(.L_x_766) ;  /* 0x000006b000007945 */ /* 0x000fe20003800200 */
[----:B------:R-:W-:Y:S01]  /*4d60*/  ISETP.NE.U32.AND P0, PT, R10, 0x1, PT ;  /* 0x000000010a00780c */ /* 0x000fe20003f05070 */
[----:B------:R-:W-:Y:S01]  /*4d70*/  FFMA R10, R13, R8, -0.0013887860113754868507 ;  /* 0xbab607ed0d0a7423 */ /* 0x000fe20000000008 */
[----:B------:R-:W-:Y:S02]  /*4d80*/  LOP3.LUT P1, RZ, R18, 0x2, RZ, 0xc0, !PT ;  /* 0x0000000212ff7812 */ /* 0x000fe4000782c0ff */
[----:B------:R-:W-:Y:S02]  /*4d90*/  FSEL R12, R9, 0.041666727513074874878, !P0 ;  /* 0x3d2aaabb090c7808 */ /* 0x000fe40004000000 */
[----:B------:R-:W-:-:S02]  /*4da0*/  FSEL R10, R10, -0.00019574658654164522886, P0 ;  /* 0xb94d41530a0a7808 */ /* 0x000fc40000000000 */
[----:B------:R-:W-:-:S03]  /*4db0*/  FSEL R20, R20, 1, !P0 ;  /* 0x3f80000014147808 */ /* 0x000fc60004000000 */
        /* <DEDUP_REMOVED lines=19> */
.L_x_768:
        /* <DEDUP_REMOVED lines=65> */
.L_x_770:
[----:B------:R-:W-:Y:S05]  /*5300*/  BSYNC.RECONVERGENT B1 ;  /* 0x0000000000017941 */ /* 0x000fea0003800200 */
.L_x_769:
        /* <DEDUP_REMOVED lines=15> */
.L_x_767:
[----:B------:R-:W-:Y:S05]  /*5400*/  BSYNC.RECONVERGENT B0 ;  /* 0x0000000000007941 */ /* 0x000fea0003800200 */
.L_x_766:
        /* <DEDUP_REMOVED lines=10> */
[----:B------:R-:W-:Y:S01]  /*54b0*/  FMUL R29, R19, 0.0078125 ;  /* 0x3c000000131d7820 */ /* 0x000fe20000400000 */
        /* <DEDUP_REMOVED lines=55> */
.L_x_773:
        /* <DEDUP_REMOVED lines=66> */
.L_x_775:
[----:B------:R-:W-:Y:S05]  /*5c50*/  BSYNC.RECONVERGENT B1 ;  /* 0x0000000000017941 */ /* 0x000fea0003800200 */
.L_x_774:
        /* <DEDUP_REMOVED lines=15> */
.L_x_772:
[----:B------:R-:W-:Y:S05]  /*5d50*/  BSYNC.RECONVERGENT B0 ;  /* 0x0000000000007941 */ /* 0x000fea0003800200 */
.L_x_771:
        /* <DEDUP_REMOVED lines=29> */
.L_x_778:
        /* <DEDUP_REMOVED lines=64> */
.L_x_780:
[----:B------:R-:W-:Y:S05]  /*6330*/  BSYNC.RECONVERGENT B1 ;  /* 0x0000000000017941 */ /* 0x000fea0003800200 */
.L_x_779:
        /* <DEDUP_REMOVED lines=15> */
.L_x_777:
[----:B------:R-:W-:Y:S05]  /*6430*/  BSYNC.RECONVERGENT B0 ;  /* 0x0000000000007941 */ /* 0x000fea0003800200 */
.L_x_776:
        /* <DEDUP_REMOVED lines=29> */
.L_x_781:
        /* <DEDUP_REMOVED lines=15> */
.L_x_873:


//--------------------- .text._occa_Stockhoptimized6_0 --------------------------
	.section	.text._occa_Stockhoptimized6_0,"ax",@progbits
	.align	128
        .global         _occa_Stockhoptimized6_0
        .type           _occa_Stockhoptimized6_0,@function
        .size           _occa_Stockhoptimized6_0,(.L_x_874 - _occa_Stockhoptimized6_0)
        .other          _occa_Stockhoptimized6_0,@"STO_CUDA_ENTRY STV_DEFAULT"
_occa_Stockhoptimized6_0:
.text._occa_Stockhoptimized6_0:
        /* <DEDUP_REMOVED lines=21> */
[----:B------:R-:W-:Y:S01]  /*0150*/  UMOV UR6, 0x400 ;  /* 0x0000040000067882 */ /* 0x000fe20000000000 */
[----:B------:R-:W-:Y:S01]  /*0160*/  IMAD.SHL.U32 R14, R8, 0x8, RZ ;  /* 0x00000008080e7824 */ /* 0x000fe200078e00ff */
[----:B------:R-:W-:Y:S01]  /*0170*/  UIADD3 UR4, UPT, UPT, UR6, 0x100, URZ ;  /* 0x0000010006047890 */ /* 0x000fe2000fffe0ff */
[----:B------:R-:W-:Y:S01]  /*0180*/  FMUL R13, R0, 0.015625 ;  /* 0x3c800000000d7820 */ /* 0x000fe20000400000 */
[----:B------:R-:W-:Y:S01]  /*0190*/  FFMA R0, RZ, R5, -0.0013887860113754868507 ;  /* 0xbab607edff007423 */ /* 0x000fe20000000005 */
[----:B------:R-:W-:Y:S01]  /*01a0*/  FMUL R15, R11, R12 ;  /* 0x0000000c0b0f7220 */ /* 0x000fe20000400000 */
[----:B------:R-:W-:Y:S01]  /*01b0*/  BSSY.RECONVERGENT B0, `(.L_x_782) ;  /* 0x0000087000007945 */ /* 0x000fe20003800200 */
[----:B------:R-:W1:Y:S01]  /*01c0*/  F2F.F64.F32 R6, R13 ;  /* 0x0000000d00067310 */ /* 0x000e620000201800 */
[----:B------:R-:W-:Y:S01]  /*01d0*/  FFMA R0, RZ, R0, 0.041666727513074874878 ;  /* 0x3d2aaabbff007423 */ /* 0x000fe20000000000 */
[----:B------:R-:W-:-:S03]  /*01e0*/  FMUL R17, RZ, -R15 ;  /* 0x8000000fff117220 */ /* 0x000fc60000400000 */
[----:B------:R-:W-:Y:S01]  /*01f0*/  FFMA R0, RZ, R0, -0.4999999701976776123 ;  /* 0xbeffffffff007423 */ /* 0x000fe20000000000 */
[----:B0-----:R-:W-:-:S03]  /*0200*/  ULEA UR9, UR8, UR6, 0x18 ;  /* 0x0000000608097291 */ /* 0x001fc6000f8ec0ff */
[----:B------:R-:W-:Y:S01]  /*0210*/  FFMA R11, RZ, R0, 1 ;  /* 0x3f800000ff0b7423 */ /* 0x000fe20000000000 */
[----:B------:R-:W-:Y:S02]  /*0220*/  ULEA UR7, UR8, UR4, 0x18 ;  /* 0x0000000408077291 */ /* 0x000fe4000f8ec0ff */
[----:B------:R-:W-:Y:S01]  /*0230*/  VIADD R12, R14, UR9 ;  /* 0x000000090e0c7c36 */ /* 0x000fe20008000000 */
[----:B-1----:R-:W-:-:S06]  /*0240*/  DMUL R6, R6, -UR12 ;  /* 0x8000000c06067c28 */ /* 0x002fcc0008000000 */
[----:B------:R0:W1:Y:S02]  /*0250*/  F2F.F32.F64 R13, R6 ;  /* 0x00000006000d7310 */ /* 0x0000640000301000 */
[----:B0-----:R-:W-:Y:S02]  /*0260*/  IADD3 R6, PT, PT, R14, UR7, RZ ;  /* 0x000000070e067c10 */ /* 0x001fe4000fffe0ff */
[----:B-1----:R-:W-:Y:S01]  /*0270*/  FSETP.GE.AND P0, PT, |R13|, 105615, PT ;  /* 0x47ce47800d00780b */ /* 0x002fe20003f06200 */
[C---:B--2---:R-:W-:Y:S01]  /*0280*/  FMUL R0, R10.reuse, R15 ;  /* 0x0000000f0a007220 */ /* 0x044fe20000400000 */
[-C--:B------:R-:W-:Y:S01]  /*0290*/  FFMA R10, R10, R11.reuse, R17 ;  /* 0x0000000b0a0a7223 */ /* 0x080fe20000000011 */
[----:B------:R-:W-:Y:S02]  /*02a0*/  IMAD.SHL.U32 R15, R8, 0x4, RZ ;  /* 0x00000004080f7824 */ /* 0x000fe400078e00ff */
[----:B------:R-:W-:Y:S01]  /*02b0*/  FFMA R0, RZ, R11, R0 ;  /* 0x0000000bff007223 */ /* 0x000fe20000000000 */
[C-C-:B---3--:R-:W-:Y:S01]  /*02c0*/  FADD R7, R9.reuse, R10.reuse ;  /* 0x0000000a09077221 */ /* 0x148fe20000000000 */
[----:B------:R-:W-:Y:S01]  /*02d0*/  FADD R9, R9, -R10 ;  /* 0x8000000a09097221 */ /* 0x000fe20000000000 */
[----:B------:R-:W-:-:S02]  /*02e0*/  IMAD.IADD R12, R12, 0x1, -R15 ;  /* 0x000000010c0c7824 */ /* 0x000fc400078e0a0f */
[--C-:B------:R-:W-:Y:S01]  /*02f0*/  FADD R17, RZ, R0.reuse ;  /* 0x00000000ff117221 */ /* 0x100fe20000000000 */
[----:B------:R-:W-:Y:S01]  /*0300*/  FADD R21, RZ, -R0 ;  /* 0x80000000ff157221 */ /* 0x000fe20000000000 */
[----:B------:R0:W-:Y:S01]  /*0310*/  STS [R14+UR9], R7 ;  /* 0x000000070e007988 */ /* 0x0001e20008000809 */
[----:B------:R-:W-:Y:S02]  /*0320*/  IMAD.IADD R11, R6, 0x1, -R15 ;  /* 0x00000001060b7824 */ /* 0x000fe400078e0a0f */
[----:B------:R-:W-:Y:S01]  /*0330*/  FMUL R0, R13, 0.63661974668502807617 ;  /* 0x3f22f9830d007820 */ /* 0x000fe20000400000 */
[----:B------:R-:W-:Y:S01]  /*0340*/  IMAD.SHL.U32 R10, R8, 0x2, RZ ;  /* 0x00000002080a7824 */ /* 0x000fe200078e00ff */
[----:B------:R-:W-:Y:S04]  /*0350*/  STS [R14+UR7], R17 ;  /* 0x000000110e007988 */ /* 0x000fe80008000807 */
[----:B------:R-:W-:Y:S01]  /*0360*/  STS [R14+UR9+0x4], R9 ;  /* 0x000004090e007988 */ /* 0x000fe20008000809 */
[----:B------:R-:W1:Y:S03]  /*0370*/  F2I.NTZ R0, R0 ;  /* 0x0000000000007305 */ /* 0x000e660000203100 */
[----:B------:R2:W-:Y:S01]  /*0380*/  STS [R14+UR7+0x4], R21 ;  /* 0x000004150e007988 */ /* 0x0005e20008000807 */
[----:B------:R-:W-:Y:S01]  /*0390*/  BAR.SYNC.DEFER_BLOCKING 0x0 ;  /* 0x0000000000007b1d */ /* 0x000fe20000010000 */
[----:B-1----:R-:W-:Y:S01]  /*03a0*/  I2FP.F32.S32 R6, R0 ;  /* 0x0000000000067245 */ /* 0x002fe20000201400 */
[----:B------:R-:W-:-:S04]  /*03b0*/  IMAD.MOV.U32 R20, RZ, RZ, R0 ;  /* 0x000000ffff147224 */ /* 0x000fc800078e0000 */
[----:B0-----:R-:W-:-:S04]  /*03c0*/  FFMA R7, R6, -1.5707962512969970703, R13 ;  /* 0xbfc90fda06077823 */ /* 0x001fc8000000000d */
[----:B------:R-:W-:-:S04]  /*03d0*/  FFMA R7, R6, -7.5497894158615963534e-08, R7 ;  /* 0xb3a2216806077823 */ /* 0x000fc80000000007 */
[----:B--2---:R-:W-:Y:S01]  /*03e0*/  FFMA R21, R6, -5.3903029534742383927e-15, R7 ;  /* 0xa7c234c506157823 */ /* 0x004fe20000000007 */
[----:B------:R-:W-:Y:S01]  /*03f0*/  P2R R6, PR, RZ, 0x1 ;  /* 0x00000001ff067803 */ /* 0x000fe20000000000 */
[----:B------:R0:W1:Y:S02]  /*0400*/  LDS R19, [R12] ;  /* 0x000000000c137984 */ /* 0x0000640000000800 */
[----:B------:R-:W-:Y:S02]  /*0410*/  IMAD.MOV.U32 R31, RZ, RZ, R21 ;  /* 0x000000ffff1f7224 */ /* 0x000fe400078e0015 */
        /* <DEDUP_REMOVED lines=15> */
.L_x_784:
        /* <DEDUP_REMOVED lines=65> */
.L_x_786:
[----:B------:R-:W-:Y:S05]  /*0920*/  BSYNC.RECONVERGENT B1 ;  /* 0x0000000000017941 */ /* 0x000fea0003800200 */
.L_x_785:
[C---:B------:R-:W-:Y:S01]  /*0930*/  SHF.L.W.U32.HI R0, R9.reuse, 0x2, R6 ;  /* 0x0000000209007819 */ /* 0x040fe20000010e06 */
[----:B------:R-:W-:Y:S01]  /*0940*/  UMOV UR4, 0x54442d19 ;  /* 0x54442d1900047882 */ /* 0x000fe20000000000 */
[----:B------:R-:W-:Y:S01]  /*0950*/  SHF.L.U32 R9, R9, 0x2, RZ ;  /* 0x0000000209097819 */ /* 0x000fe200000006ff */
[----:B------:R-:W-:Y:S01]  /*0960*/  UMOV UR5, 0x3bf921fb ;  /* 0x3bf921fb00057882 */ /* 0x000fe20000000000 */
[----:B------:R-:W-:-:S04]  /*0970*/  SHF.R.S32.HI R31, RZ, 0x1f, R0 ;  /* 0x0000001fff1f7819 */ /* 0x000fc80000011400 */
[C---:B------:R-:W-:Y:S02]  /*0980*/  LOP3.LUT R24, R31.reuse, R9, RZ, 0x3c, !PT ;  /* 0x000000091f187212 */ /* 0x040fe400078e3cff */
[----:B------:R-:W-:Y:S02]  /*0990*/  LOP3.LUT R25, R31, R0, RZ, 0x3c, !PT ;  /* 0x000000001f197212 */ /* 0x000fe400078e3cff */
[----:B------:R-:W-:Y:S02]  /*09a0*/  LOP3.LUT R0, R0, R13, RZ, 0x3c, !PT ;  /* 0x0000000d00007212 */ /* 0x000fe400078e3cff */
[----:B------:R-:W0:Y:S02]  /*09b0*/  I2F.F64.S64 R22, R24 ;  /* 0x0000001800167312 */ /* 0x000e240000301c00 */
[----:B------:R-:W-:Y:S02]  /*09c0*/  ISETP.GE.AND P0, PT, R0, RZ, PT ;  /* 0x000000ff0000720c */ /* 0x000fe40003f06270 */
[----:B------:R-:W-:-:S05]  /*09d0*/  SHF.R.U32.HI R0, RZ, 0x1e, R6 ;  /* 0x0000001eff007819 */ /* 0x000fca0000011606 */
[----:B------:R-:W-:Y:S01]  /*09e0*/  IMAD.IADD R0, R31, 0x1, -R0 ;  /* 0x000000011f007824 */ /* 0x000fe200078e0a00 */
[----:B0-----:R-:W-:-:S10]  /*09f0*/  DMUL R22, R22, UR4 ;  /* 0x0000000416167c28 */ /* 0x001fd40008000000 */
[----:B------:R-:W0:Y:S02]  /*0a00*/  F2F.F32.F64 R22, R22 ;  /* 0x0000001600167310 */ /* 0x000e240000301000 */
[----:B0-----:R-:W-:-:S07]  /*0a10*/  FSEL R31, -R22, R22, !P0 ;  /* 0x00000016161f7208 */ /* 0x001fce0004000100 */
.L_x_783:
[----:B------:R-:W-:Y:S05]  /*0a20*/  BSYNC.RECONVERGENT B0 ;  /* 0x0000000000007941 */ /* 0x000fea0003800200 */
.L_x_782:
[----:B------:R-:W-:Y:S01]  /*0a30*/  FMUL R22, R31, R31 ;  /* 0x0000001f1f167220 */ /* 0x000fe20000400000 */
[----:B------:R-:W-:Y:S01]  /*0a40*/  LOP3.LUT R6, R0, 0x1, RZ, 0xc0, !PT ;  /* 0x0000000100067812 */ /* 0x000fe200078ec0ff */
        /* <DEDUP_REMOVED lines=29> */
.L_x_789:
        /* <DEDUP_REMOVED lines=65> */
.L_x_791:
[----:B------:R-:W-:Y:S05]  /*1030*/  BSYNC.RECONVERGENT B1 ;  /* 0x0000000000017941 */ /* 0x000fea0003800200 */
.L_x_790:
        /* <DEDUP_REMOVED lines=9> */
[----:B------:R-:W0:Y:S01]  /*10d0*/  I2F.F64.S64 R20, R32 ;  /* 0x0000002000147312 */ /* 0x000e220000301c00 */
[----:B------:R-:W-:Y:S01]  /*10e0*/  SHF.R.U32.HI R0, RZ, 0x1e, R0 ;  /* 0x0000001eff007819 */ /* 0x000fe20000011600 */
[----:B0-----:R-:W-:-:S03]  /*10f0*/  DMUL R24, R20, UR4 ;  /* 0x0000000414187c28 */ /* 0x001fc60008000000 */
[----:B------:R-:W-:-:S07]  /*1100*/  IADD3 R20, PT, PT, -R0, R23, RZ ;  /* 0x0000001700147210 */ /* 0x000fce0007ffe1ff */
[----:B------:R-:W0:Y:S02]  /*1110*/  F2F.F32.F64 R24, R24 ;  /* 0x0000001800187310 */ /* 0x000e240000301000 */
[----:B0-----:R-:W-:-:S07]  /*1120*/  FSEL R21, -R24, R24, !P0 ;  /* 0x0000001818157208 */ /* 0x001fce0004000100 */
.L_x_788:
[----:B------:R-:W-:Y:S05]  /*1130*/  BSYNC.RECONVERGENT B0 ;  /* 0x0000000000007941 */ /* 0x000fea0003800200 */
.L_x_787:
[----:B------:R-:W-:Y:S01]  /*1140*/  LOP3.LUT R14, R14, 0x18, RZ, 0xc0, !PT ;  /* 0x000000180e0e7812 */ /* 0x000fe200078ec0ff */
[----:B------:R-:W-:Y:S01]  /*1150*/  FMUL R23, R21, R21 ;  /* 0x0000001515177220 */ /* 0x000fe20000400000 */
[----:B------:R-:W-:Y:S01]  /*1160*/  LOP3.LUT R13, R20, 0x1, RZ, 0xc0, !PT ;  /* 0x00000001140d7812 */ /* 0x000fe200078ec0ff */
[----:B------:R-:W-:Y:S01]  /*1170*/  UIADD3 UR4, UPT, UPT, UR6, 0x200, URZ ;  /* 0x0000020006047890 */ /* 0x000fe2000fffe0ff */
[----:B------:R-:W-:Y:S01]  /*1180*/  I2FP.F32.U32 R14, R14 ;  /* 0x0000000e000e7245 */ /* 0x000fe20000201000 */
[----:B------:R-:W-:Y:S01]  /*1190*/  FFMA R0, R23, R5, -0.0013887860113754868507 ;  /* 0xbab607ed17007423 */ /* 0x000fe20000000005 */
[----:B------:R-:W-:Y:S01]  /*11a0*/  ISETP.NE.U32.AND P0, PT, R13, 0x1, PT ;  /* 0x000000010d00780c */ /* 0x000fe20003f05070 */
[----:B------:R-:W-:Y:S01]  /*11b0*/  IMAD.MOV.U32 R13, RZ, RZ, 0x3effffff ;  /* 0x3effffffff0d7424 */ /* 0x000fe200078e00ff */
[----:B------:R-:W-:Y:S01]  /*11c0*/  UIADD3 UR5, UPT, UPT, UR6, 0x300, URZ ;  /* 0x0000030006057890 */ /* 0x000fe2000fffe0ff */
[----:B------:R-:W-:Y:S01]  /*11d0*/  FMUL R24, R14, 0.015625 ;  /* 0x3c8000000e187820 */ /* 0x000fe20000400000 */
[----:B------:R-:W-:Y:S01]  /*11e0*/  IMAD.MOV.U32 R14, RZ, RZ, 0x3d2aaabb ;  /* 0x3d2aaabbff0e7424 */ /* 0x000fe200078e00ff */
[----:B------:R-:W-:Y:S01]  /*11f0*/  FSEL R0, R0, -0.00019574658654164522886, !P0 ;  /* 0xb94d415300007808 */ /* 0x000fe20004000000 */
[----:B------:R-:W-:Y:S01]  /*1200*/  ULEA UR6, UR8, UR4, 0x18 ;  /* 0x0000000408067291 */ /* 0x000fe2000f8ec0ff */
[----:B------:R-:W-:Y:S01]  /*1210*/  FSEL R31, -R13, -0.16666662693023681641, !P0 ;  /* 0xbe2aaaa80d1f7808 */ /* 0x000fe20004000100 */
[----:B------:R-:W-:Y:S01]  /*1220*/  ULEA UR8, UR8, UR5, 0x18 ;  /* 0x0000000508087291 */ /* 0x000fe2000f8ec0ff */
[----:B------:R-:W-:Y:S01]  /*1230*/  FSEL R32, R14, 0.0083327032625675201416, !P0 ;  /* 0x3c0885e40e207808 */ /* 0x000fe20004000000 */
[----:B------:R-:W5:Y:S01]  /*1240*/  F2F.F64.F32 R24, R24 ;  /* 0x0000001800187310 */ /* 0x000f620000201800 */
[----:B------:R-:W-:Y:S03]  /*1250*/  BSSY.RECONVERGENT B0, `(.L_x_792) ;  /* 0x0000086000007945 */ /* 0x000fe60003800200 */
[----:B------:R-:W-:Y:S01]  /*1260*/  FFMA R32, R23, R0, R32 ;  /* 0x0000000017207223 */ /* 0x000fe20000000020 */
[----:B------:R-:W-:-:S02]  /*1270*/  FSEL R0, R21, 1, P0 ;  /* 0x3f80000015007808 */ /* 0x000fc40000000000 */
[----:B------:R-:W-:Y:S01]  /*1280*/  LOP3.LUT P0, RZ, R20, 0x2, RZ, 0xc0, !PT ;  /* 0x0000000214ff7812 */ /* 0x000fe2000780c0ff */
[C---:B------:R-:W-:Y:S02]  /*1290*/  FFMA R31, R23.reuse, R32, R31 ;  /* 0x00000020171f7223 */ /* 0x040fe4000000001f */
[----:B------:R-:W-:-:S04]  /*12a0*/  FFMA R23, R23, R0, RZ ;  /* 0x0000000017177223 */ /* 0x000fc800000000ff */
[----:B------:R-:W-:Y:S01]  /*12b0*/  FFMA R0, R23, R31, R0 ;  /* 0x0000001f17007223 */ /* 0x000fe20000000000 */
[----:B-----5:R-:W-:Y:S01]  /*12c0*/  DMUL R20, R24, -UR12 ;  /* 0x8000000c18147c28 */ /* 0x020fe20008000000 */
[----:B------:R-:W-:-:S04]  /*12d0*/  LOP3.LUT R23, R10, 0x3c, RZ, 0xc0, !PT ;  /* 0x0000003c0a177812 */ /* 0x000fc800078ec0ff */
[----:B------:R-:W-:Y:S01]  /*12e0*/  @P0 FADD R0, RZ, -R0 ;  /* 0x80000000ff000221 */ /* 0x000fe20000000000 */
[----:B------:R-:W-:-:S03]  /*12f0*/  LOP3.LUT R23, R23, 0x1, R8, 0xf8, !PT ;  /* 0x0000000117177812 */ /* 0x000fc600078ef808 */
[CC--:B----4-:R-:W-:Y:S01]  /*1300*/  FMUL R24, R16.reuse, R0.reuse ;  /* 0x0000000010187220 */ /* 0x0d0fe20000400000 */
[C---:B---3--:R-:W-:Y:S01]  /*1310*/  FMUL R25, R17.reuse, R0 ;  /* 0x0000000011197220 */ /* 0x048fe20000400000 */
[----:B------:R3:W4:Y:S02]  /*1320*/  F2F.F32.F64 R20, R20 ;  /* 0x0000001400147310 */ /* 0x0007240000301000 */
[-C--:B------:R-:W-:Y:S01]  /*1330*/  FFMA R24, R17, R22.reuse, -R24 ;  /* 0x0000001611187223 */ /* 0x080fe20000000818 */
[----:B------:R-:W-:-:S03]  /*1340*/  FFMA R25, R16, R22, R25 ;  /* 0x0000001610197223 */ /* 0x000fc60000000019 */
[C-C-:B-1----:R-:W-:Y:S01]  /*1350*/  FADD R0, R19.reuse, R24.reuse ;  /* 0x0000001813007221 */ /* 0x142fe20000000000 */
[C-C-:B--2---:R-:W-:Y:S01]  /*1360*/  FADD R22, R18.reuse, R25.reuse ;  /* 0x0000001912167221 */ /* 0x144fe20000000000 */
[----:B------:R-:W-:Y:S01]  /*1370*/  FADD R24, R19, -R24 ;  /* 0x8000001813187221 */ /* 0x000fe20000000000 */
[----:B------:R-:W-:Y:S01]  /*1380*/  FADD R32, R18, -R25 ;  /* 0x8000001912207221 */ /* 0x000fe20000000000 */
[C---:B---3--:R-:W-:Y:S02]  /*1390*/  LEA R21, R23.reuse, UR6, 0x2 ;  /* 0x0000000617157c11 */ /* 0x048fe4000f8e10ff */
[----:B------:R-:W-:-:S03]  /*13a0*/  LEA R23, R23, UR8, 0x2 ;  /* 0x0000000817177c11 */ /* 0x000fc6000f8e10ff */
[----:B------:R-:W-:Y:S01]  /*13b0*/  STS [R21], R0 ;  /* 0x0000000015007388 */ /* 0x000fe20000000800 */
[C---:B----4-:R-:W-:Y:S01]  /*13c0*/  FMUL R31, R20.reuse, 0.63661974668502807617 ;  /* 0x3f22f983141f7820 */ /* 0x050fe20000400000 */
[----:B------:R-:W-:Y:S02]  /*13d0*/  FSETP.GE.AND P1, PT, |R20|, 105615, PT ;  /* 0x47ce47801400780b */ /* 0x000fe40003f26200 */
[----:B------:R1:W-:Y:S03]  /*13e0*/  STS [R23], R22 ;  /* 0x0000001617007388 */ /* 0x0003e60000000800 */
[----:B------:R-:W2:Y:S01]  /*13f0*/  F2I.NTZ R31, R31 ;  /* 0x0000001f001f7305 */ /* 0x000ea20000203100 */
[----:B------:R-:W-:Y:S04]  /*1400*/  STS [R21+0x8], R24 ;  /* 0x0000081815007388 */ /* 0x000fe80000000800 */
[----:B------:R3:W-:Y:S01]  /*1410*/  STS [R23+0x8], R32 ;  /* 0x0000082017007388 */ /* 0x0007e20000000800 */
[----:B------:R-:W-:Y:S01]  /*1420*/  BAR.SYNC.DEFER_BLOCKING 0x0 ;  /* 0x0000000000007b1d */ /* 0x000fe20000010000 */
[----:B--2---:R-:W-:Y:S01]  /*1430*/  I2FP.F32.S32 R25, R31 ;  /* 0x0000001f00197245 */ /* 0x004fe20000201400 */
[----:B-1----:R-:W-:Y:S01]  /*1440*/  IMAD.MOV.U32 R22, RZ, RZ, R31 ;  /* 0x000000ffff167224 */ /* 0x002fe200078e001f */
[----:B---3--:R-:W-:-:S03]  /*1450*/  P2R R23, PR, RZ, 0x2 ;  /* 0x00000002ff177803 */ /* 0x008fc60000000000 */
[----:B------:R-:W-:-:S04]  /*1460*/  FFMA R0, R25, -1.5707962512969970703, R20 ;  /* 0xbfc90fda19007823 */ /* 0x000fc80000000014 */
[----:B------:R-:W-:-:S04]  /*1470*/  FFMA R0, R25, -7.5497894158615963534e-08, R0 ;  /* 0xb3a2216819007823 */ /* 0x000fc80000000000 */
[----:B------:R-:W-:-:S04]  /*1480*/  FFMA R21, R25, -5.3903029534742383927e-15, R0 ;  /* 0xa7c234c519157823 */ /* 0x000fc80000000000 */
[----:B------:R-:W-:Y:S01]  /*1490*/  IMAD.MOV.U32 R0, RZ, RZ, R21 ;  /* 0x000000ffff007224 */ /* 0x000fe200078e0015 */
[----:B------:R1:W2:Y:S04]  /*14a0*/  LDS R16, [R15+UR6] ;  /* 0x000000060f107984 */ /* 0x0002a80008000800 */
[----:B------:R1:W3:Y:S04]  /*14b0*/  LDS R17, [R15+UR8] ;  /* 0x000000080f117984 */ /* 0x0002e80008000800 */
[----:B------:R1:W4:Y:S04]  /*14c0*/  LDS R18, [R15+UR6+0x80] ;  /* 0x000080060f127984 */ /* 0x0003280008000800 */
[----:B------:R1:W0:Y:S01]  /*14d0*/  LDS R19, [R15+UR8+0x80] ;  /* 0x000080080f137984 */ /* 0x0002220008000800 */
        /* <DEDUP_REMOVED lines=12> */
.L_x_794:
        /* <DEDUP_REMOVED lines=65> */
.L_x_796:
[----:B------:R-:W-:Y:S05]  /*19b0*/  BSYNC.RECONVERGENT B1 ;  /* 0x0000000000017941 */ /* 0x000fea0003800200 */
.L_x_795:
        /* <DEDUP_REMOVED lines=9> */
[----:B------:R-:W0:Y:S02]  /*1a50*/  I2F.F64.S64 R24, R32 ;  /* 0x0000002000187312 */ /* 0x000e240000301c00 */
[----:B------:R-:W-:Y:S02]  /*1a60*/  ISETP.GE.AND P0, PT, R31, RZ, PT ;  /* 0x000000ff1f00720c */ /* 0x000fe40003f06270 */
[----:B------:R-:W-:Y:S01]  /*1a70*/  IADD3 R31, PT, PT, -R23, R0, RZ ;  /* 0x00000000171f7210 */ /* 0x000fe20007ffe1ff */
[----:B0-----:R-:W-:-:S10]  /*1a80*/  DMUL R24, R24, UR4 ;  /* 0x0000000418187c28 */ /* 0x001fd40008000000 */
[----:B------:R-:W0:Y:S02]  /*1a90*/  F2F.F32.F64 R24, R24 ;  /* 0x0000001800187310 */ /* 0x000e240000301000 */
[----:B0-----:R-:W-:-:S07]  /*1aa0*/  FSEL R0, -R24, R24, !P0 ;  /* 0x0000001818007208 */ /* 0x001fce0004000100 */
.L_x_793:
[----:B------:R-:W-:Y:S05]  /*1ab0*/  BSYNC.RECONVERGENT B0 ;  /* 0x0000000000007941 */ /* 0x000fea0003800200 */
.L_x_792:
[----:B------:R-:W-:Y:S01]  /*1ac0*/  FMUL R23, R0, R0 ;  /* 0x0000000000177220 */ /* 0x000fe20000400000 */
[----:B------:R-:W-:Y:S01]  /*1ad0*/  LOP3.LUT R25, R31, 0x1, RZ, 0xc0, !PT ;  /* 0x000000011f197812 */ /* 0x000fe200078ec0ff */
[----:B------:R-:W-:Y:S01]  /*1ae0*/  BSSY.RECONVERGENT B0, `(.L_x_797) ;  /* 0x000006c000007945 */ /* 0x000fe20003800200 */
[----:B------:R-:W-:Y:S01]  /*1af0*/  FSETP.GE.AND P2, PT, |R20|, 105615, PT ;  /* 0x47ce47801400780b */ /* 0x000fe20003f46200 */
[----:B------:R-:W-:Y:S01]  /*1b00*/  FFMA R24, R23, R5, -0.0013887860113754868507 ;  /* 0xbab607ed17187423 */ /* 0x000fe20000000005 */
[----:B------:R-:W-:Y:S01]  /*1b10*/  ISETP.NE.U32.AND P0, PT, R25, 0x1, PT ;  /* 0x000000011900780c */ /* 0x000fe20003f05070 */
[----:B------:R-:W-:-:S03]  /*1b20*/  VIADD R25, R31, 0x1 ;  /* 0x000000011f197836 */ /* 0x000fc60000000000 */
[----:B------:R-:W-:Y:S02]  /*1b30*/  FSEL R24, R24, -0.00019574658654164522886, P0 ;  /* 0xb94d415318187808 */ /* 0x000fe40000000000 */
[----:B------:R-:W-:Y:S02]  /*1b40*/  FSEL R32, R9, 0.041666727513074874878, !P0 ;  /* 0x3d2aaabb09207808 */ /* 0x000fe40004000000 */
[----:B------:R-:W-:Y:S02]  /*1b50*/  FSEL R0, R0, 1, !P0 ;  /* 0x3f80000000007808 */ /* 0x000fe40004000000 */
[----:B------:R-:W-:Y:S01]  /*1b60*/  LOP3.LUT P1, RZ, R25, 0x2, RZ, 0xc0, !PT ;  /* 0x0000000219ff7812 */ /* 0x000fe2000782c0ff */
[C---:B------:R-:W-:Y:S01]  /*1b70*/  FFMA R24, R23.reuse, R24, R32 ;  /* 0x0000001817187223 */ /* 0x040fe20000000020 */
[----:B------:R-:W-:Y:S01]  /*1b80*/  FSEL R31, -R6, -0.4999999701976776123, !P0 ;  /* 0xbeffffff061f7808 */ /* 0x000fe20004000100 */
[----:B------:R-:W-:-:S04]  /*1b90*/  FFMA R25, R23, R0, RZ ;  /* 0x0000000017197223 */ /* 0x000fc800000000ff */
        /* <DEDUP_REMOVED lines=15> */
.L_x_799:
[----:B0-----:R-:W-:Y:S01]  /*1c90*/  IMAD.U32 R32, RZ, RZ, UR14 ;  /* 0x0000000eff207e24 */ /* 0x001fe2000f8e00ff */
[----:B------:R-:W-:-:S05]  /*1ca0*/  MOV R33, UR15 ;  /* 0x0000000f00217c02 */ /* 0x000fca0008000f00 */
        /* <DEDUP_REMOVED lines=15> */
[--C-:B------:R-:W-:Y:S02]  /*1da0*/  @P0 IMAD.MOV.U32 R7, RZ, RZ, R0.reuse ;  /* 0x000000ffff070224 */ /* 0x100fe400078e0000 */
        /* <DEDUP_REMOVED lines=47> */
.L_x_801:
[----:B------:R-:W-:Y:S05]  /*20a0*/  BSYNC.RECONVERGENT B1 ;  /* 0x0000000000017941 */ /* 0x000fea0003800200 */
.L_x_800:
        /* <DEDUP_REMOVED lines=9> */
[----:B------:R-:W0:Y:S01]  /*2140*/  I2F.F64.S64 R24, R32 ;  /* 0x0000002000187312 */ /* 0x000e220000301c00 */
[----:B------:R-:W-:Y:S02]  /*2150*/  ISETP.GE.AND P0, PT, R20, RZ, PT ;  /* 0x000000ff1400720c */ /* 0x000fe40003f06270 */
[----:B------:R-:W-:Y:S01]  /*2160*/  IMAD.IADD R22, R22, 0x1, -R0 ;  /* 0x0000000116167824 */ /* 0x000fe200078e0a00 */
[----:B0-----:R-:W-:-:S10]  /*2170*/  DMUL R24, R24, UR4 ;  /* 0x0000000418187c28 */ /* 0x001fd40008000000 */
[----:B------:R-:W0:Y:S02]  /*2180*/  F2F.F32.F64 R24, R24 ;  /* 0x0000001800187310 */ /* 0x000e240000301000 */
[----:B0-----:R-:W-:-:S07]  /*2190*/  FSEL R21, -R24, R24, !P0 ;  /* 0x0000001818157208 */ /* 0x001fce0004000100 */
.L_x_798:
[----:B------:R-:W-:Y:S05]  /*21a0*/  BSYNC.RECONVERGENT B0 ;  /* 0x0000000000007941 */ /* 0x000fea0003800200 */
.L_x_797:
[----:B------:R-:W-:Y:S01]  /*21b0*/  LOP3.LUT R0, R15, 0x1c, RZ, 0xc0, !PT ;  /* 0x0000001c0f007812 */ /* 0x000fe200078ec0ff */
[----:B------:R-:W-:Y:S01]  /*21c0*/  FMUL R20, R21, R21 ;  /* 0x0000001515147220 */ /* 0x000fe20000400000 */
[----:B------:R-:W-:Y:S01]  /*21d0*/  LOP3.LUT R25, R22, 0x1, RZ, 0xc0, !PT ;  /* 0x0000000116197812 */ /* 0x000fe200078ec0ff */
[----:B------:R-:W-:Y:S01]  /*21e0*/  BSSY.RECONVERGENT B0, `(.L_x_802) ;  /* 0x000008e000007945 */ /* 0x000fe20003800200 */
[----:B------:R-:W-:Y:S01]  /*21f0*/  I2FP.F32.U32 R24, R0 ;  /* 0x0000000000187245 */ /* 0x000fe20000201000 */
[----:B------:R-:W-:Y:S01]  /*2200*/  FFMA R0, R20, R5, -0.0013887860113754868507 ;  /* 0xbab607ed14007423 */ /* 0x000fe20000000005 */
[----:B------:R-:W-:Y:S02]  /*2210*/  ISETP.NE.U32.AND P0, PT, R25, 0x1, PT ;  /* 0x000000011900780c */ /* 0x000fe40003f05070 */
[----:B------:R-:W-:Y:S01]  /*2220*/  LOP3.LUT P1, RZ, R22, 0x2, RZ, 0xc0, !PT ;  /* 0x0000000216ff7812 */ /* 0x000fe2000782c0ff */
[----:B------:R-:W-:Y:S01]  /*2230*/  FMUL R24, R24, 0.015625 ;  /* 0x3c80000018187820 */ /* 0x000fe20000400000 */
[----:B------:R-:W-:-:S02]  /*2240*/  FSEL R31, R0, -0.00019574658654164522886, !P0 ;  /* 0xb94d4153001f7808 */ /* 0x000fc40004000000 */
[----:B------:R-:W-:Y:S02]  /*2250*/  FSEL R33, R14, 0.0083327032625675201416, !P0 ;  /* 0x3c0885e40e217808 */ /* 0x000fe40004000000 */
[----:B------:R-:W-:Y:S01]  /*2260*/  FSEL R22, -R13, -0.16666662693023681641, !P0 ;  /* 0xbe2aaaa80d167808 */ /* 0x000fe20004000100 */
[----:B------:R-:W5:Y:S01]  /*2270*/  F2F.F64.F32 R24, R24 ;  /* 0x0000001800187310 */ /* 0x000f620000201800 */
[----:B------:R-:W-:Y:S01]  /*2280*/  FSEL R0, R21, 1, P0 ;  /* 0x3f80000015007808 */ /* 0x000fe20000000000 */
[----:B------:R-:W-:-:S04]  /*2290*/  FFMA R31, R20, R31, R33 ;  /* 0x0000001f141f7223 */ /* 0x000fc80000000021 */
[C---:B------:R-:W-:Y:S01]  /*22a0*/  FFMA R22, R20.reuse, R31, R22 ;  /* 0x0000001f14167223 */ /* 0x040fe20000000016 */
[----:B------:R-:W-:-:S04]  /*22b0*/  FFMA R31, R20, R0, RZ ;  /* 0x00000000141f7223 */ /* 0x000fc800000000ff */
[----:B------:R-:W-:-:S04]  /*22c0*/  FFMA R0, R31, R22, R0 ;  /* 0x000000161f007223 */ /* 0x000fc80000000000 */
[----:B------:R-:W-:Y:S01]  /*22d0*/  @P1 FADD R0, RZ, -R0 ;  /* 0x80000000ff001221 */ /* 0x000fe20000000000 */
[----:B-----5:R-:W-:Y:S01]  /*22e0*/  DMUL R20, R24, -UR12 ;  /* 0x8000000c18147c28 */ /* 0x020fe20008000000 */
[----:B------:R-:W-:Y:S02]  /*22f0*/  LOP3.LUT R25, R10, 0x38, RZ, 0xc0, !PT ;  /* 0x000000380a197812 */ /* 0x000fe400078ec0ff */
[-C--:B0-----:R-:W-:Y:S01]  /*2300*/  FMUL R31, R19, R0.reuse ;  /* 0x00000000131f7220 */ /* 0x081fe20000400000 */
[C---:B----4-:R-:W-:Y:S01]  /*2310*/  FMUL R0, R18.reuse, R0 ;  /* 0x0000000012007220 */ /* 0x050fe20000400000 */
[----:B------:R-:W-:Y:S02]  /*2320*/  LOP3.LUT R25, R25, 0x3, R8, 0xf8, !PT ;  /* 0x0000000319197812 */ /* 0x000fe400078ef808 */
[-C--:B------:R-:W-:Y:S01]  /*2330*/  FFMA R31, R18, R23.reuse, -R31 ;  /* 0x00000017121f7223 */ /* 0x080fe2000000081f */
[----:B------:R-:W-:Y:S02]  /*2340*/  FFMA R0, R19, R23, R0 ;  /* 0x0000001713007223 */ /* 0x000fe40000000000 */
[----:B------:R0:W4:Y:S01]  /*2350*/  F2F.F32.F64 R20, R20 ;  /* 0x0000001400147310 */ /* 0x0001220000301000 */
[C---:B------:R-:W-:Y:S01]  /*2360*/  LEA R23, R25.reuse, UR9, 0x2 ;  /* 0x0000000919177c11 */ /* 0x040fe2000f8e10ff */
[C-C-:B--2---:R-:W-:Y:S01]  /*2370*/  FADD R22, R16.reuse, R31.reuse ;  /* 0x0000001f10167221 */ /* 0x144fe20000000000 */
[----:B------:R-:W-:Y:S01]  /*2380*/  LEA R24, R25, UR7, 0x2 ;  /* 0x0000000719187c11 */ /* 0x000fe2000f8e10ff */
[----:B------:R-:W-:Y:S01]  /*2390*/  FADD R32, R16, -R31 ;  /* 0x8000001f10207221 */ /* 0x000fe20000000000 */
[----:B---3--:R-:W-:-:S02]  /*23a0*/  FADD R25, R17, -R0 ;  /* 0x8000000011197221 */ /* 0x008fc40000000000 */
[----:B------:R-:W-:Y:S01]  /*23b0*/  STS [R23], R22 ;  /* 0x0000001617007388 */ /* 0x000fe20000000800 */
[----:B0-----:R-:W-:-:S05]  /*23c0*/  FADD R21, R17, R0 ;  /* 0x0000000011157221 */ /* 0x001fca0000000000 */
[----:B------:R-:W-:Y:S01]  /*23d0*/  STS [R24], R21 ;  /* 0x0000001518007388 */ /* 0x000fe20000000800 */
[C---:B----4-:R-:W-:Y:S01]  /*23e0*/  FMUL R31, R20.reuse, 0.63661974668502807617 ;  /* 0x3f22f983141f7820 */ /* 0x050fe20000400000 */
[----:B------:R-:W-:Y:S02]  /*23f0*/  FSETP.GE.AND P2, PT, |R20|, 105615, PT ;  /* 0x47ce47801400780b */ /* 0x000fe40003f46200 */
[----:B------:R0:W-:Y:S03]  /*2400*/  STS [R23+0x10], R32 ;  /* 0x0000102017007388 */ /* 0x0001e60000000800 */
[----:B------:R-:W2:Y:S01]  /*2410*/  F2I.NTZ R31, R31 ;  /* 0x0000001f001f7305 */ /* 0x000ea20000203100 */
[----:B------:R3:W-:Y:S01]  /*2420*/  STS [R24+0x10], R25 ;  /* 0x0000101918007388 */ /* 0x0007e20000000800 */
[----:B------:R-:W-:Y:S01]  /*2430*/  BAR.SYNC.DEFER_BLOCKING 0x0 ;  /* 0x0000000000007b1d */ /* 0x000fe20000010000 */
[----:B0-----:R-:W-:-:S02]  /*2440*/  P2R R23, PR, RZ, 0x4 ;  /* 0x00000004ff177803 */ /* 0x001fc40000000000 */
[----:B--2---:R-:W-:Y:S01]  /*2450*/  I2FP.F32.S32 R33, R31 ;  /* 0x0000001f00217245 */ /* 0x004fe20000201400 */
[----:B------:R-:W-:-:S04]  /*2460*/  IMAD.MOV.U32 R22, RZ, RZ, R31 ;  /* 0x000000ffff167224 */ /* 0x000fc800078e001f */
[----:B------:R-:W-:-:S04]  /*2470*/  FFMA R0, R33, -1.5707962512969970703, R20 ;  /* 0xbfc90fda21007823 */ /* 0x000fc80000000014 */
[----:B------:R-:W-:-:S04]  /*2480*/  FFMA R0, R33, -7.5497894158615963534e-08, R0 ;  /* 0xb3a2216821007823 */ /* 0x000fc80000000000 */
[----:B------:R-:W-:Y:S01]  /*2490*/  FFMA R21, R33, -5.3903029534742383927e-15, R0 ;  /* 0xa7c234c521157823 */ /* 0x000fe20000000000 */
[----:B------:R3:W0:Y:S03]  /*24a0*/  LDS R16, [R12] ;  /* 0x000000000c107984 */ /* 0x0006260000000800 */
        /* <DEDUP_REMOVED lines=16> */
.L_x_804:
[----:B0-----:R-:W-:Y:S02]  /*25b0*/  IMAD.U32 R32, RZ, RZ, UR14 ;  /* 0x0000000eff207e24 */ /* 0x001fe4000f8e00ff */
[----:B------:R-:W-:-:S05]  /*25c0*/  IMAD.U32 R33, RZ, RZ, UR15 ;  /* 0x0000000fff217e24 */ /* 0x000fca000f8e00ff */
[----:B---3--:R-:W3:Y:S01]  /*25d0*/  LDG.E.CONSTANT R25, desc[UR10][R32.64] ;  /* 0x0000000a20197981 */ /* 0x008ee2000c1e9900 */
        /* <DEDUP_REMOVED lines=51> */
[----:B------:R-:W-:Y:S01]  /*2910*/  @P0 IMAD.MOV.U32 R25, RZ, RZ, R7 ;  /* 0x000000ffff190224 */ /* 0x000fe200078e0007 */
[----:B------:R-:W-:Y:S01]  /*2920*/  ISETP.EQ.AND P0, PT, R32, 0x8, PT ;  /* 0x000000082000780c */ /* 0x000fe20003f02270 */
[----:B------:R-:W-:Y:S01]  /*2930*/  @P1 IMAD.MOV.U32 R25, RZ, RZ, R30 ;  /* 0x000000ffff191224 */ /* 0x000fe200078e001e */
[----:B------:R-:W-:Y:S01]  /*2940*/  @P2 MOV R25, R29 ;  /* 0x0000001d00192202 */ /* 0x000fe20000000f00 */
[----:B------:R-:W-:Y:S01]  /*2950*/  @P3 IMAD.MOV.U32 R25, RZ, RZ, R28 ;  /* 0x000000ffff193224 */ /* 0x000fe200078e001c */
[----:B------:R-:W-:Y:S01]  /*2960*/  LOP3.LUT R0, R0, 0x1f, RZ, 0xc0, !PT ;  /* 0x0000001f00007812 */ /* 0x000fe200078ec0ff */
[----:B------:R-:W-:Y:S02]  /*2970*/  @P4 IMAD.MOV.U32 R25, RZ, RZ, R27 ;  /* 0x000000ffff194224 */ /* 0x000fe400078e001b */
[----:B------:R-:W-:Y:S01]  /*2980*/  @P5 IMAD.MOV.U32 R25, RZ, RZ, R26 ;  /* 0x000000ffff195224 */ /* 0x000fe200078e001a */
[----:B------:R-:W-:-:S05]  /*2990*/  SHF.L.W.U32.HI R23, R24, R0, R23 ;  /* 0x0000000018177219 */ /* 0x000fca0000010e17 */
[----:B------:R-:W-:-:S05]  /*29a0*/  @P0 IMAD.MOV.U32 R25, RZ, RZ, R31 ;  /* 0x000000ffff190224 */ /* 0x000fca00078e001f */
[----:B------:R-:W-:-:S07]  /*29b0*/  SHF.L.W.U32.HI R24, R25, R0, R24 ;  /* 0x0000000019187219 */ /* 0x000fce0000010e18 */
.L_x_806:
[----:B------:R-:W-:Y:S05]  /*29c0*/  BSYNC.RECONVERGENT B1 ;  /* 0x0000000000017941 */ /* 0x000fea0003800200 */
.L_x_805:
        /* <DEDUP_REMOVED lines=15> */
.L_x_803:
[----:B------:R-:W-:Y:S05]  /*2ac0*/  BSYNC.RECONVERGENT B0 ;  /* 0x0000000000007941 */ /* 0x000fea0003800200 */
.L_x_802:
[----:B------:R-:W-:Y:S01]  /*2ad0*/  FMUL R23, R0, R0 ;  /* 0x0000000000177220 */ /* 0x000fe20000400000 */
[----:B---3--:R-:W-:Y:S01]  /*2ae0*/  LOP3.LUT R25, R31, 0x1, RZ, 0xc0, !PT ;  /* 0x000000011f197812 */ /* 0x008fe200078ec0ff */
        /* <DEDUP_REMOVED lines=27> */
.L_x_809:
        /* <DEDUP_REMOVED lines=65> */
.L_x_811:
[----:B------:R-:W-:Y:S05]  /*30b0*/  BSYNC.RECONVERGENT B1 ;  /* 0x0000000000017941 */ /* 0x000fea0003800200 */
.L_x_810:
        /* <DEDUP_REMOVED lines=9> */
[----:B------:R-:W3:Y:S01]  /*3150*/  I2F.F64.S64 R24, R32 ;  /* 0x0000002000187312 */ /* 0x000ee20000301c00 */
[----:B------:R-:W-:Y:S02]  /*3160*/  ISETP.GE.AND P0, PT, R20, RZ, PT ;  /* 0x000000ff1400720c */ /* 0x000fe40003f06270 */
[----:B------:R-:W-:Y:S01]  /*3170*/  IMAD.IADD R22, R22, 0x1, -R0 ;  /* 0x0000000116167824 */ /* 0x000fe200078e0a00 */
[----:B---3--:R-:W-:-:S10]  /*3180*/  DMUL R24, R24, UR4 ;  /* 0x0000000418187c28 */ /* 0x008fd40008000000 */
[----:B------:R-:W3:Y:S02]  /*3190*/  F2F.F32.F64 R24, R24 ;  /* 0x0000001800187310 */ /* 0x000ee40000301000 */
[----:B---3--:R-:W-:-:S07]  /*31a0*/  FSEL R21, -R24, R24, !P0 ;  /* 0x0000001818157208 */ /* 0x008fce0004000100 */
.L_x_808:
[----:B------:R-:W-:Y:S05]  /*31b0*/  BSYNC.RECONVERGENT B0 ;  /* 0x0000000000007941 */ /* 0x000fea0003800200 */
.L_x_807:
        /* <DEDUP_REMOVED lines=12> */
[----:B------:R-:W3:Y:S01]  /*3280*/  F2F.F64.F32 R24, R24 ;  /* 0x0000001800187310 */ /* 0x000ee20000201800 */
[----:B------:R-:W-:Y:S01]  /*3290*/  FSEL R0, R21, 1, P0 ;  /* 0x3f80000015007808 */ /* 0x000fe20000000000 */
[----:B------:R-:W-:-:S04]  /*32a0*/  FFMA R31, R20, R31, R33 ;  /* 0x0000001f141f7223 */ /* 0x000fc80000000021 */
[C---:B------:R-:W-:Y:S01]  /*32b0*/  FFMA R22, R20.reuse, R31, R22 ;  /* 0x0000001f14167223 */ /* 0x040fe20000000016 */
[----:B------:R-:W-:-:S04]  /*32c0*/  FFMA R31, R20, R0, RZ ;  /* 0x00000000141f7223 */ /* 0x000fc800000000ff */
[----:B------:R-:W-:Y:S01]  /*32d0*/  FFMA R0, R31, R22, R0 ;  /* 0x000000161f007223 */ /* 0x000fe20000000000 */
[----:B---3--:R-:W-:-:S03]  /*32e0*/  DMUL R20, R24, -UR12 ;  /* 0x8000000c18147c28 */ /* 0x008fc60008000000 */
[----:B------:R-:W-:Y:S01]  /*32f0*/  @P1 FADD R0, RZ, -R0 ;  /* 0x80000000ff001221 */ /* 0x000fe20000000000 */
[----:B------:R-:W-:-:S03]  /*3300*/  LOP3.LUT R25, R10, 0x30, RZ, 0xc0, !PT ;  /* 0x000000300a197812 */ /* 0x000fc600078ec0ff */
[-C--:B0-----:R-:W-:Y:S01]  /*3310*/  FMUL R31, R19, R0.reuse ;  /* 0x00000000131f7220 */ /* 0x081fe20000400000 */
[C---:B----4-:R-:W-:Y:S01]  /*3320*/  FMUL R0, R18.reuse, R0 ;  /* 0x0000000012007220 */ /* 0x050fe20000400000 */
[----:B------:R-:W-:Y:S02]  /*3330*/  LOP3.LUT R25, R25, 0x7, R8, 0xf8, !PT ;  /* 0x0000000719197812 */ /* 0x000fe400078ef808 */
[-C--:B------:R-:W-:Y:S01]  /*3340*/  FFMA R31, R18, R23.reuse, -R31 ;  /* 0x00000017121f7223 */ /* 0x080fe2000000081f */
[----:B------:R0:W3:Y:S01]  /*3350*/  F2F.F32.F64 R20, R20 ;  /* 0x0000001400147310 */ /* 0x0000e20000301000 */
[----:B------:R-:W-:Y:S01]  /*3360*/  FFMA R0, R19, R23, R0 ;  /* 0x0000001713007223 */ /* 0x000fe20000000000 */
[C---:B------:R-:W-:Y:S01]  /*3370*/  LEA R23, R25.reuse, UR6, 0x2 ;  /* 0x0000000619177c11 */ /* 0x040fe2000f8e10ff */
[C-C-:B------:R-:W-:Y:S01]  /*3380*/  FADD R22, R16.reuse, R31.reuse ;  /* 0x0000001f10167221 */ /* 0x140fe20000000000 */
[----:B------:R-:W-:Y:S01]  /*3390*/  FADD R32, R16, -R31 ;  /* 0x8000001f10207221 */ /* 0x000fe20000000000 */
[----:B------:R-:W-:Y:S01]  /*33a0*/  LEA R24, R25, UR8, 0x2 ;  /* 0x0000000819187c11 */ /* 0x000fe2000f8e10ff */
[----:B--2---:R-:W-:-:S02]  /*33b0*/  FADD R25, R17, -R0 ;  /* 0x8000000011197221 */ /* 0x004fc40000000000 */
[----:B------:R2:W-:Y:S01]  /*33c0*/  STS [R23], R22 ;  /* 0x0000001617007388 */ /* 0x0005e20000000800 */
[----:B0-----:R-:W-:Y:S01]  /*33d0*/  FADD R21, R17, R0 ;  /* 0x0000000011157221 */ /* 0x001fe20000000000 */
[----:B---3--:R-:W-:-:S04]  /*33e0*/  FMUL R31, R20, 0.63661974668502807617 ;  /* 0x3f22f983141f7820 */ /* 0x008fc80000400000 */
[----:B------:R0:W-:Y:S01]  /*33f0*/  STS [R24], R21 ;  /* 0x0000001518007388 */ /* 0x0001e20000000800 */
[----:B------:R-:W-:-:S03]  /*3400*/  FSETP.GE.AND P2, PT, |R20|, 105615, PT ;  /* 0x47ce47801400780b */ /* 0x000fc60003f46200 */
[----:B------:R-:W-:Y:S01]  /*3410*/  STS [R23+0x20], R32 ;  /* 0x0000202017007388 */ /* 0x000fe20000000800 */
[----:B------:R-:W3:Y:S03]  /*3420*/  F2I.NTZ R31, R31 ;  /* 0x0000001f001f7305 */ /* 0x000ee60000203100 */
[----:B------:R-:W-:Y:S01]  /*3430*/  STS [R24+0x20], R25 ;  /* 0x0000201918007388 */ /* 0x000fe20000000800 */
[----:B------:R-:W-:Y:S01]  /*3440*/  BAR.SYNC.DEFER_BLOCKING 0x0 ;  /* 0x0000000000007b1d */ /* 0x000fe20000010000 */
[----:B---3--:R-:W-:Y:S01]  /*3450*/  I2FP.F32.S32 R33, R31 ;  /* 0x0000001f00217245 */ /* 0x008fe20000201400 */
[----:B--2---:R-:W-:-:S04]  /*3460*/  IMAD.MOV.U32 R22, RZ, RZ, R31 ;  /* 0x000000ffff167224 */ /* 0x004fc800078e001f */
[----:B------:R-:W-:-:S04]  /*3470*/  FFMA R0, R33, -1.5707962512969970703, R20 ;  /* 0xbfc90fda21007823 */ /* 0x000fc80000000014 */
[----:B------:R-:W-:-:S04]  /*3480*/  FFMA R0, R33, -7.5497894158615963534e-08, R0 ;  /* 0xb3a2216821007823 */ /* 0x000fc80000000000 */
[----:B0-----:R-:W-:Y:S01]  /*3490*/  FFMA R21, R33, -5.3903029534742383927e-15, R0 ;  /* 0xa7c234c521157823 */ /* 0x001fe20000000000 */
[----:B------:R-:W0:Y:S03]  /*34a0*/  LDS R16, [R15+UR6] ;  /* 0x000000060f107984 */ /* 0x000e260008000800 */
[----:B------:R-:W-:Y:S01]  /*34b0*/  IMAD.MOV.U32 R0, RZ, RZ, R21 ;  /* 0x000000ffff007224 */ /* 0x000fe200078e0015 */
[----:B------:R-:W2:Y:S04]  /*34c0*/  LDS R17, [R15+UR8] ;  /* 0x000000080f117984 */ /* 0x000ea80008000800 */
[----:B------:R-:W3:Y:S04]  /*34d0*/  LDS R18, [R15+UR6+0x80] ;  /* 0x000080060f127984 */ /* 0x000ee80008000800 */
[----:B------:R1:W4:Y:S02]  /*34e0*/  LDS R19, [R15+UR8+0x80] ;  /* 0x000080080f137984 */ /* 0x0003240008000800 */
[----:B-1----:R-:W-:Y:S01]  /*34f0*/  P2R R15, PR, RZ, 0x4 ;  /* 0x00000004ff0f7803 */ /* 0x002fe20000000000 */
        /* <DEDUP_REMOVED lines=12> */
.L_x_814:
        /* <DEDUP_REMOVED lines=19> */
[--C-:B------:R-:W-:Y:S01]  /*36f0*/  @P4 IMAD.MOV.U32 R27, RZ, RZ, R15.reuse ;  /* 0x000000ffff1b4224 */ /* 0x100fe200078e000f */
[----:B------:R-:W-:Y:S01]  /*3700*/  IADD3 R23, PT, PT, R23, 0x4, RZ ;  /* 0x0000000417177810 */ /* 0x000fe20007ffe0ff */
[----:B------:R-:W-:-:S08]  /*3710*/  @P5 IMAD.MOV.U32 R26, RZ, RZ, R15 ;  /* 0x000000ffff1a5224 */ /* 0x000fd000078e000f */
        /* <DEDUP_REMOVED lines=43> */
.L_x_816:
[----:B------:R-:W-:Y:S05]  /*39d0*/  BSYNC.RECONVERGENT B1 ;  /* 0x0000000000017941 */ /* 0x000fea0003800200 */
.L_x_815:
[C---:B------:R-:W-:Y:S01]  /*39e0*/  SHF.L.W.U32.HI R31, R23.reuse, 0x2, R15 ;  /* 0x00000002171f7819 */ /* 0x040fe20000010e0f */
[----:B------:R-:W-:Y:S01]  /*39f0*/  UMOV UR4, 0x54442d19 ;  /* 0x54442d1900047882 */ /* 0x000fe20000000000 */
[----:B------:R-:W-:Y:S01]  /*3a00*/  SHF.L.U32 R23, R23, 0x2, RZ ;  /* 0x0000000217177819 */ /* 0x000fe200000006ff */
[----:B------:R-:W-:Y:S01]  /*3a10*/  UMOV UR5, 0x3bf921fb ;  /* 0x3bf921fb00057882 */ /* 0x000fe20000000000 */
[----:B------:R-:W-:Y:S02]  /*3a20*/  SHF.R.S32.HI R0, RZ, 0x1f, R31 ;  /* 0x0000001fff007819 */ /* 0x000fe4000001141f */
[----:B------:R-:W-:Y:S02]  /*3a30*/  SHF.R.U32.HI R15, RZ, 0x1e, R15 ;  /* 0x0000001eff0f7819 */ /* 0x000fe4000001160f */
[C---:B------:R-:W-:Y:S02]  /*3a40*/  LOP3.LUT R32, R0.reuse, R23, RZ, 0x3c, !PT ;  /* 0x0000001700207212 */ /* 0x040fe400078e3cff */
[----:B------:R-:W-:-:S02]  /*3a50*/  LOP3.LUT R33, R0, R31, RZ, 0x3c, !PT ;  /* 0x0000001f00217212 */ /* 0x000fc400078e3cff */
[----:B------:R-:W-:Y:S02]  /*3a60*/  LOP3.LUT R31, R31, R20, RZ, 0x3c, !PT ;  /* 0x000000141f1f7212 */ /* 0x000fe400078e3cff */
[----:B------:R-:W1:Y:S02]  /*3a70*/  I2F.F64.S64 R24, R32 ;  /* 0x0000002000187312 */ /* 0x000e640000301c00 */
[----:B------:R-:W-:Y:S01]  /*3a80*/  ISETP.GE.AND P0, PT, R31, RZ, PT ;  /* 0x000000ff1f00720c */ /* 0x000fe20003f06270 */
[----:B------:R-:W-:Y:S01]  /*3a90*/  IMAD.IADD R31, R0, 0x1, -R15 ;  /* 0x00000001001f7824 */ /* 0x000fe200078e0a0f */
[----:B-1----:R-:W-:-:S10]  /*3aa0*/  DMUL R24, R24, UR4 ;  /* 0x0000000418187c28 */ /* 0x002fd40008000000 */
[----:B------:R-:W1:Y:S02]  /*3ab0*/  F2F.F32.F64 R24, R24 ;  /* 0x0000001800187310 */ /* 0x000e640000301000 */
[----:B-1----:R-:W-:-:S07]  /*3ac0*/  FSEL R0, -R24, R24, !P0 ;  /* 0x0000001818007208 */ /* 0x002fce0004000100 */
.L_x_813:
[----:B------:R-:W-:Y:S05]  /*3ad0*/  BSYNC.RECONVERGENT B0 ;  /* 0x0000000000007941 */ /* 0x000fea0003800200 */
.L_x_812:
[----:B------:R-:W-:Y:S01]  /*3ae0*/  FMUL R15, R0, R0 ;  /* 0x00000000000f7220 */ /* 0x000fe20000400000 */
[C---:B------:R-:W-:Y:S01]  /*3af0*/  LOP3.LUT R24, R31.reuse, 0x1, RZ, 0xc0, !PT ;  /* 0x000000011f187812 */ /* 0x040fe200078ec0ff */
[----:B------:R-:W-:Y:S01]  /*3b00*/  VIADD R25, R31, 0x1 ;  /* 0x000000011f197836 */ /* 0x000fe20000000000 */
[----:B------:R-:W-:Y:S01]  /*3b10*/  FSETP.GE.AND P2, PT, |R20|, 105615, PT ;  /* 0x47ce47801400780b */ /* 0x000fe20003f46200 */
[----:B------:R-:W-:Y:S01]  /*3b20*/  FFMA R23, R15, R5, -0.0013887860113754868507 ;  /* 0xbab607ed0f177423 */ /* 0x000fe20000000005 */
[----:B------:R-:W-:Y:S01]  /*3b30*/  ISETP.NE.U32.AND P0, PT, R24, 0x1, PT ;  /* 0x000000011800780c */ /* 0x000fe20003f05070 */
[----:B------:R-:W-:Y:S01]  /*3b40*/  BSSY.RECONVERGENT B0, `(.L_x_817) ;  /* 0x0000068000007945 */ /* 0x000fe20003800200 */
[----:B------:R-:W-:Y:S02]  /*3b50*/  LOP3.LUT P1, RZ, R25, 0x2, RZ, 0xc0, !PT ;  /* 0x0000000219ff7812 */ /* 0x000fe4000782c0ff */
[----:B------:R-:W-:Y:S02]  /*3b60*/  FSEL R24, R23, -0.00019574658654164522886, P0 ;  /* 0xb94d415317187808 */ /* 0x000fe40000000000 */
[----:B------:R-:W-:-:S02]  /*3b70*/  FSEL R32, R9, 0.041666727513074874878, !P0 ;  /* 0x3d2aaabb09207808 */ /* 0x000fc40004000000 */
        /* <DEDUP_REMOVED lines=19> */
.L_x_819:
        /* <DEDUP_REMOVED lines=65> */
.L_x_821:
[----:B------:R-:W-:Y:S05]  /*40c0*/  BSYNC.RECONVERGENT B1 ;  /* 0x0000000000017941 */ /* 0x000fea0003800200 */
.L_x_820:
        /* <DEDUP_REMOVED lines=9> */
[----:B------:R-:W1:Y:S01]  /*4160*/  I2F.F64.S64 R22, R32 ;  /* 0x0000002000167312 */ /* 0x000e620000301c00 */
[----:B------:R-:W-:Y:S01]  /*4170*/  ISETP.GE.AND P0, PT, R20, RZ, PT ;  /* 0x000000ff1400720c */ /* 0x000fe20003f06270 */
[----:B-1----:R-:W-:Y:S01]  /*4180*/  DMUL R24, R22, UR4 ;  /* 0x0000000416187c28 */ /* 0x002fe20008000000 */
[----:B------:R-:W-:-:S09]  /*4190*/  IMAD.IADD R22, R34, 0x1, -R0 ;  /* 0x0000000122167824 */ /* 0x000fd200078e0a00 */
[----:B------:R-:W1:Y:S02]  /*41a0*/  F2F.F32.F64 R24, R24 ;  /* 0x0000001800187310 */ /* 0x000e640000301000 */
[----:B-1----:R-:W-:-:S07]  /*41b0*/  FSEL R21, -R24, R24, !P0 ;  /* 0x0000001818157208 */ /* 0x002fce0004000100 */
.L_x_818:
[----:B------:R-:W-:Y:S05]  /*41c0*/  BSYNC.RECONVERGENT B0 ;  /* 0x0000000000007941 */ /* 0x000fea0003800200 */
.L_x_817:
[----:B------:R-:W-:Y:S01]  /*41d0*/  I2FP.F32.U32 R0, R8 ;  /* 0x0000000800007245 */ /* 0x000fe20000201000 */
[----:B------:R-:W-:Y:S01]  /*41e0*/  FMUL R20, R21, R21 ;  /* 0x0000001515147220 */ /* 0x000fe20000400000 */
[C---:B------:R-:W-:Y:S01]  /*41f0*/  LOP3.LUT R23, R22.reuse, 0x1, RZ, 0xc0, !PT ;  /* 0x0000000116177812 */ /* 0x040fe200078ec0ff */
[----:B------:R-:W-:Y:S01]  /*4200*/  BSSY.RECONVERGENT B0, `(.L_x_822) ;  /* 0x000008d000007945 */ /* 0x000fe20003800200 */
[----:B------:R-:W-:Y:S01]  /*4210*/  LOP3.LUT P1, RZ, R22, 0x2, RZ, 0xc0, !PT ;  /* 0x0000000216ff7812 */ /* 0x000fe2000782c0ff */
[----:B------:R-:W-:Y:S01]  /*4220*/  FMUL R24, R0, 0.015625 ;  /* 0x3c80000000187820 */ /* 0x000fe20000400000 */
[----:B------:R-:W-:Y:S01]  /*4230*/  FFMA R0, R20, R5, -0.0013887860113754868507 ;  /* 0xbab607ed14007423 */ /* 0x000fe20000000005 */
[----:B------:R-:W-:-:S04]  /*4240*/  ISETP.NE.U32.AND P0, PT, R23, 0x1, PT ;  /* 0x000000011700780c */ /* 0x000fc80003f05070 */
[----:B------:R-:W-:Y:S01]  /*4250*/  FSEL R23, R0, -0.00019574658654164522886, !P0 ;  /* 0xb94d415300177808 */ /* 0x000fe20004000000 */
[----:B------:R-:W1:Y:S01]  /*4260*/  F2F.F64.F32 R24, R24 ;  /* 0x0000001800187310 */ /* 0x000e620000201800 */
[----:B------:R-:W-:Y:S02]  /*4270*/  FSEL R31, R14, 0.0083327032625675201416, !P0 ;  /* 0x3c0885e40e1f7808 */ /* 0x000fe40004000000 */
[----:B------:R-:W-:Y:S02]  /*4280*/  FSEL R22, -R13, -0.16666662693023681641, !P0 ;  /* 0xbe2aaaa80d167808 */ /* 0x000fe40004000100 */
[----:B------:R-:W-:Y:S01]  /*4290*/  FSEL R0, R21, 1, P0 ;  /* 0x3f80000015007808 */ /* 0x000fe20000000000 */
[----:B------:R-:W-:-:S04]  /*42a0*/  FFMA R23, R20, R23, R31 ;  /* 0x0000001714177223 */ /* 0x000fc8000000001f */
[C---:B------:R-:W-:Y:S01]  /*42b0*/  FFMA R22, R20.reuse, R23, R22 ;  /* 0x0000001714167223 */ /* 0x040fe20000000016 */
[----:B------:R-:W-:-:S04]  /*42c0*/  FFMA R23, R20, R0, RZ ;  /* 0x0000000014177223 */ /* 0x000fc800000000ff */
[----:B------:R-:W-:Y:S01]  /*42d0*/  FFMA R0, R23, R22, R0 ;  /* 0x0000001617007223 */ /* 0x000fe20000000000 */
[----:B-1----:R-:W-:Y:S01]  /*42e0*/  DMUL R20, R24, -UR12 ;  /* 0x8000000c18147c28 */ /* 0x002fe20008000000 */
[----:B------:R-:W-:Y:S02]  /*42f0*/  LOP3.LUT R23, R10, 0x20, RZ, 0xc0, !PT ;  /* 0x000000200a177812 */ /* 0x000fe400078ec0ff */
[----:B------:R-:W-:Y:S02]  /*4300*/  @P1 FADD R0, RZ, -R0 ;  /* 0x80000000ff001221 */ /* 0x000fe40000000000 */
[----:B------:R-:W-:Y:S02]  /*4310*/  LOP3.LUT R23, R23, 0xf, R8, 0xf8, !PT ;  /* 0x0000000f17177812 */ /* 0x000fe400078ef808 */
[-C--:B----4-:R-:W-:Y:S01]  /*4320*/  FMUL R25, R19, R0.reuse ;  /* 0x0000000013197220 */ /* 0x090fe20000400000 */
[C---:B---3--:R-:W-:Y:S01]  /*4330*/  FMUL R0, R18.reuse, R0 ;  /* 0x0000000012007220 */ /* 0x048fe20000400000 */
[----:B------:R-:W-:Y:S01]  /*4340*/  LEA R22, R23, UR7, 0x2 ;  /* 0x0000000717167c11 */ /* 0x000fe2000f8e10ff */
[----:B------:R1:W3:Y:S01]  /*4350*/  F2F.F32.F64 R20, R20 ;  /* 0x0000001400147310 */ /* 0x0002e20000301000 */
[-C--:B------:R-:W-:Y:S01]  /*4360*/  FFMA R25, R18, R15.reuse, -R25 ;  /* 0x0000000f12197223 */ /* 0x080fe20000000819 */
[----:B------:R-:W-:Y:S01]  /*4370*/  FFMA R0, R19, R15, R0 ;  /* 0x0000000f13007223 */ /* 0x000fe20000000000 */
[----:B------:R-:W-:-:S02]  /*4380*/  LEA R19, R23, UR9, 0x2 ;  /* 0x0000000917137c11 */ /* 0x000fc4000f8e10ff */
[C-C-:B0-----:R-:W-:Y:S01]  /*4390*/  FADD R18, R16.reuse, R25.reuse ;  /* 0x0000001910127221 */ /* 0x141fe20000000000 */
[----:B------:R-:W-:Y:S01]  /*43a0*/  FADD R24, R16, -R25 ;  /* 0x8000001910187221 */ /* 0x000fe20000000000 */
[C-C-:B--2---:R-:W-:Y:S01]  /*43b0*/  FADD R23, R17.reuse, -R0.reuse ;  /* 0x8000000011177221 */ /* 0x144fe20000000000 */
[----:B-1----:R-:W-:Y:S02]  /*43c0*/  FADD R21, R17, R0 ;  /* 0x0000000011157221 */ /* 0x002fe40000000000 */
[----:B------:R0:W-:Y:S04]  /*43d0*/  STS [R19], R18 ;  /* 0x0000001213007388 */ /* 0x0001e80000000800 */
[----:B------:R-:W-:Y:S01]  /*43e0*/  STS [R22], R21 ;  /* 0x0000001516007388 */ /* 0x000fe20000000800 */
[C---:B---3--:R-:W-:Y:S01]  /*43f0*/  FMUL R25, R20.reuse, 0.63661974668502807617 ;  /* 0x3f22f98314197820 */ /* 0x048fe20000400000 */
[----:B------:R-:W-:-:S02]  /*4400*/  FSETP.GE.AND P2, PT, |R20|, 105615, PT ;  /* 0x47ce47801400780b */ /* 0x000fc40003f46200 */
[----:B------:R-:W-:Y:S01]  /*4410*/  STS [R19+0x40], R24 ;  /* 0x0000401813007388 */ /* 0x000fe20000000800 */
[----:B------:R-:W1:Y:S03]  /*4420*/  F2I.NTZ R31, R25 ;  /* 0x00000019001f7305 */ /* 0x000e660000203100 */
[----:B------:R-:W-:Y:S01]  /*4430*/  STS [R22+0x40], R23 ;  /* 0x0000401716007388 */ /* 0x000fe20000000800 */
[----:B------:R-:W-:Y:S01]  /*4440*/  BAR.SYNC.DEFER_BLOCKING 0x0 ;  /* 0x0000000000007b1d */ /* 0x000fe20000010000 */
[----:B-1----:R-:W-:Y:S01]  /*4450*/  I2FP.F32.S32 R17, R31 ;  /* 0x0000001f00117245 */ /* 0x002fe20000201400 */
[----:B0-----:R-:W-:-:S04]  /*4460*/  IMAD.MOV.U32 R18, RZ, RZ, R31 ;  /* 0x000000ffff127224 */ /* 0x001fc800078e001f */
[----:B------:R-:W-:-:S04]  /*4470*/  FFMA R0, R17, -1.5707962512969970703, R20 ;  /* 0xbfc90fda11007823 */ /* 0x000fc80000000014 */
[----:B------:R-:W-:-:S04]  /*4480*/  FFMA R0, R17, -7.5497894158615963534e-08, R0 ;  /* 0xb3a2216811007823 */ /* 0x000fc80000000000 */
[----:B------:R-:W-:Y:S01]  /*4490*/  FFMA R17, R17, -5.3903029534742383927e-15, R0 ;  /* 0xa7c234c511117823 */ /* 0x000fe20000000000 */
[----:B------:R-:W0:Y:S04]  /*44a0*/  LDS R8, [R12] ;  /* 0x000000000c087984 */ /* 0x000e280000000800 */
[----:B------:R-:W-:Y:S01]  /*44b0*/  MOV R0, R17 ;  /* 0x0000001100007202 */ /* 0x000fe20000000f00 */
[----:B------:R-:W1:Y:S04]  /*44c0*/  LDS R15, [R12+0x80] ;  /* 0x000080000c0f7984 */ /* 0x000e680000000800 */
[----:B------:R-:W2:Y:S04]  /*44d0*/  LDS R10, [R11] ;  /* 0x000000000b0a7984 */ /* 0x000ea80000000800 */
[----:B------:R3:W4:Y:S02]  /*44e0*/  LDS R16, [R11+0x80] ;  /* 0x000080000b107984 */ /* 0x0007240000000800 */
[----:B---3--:R-:W-:Y:S01]  /*44f0*/  P2R R11, PR, RZ, 0x4 ;  /* 0x00000004ff0b7803 */ /* 0x008fe20000000000 */
        /* <DEDUP_REMOVED lines=12> */
.L_x_824:
        /* <DEDUP_REMOVED lines=63> */
[----:B------:R-:W-:-:S04]  /*49b0*/  @P0 MOV R19, R21 ;  /* 0x0000001500130202 */ /* 0x000fc80000000f00 */
[----:B------:R-:W-:-:S07]  /*49c0*/  SHF.L.W.U32.HI R12, R19, R0, R12 ;  /* 0x00000000130c7219 */ /* 0x000fce0000010e0c */
.L_x_826:
[----:B------:R-:W-:Y:S05]  /*49d0*/  BSYNC.RECONVERGENT B1 ;  /* 0x0000000000017941 */ /* 0x000fea0003800200 */
.L_x_825:
        /* <DEDUP_REMOVED lines=9> */
[----:B------:R-:W-:-:S02]  /*4a70*/  LOP3.LUT R19, R19, R20, RZ, 0x3c, !PT ;  /* 0x0000001413137212 */ /* 0x000fc400078e3cff */
[----:B------:R-:W3:Y:S02]  /*4a80*/  I2F.F64.S64 R22, R24 ;  /* 0x0000001800167312 */ /* 0x000ee40000301c00 */
[----:B------:R-:W-:Y:S01]  /*4a90*/  ISETP.GE.AND P0, PT, R19, RZ, PT ;  /* 0x000000ff1300720c */ /* 0x000fe20003f06270 */
[----:B---3--:R-:W-:-:S10]  /*4aa0*/  DMUL R22, R22, UR4 ;  /* 0x0000000416167c28 */ /* 0x008fd40008000000 */
[----:B------:R-:W3:Y:S02]  /*4ab0*/  F2F.F32.F64 R22, R22 ;  /* 0x0000001600167310 */ /* 0x000ee40000301000 */
[----:B---3--:R-:W-:-:S07]  /*4ac0*/  FSEL R0, -R22, R22, !P0 ;  /* 0x0000001616007208 */ /* 0x008fce0004000100 */
.L_x_823:
[----:B------:R-:W-:Y:S05]  /*4ad0*/  BSYNC.RECONVERGENT B0 ;  /* 0x0000000000007941 */ /* 0x000fea0003800200 */
.L_x_822:
        /* <DEDUP_REMOVED lines=29> */
.L_x_829:
        /* <DEDUP_REMOVED lines=64> */
.L_x_831:
[----:B------:R-:W-:Y:S05]  /*50b0*/  BSYNC.RECONVERGENT B1 ;  /* 0x0000000000017941 */ /* 0x000fea0003800200 */
.L_x_830:
[C-C-:B------:R-:W-:Y:S01]  /*50c0*/  SHF.L.W.U32.HI R7, R9.reuse, 0x2, R0.reuse ;  /* 0x0000000209077819 */ /* 0x140fe20000010e00 */
        /* <DEDUP_REMOVED lines=8> */
[----:B------:R-:W3:Y:S02]  /*5150*/  I2F.F64.S64 R18, R24 ;  /* 0x0000001800127312 */ /* 0x000ee40000301c00 */
[----:B------:R-:W-:Y:S01]  /*5160*/  ISETP.GE.AND P0, PT, R7, RZ, PT ;  /* 0x000000ff0700720c */ /* 0x000fe20003f06270 */
[----:B---3--:R-:W-:Y:S01]  /*5170*/  DMUL R22, R18, UR4 ;  /* 0x0000000412167c28 */ /* 0x008fe20008000000 */
[----:B------:R-:W-:-:S09]  /*5180*/  IMAD.IADD R18, R12, 0x1, -R0 ;  /* 0x000000010c127824 */ /* 0x000fd200078e0a00 */
[----:B------:R-:W3:Y:S02]  /*5190*/  F2F.F32.F64 R22, R22 ;  /* 0x0000001600167310 */ /* 0x000ee40000301000 */
[----:B---3--:R-:W-:-:S07]  /*51a0*/  FSEL R17, -R22, R22, !P0 ;  /* 0x0000001616117208 */ /* 0x008fce0004000100 */
.L_x_828:
[----:B------:R-:W-:Y:S05]  /*51b0*/  BSYNC.RECONVERGENT B0 ;  /* 0x0000000000007941 */ /* 0x000fea0003800200 */
.L_x_827:
[----:B------:R-:W-:Y:S01]  /*51c0*/  FMUL R7, R17, R17 ;  /* 0x0000001111077220 */ /* 0x000fe20000400000 */
[C---:B------:R-:W-:Y:S02]  /*51d0*/  LOP3.LUT R0, R18.reuse, 0x1, RZ, 0xc0, !PT ;  /* 0x0000000112007812 */ /* 0x040fe400078ec0ff */
[----:B------:R-:W-:Y:S01]  /*51e0*/  LOP3.LUT P1, RZ, R18, 0x2, RZ, 0xc0, !PT ;  /* 0x0000000212ff7812 */ /* 0x000fe2000782c0ff */
[----:B------:R-:W-:Y:S01]  /*51f0*/  FFMA R5, R7, R5, -0.0013887860113754868507 ;  /* 0xbab607ed07057423 */ /* 0x000fe20000000005 */
[----:B------:R-:W-:Y:S01]  /*5200*/  ISETP.NE.U32.AND P0, PT, R0, 0x1, PT ;  /* 0x000000010000780c */ /* 0x000fe20003f05070 */
[----:B------:R-:W3:Y:S03]  /*5210*/  LDC.64 R18, c[0x0][0x388] ;  /* 0x0000e200ff127b82 */ /* 0x000ee60000000a00 */
[----:B------:R-:W-:Y:S02]  /*5220*/  FSEL R14, R14, 0.0083327032625675201416, !P0 ;  /* 0x3c0885e40e0e7808 */ /* 0x000fe40004000000 */
[----:B------:R-:W-:-:S02]  /*5230*/  FSEL R0, R5, -0.00019574658654164522886, !P0 ;  /* 0xb94d415305007808 */ /* 0x000fc40004000000 */
[----:B------:R-:W-:-:S03]  /*5240*/  FSEL R13, -R13, -0.16666662693023681641, !P0 ;  /* 0xbe2aaaa80d0d7808 */ /* 0x000fc60004000100 */
[----:B------:R-:W-:Y:S01]  /*5250*/  FFMA R14, R7, R0, R14 ;  /* 0x00000000070e7223 */ /* 0x000fe2000000000e */
[----:B------:R-:W-:-:S03]  /*5260*/  FSEL R0, R17, 1, P0 ;  /* 0x3f80000011007808 */ /* 0x000fc60000000000 */
[C---:B------:R-:W-:Y:S02]  /*5270*/  FFMA R13, R7.reuse, R14, R13 ;  /* 0x0000000e070d7223 */ /* 0x040fe4000000000d */
[----:B------:R-:W-:-:S04]  /*5280*/  FFMA R7, R7, R0, RZ ;  /* 0x0000000007077223 */ /* 0x000fc800000000ff */
[----:B------:R-:W-:-:S04]  /*5290*/  FFMA R0, R7, R13, R0 ;  /* 0x0000000d07007223 */ /* 0x000fc80000000000 */
[----:B------:R-:W-:-:S04]  /*52a0*/  @P1 FADD R0, RZ, -R0 ;  /* 0x80000000ff001221 */ /* 0x000fc80000000000 */
[-C--:B----4-:R-:W-:Y:S01]  /*52b0*/  FMUL R12, R16, R0.reuse ;  /* 0x00000000100c7220 */ /* 0x090fe20000400000 */
[----:B-1----:R-:W-:-:S03]  /*52c0*/  FMUL R5, R15, R0 ;  /* 0x000000000f057220 */ /* 0x002fc60000400000 */
[-C--:B------:R-:W-:Y:S01]  /*52d0*/  FFMA R15, R15, R6.reuse, -R12 ;  /* 0x000000060f0f7223 */ /* 0x080fe2000000080c */
[----:B------:R-:W-:Y:S01]  /*52e0*/  FFMA R7, R16, R6, R5 ;  /* 0x0000000610077223 */ /* 0x000fe20000000005 */
[----:B---3--:R-:W-:-:S04]  /*52f0*/  IMAD.WIDE.U32 R4, R4, 0x4, R18 ;  /* 0x0000000404047825 */ /* 0x008fc800078e0012 */
        /* <DEDUP_REMOVED lines=9> */
.L_x_832:
        /* <DEDUP_REMOVED lines=15> */
.L_x_874:


//--------------------- .text._occa_toHalfComplexFormat_0 --------------------------
	.section	.text._occa_toHalfComplexFormat_0,"ax",@progbits
	.align	128
        .global         _occa_toHalfComplexFormat_0
        .type           _occa_toHalfComplexFormat_0,@function
        .size           _occa_toHalfComplexFormat_0,(.L_x_875 - _occa_toHalfComplexFormat_0)
        .other          _occa_toHalfComplexFormat_0,@"STO_CUDA_ENTRY STV_DEFAULT"
_occa_toHalfComplexFormat_0:
.text._occa_toHalfComplexFormat_0:
[----:B------:R-:W-:Y:S01]  /*0000*/  LDC R1, c[0x0][0x37c] ;  /* 0x0000df00ff017b82 */ /* 0x000fe20000000800 */
[----:B------:R-:W0:Y:S07]  /*0010*/  S2R R9, SR_TID.X ;  /* 0x0000000000097919 */ /* 0x000e2e0000002100 */
[----:B------:R-:W1:Y:S01]  /*0020*/  S2UR UR4, SR_CTAID.X ;  /* 0x00000000000479c3 */ /* 0x000e620000002500 */
[----:B------:R-:W2:Y:S01]  /*0030*/  LDCU UR5, c[0x0][0x39c] ;  /* 0x00007380ff0577ac */ /* 0x000ea20008000800 */
[----:B------:R-:W-:Y:S01]  /*0040*/  MOV R0, 0xffffffff ;  /* 0xffffffff00007802 */ /* 0x000fe20000000f00 */
[----:B------:R-:W3:Y:S05]  /*0050*/  LDCU.64 UR6, c[0x0][0x358] ;  /* 0x00006b00ff0677ac */ /* 0x000eea0008000a00 */
[----:B------:R-:W4:Y:S08]  /*0060*/  LDC.64 R2, c[0x0][0x388] ;  /* 0x0000e200ff027b82 */ /* 0x000f300000000a00 */
[----:B------:R-:W5:Y:S01]  /*0070*/  LDC.64 R4, c[0x0][0x380] ;  /* 0x0000e000ff047b82 */ /* 0x000f620000000a00 */
[----:B--2---:R-:W-:-:S02]  /*0080*/  UIADD3 UR5, UPT, UPT, UR5, -0x1, URZ ;  /* 0xffffffff05057890 */ /* 0x004fc4000fffe0ff */
[----:B-1----:R-:W-:-:S04]  /*0090*/  USHF.L.U32 UR4, UR4, 0x5, URZ ;  /* 0x0000000504047899 */ /* 0x002fc800080006ff */
[----:B------:R-:W-:Y:S01]  /*00a0*/  SHF.L.U32 R0, R0, UR5, RZ ;  /* 0x0000000500007c19 */ /* 0x000fe200080006ff */
[----:B------:R-:W1:Y:S01]  /*00b0*/  LDC.64 R6, c[0x0][0x390] ;  /* 0x0000e400ff067b82 */ /* 0x000e620000000a00 */
[----:B0-----:R-:W-:-:S04]  /*00c0*/  LOP3.LUT R9, R9, UR4, RZ, 0xfc, !PT ;  /* 0x0000000409097c12 */ /* 0x001fc8000f8efcff */
[----:B------:R-:W-:-:S05]  /*00d0*/  LOP3.LUT R11, R9, RZ, R0, 0xf0, !PT ;  /* 0x000000ff090b7212 */ /* 0x000fca00078ef000 */
[----:B----4-:R-:W-:-:S06]  /*00e0*/  IMAD.WIDE.U32 R2, R11, 0x4, R2 ;  /* 0x000000040b027825 */ /* 0x010fcc00078e0002 */
[----:B---3--:R-:W2:Y:S01]  /*00f0*/  LDG.E R3, desc[UR6][R2.64] ;  /* 0x0000000602037981 */ /* 0x008ea2000c1e1900 */
[----:B-----5:R-:W-:-:S04]  /*0100*/  IMAD.WIDE.U32 R4, R9, 0x8, R4 ;  /* 0x0000000809047825 */ /* 0x020fc800078e0004 */
[----:B-1----:R-:W-:Y:S01]  /*0110*/  IMAD.WIDE.U32 R6, R11, 0x4, R6 ;  /* 0x000000040b067825 */ /* 0x002fe200078e0006 */
[----:B--2---:R-:W-:Y:S05]  /*0120*/  STG.E desc[UR6][R4.64], R3 ;  /* 0x0000000304007986 */ /* 0x004fea000c101906 */
[----:B------:R-:W2:Y:S04]  /*0130*/  LDG.E R7, desc[UR6][R6.64] ;  /* 0x0000000606077981 */ /* 0x000ea8000c1e1900 */
[----:B--2---:R-:W-:Y:S01]  /*0140*/  STG.E desc[UR6][R4.64+0x4], R7 ;  /* 0x0000040704007986 */ /* 0x004fe2000c101906 */
[----:B------:R-:W-:Y:S05]  /*0150*/  EXIT ;  /* 0x000000000000794d */ /* 0x000fea0003800000 */
.L_x_833:
        /* <DEDUP_REMOVED lines=10> */
.L_x_875:


//--------------------- .text._occa_toPower_0     --------------------------
	.section	.text._occa_toPower_0,"ax",@progbits
	.align	128
        .global         _occa_toPower_0
        .type           _occa_toPower_0,@function
        .size           _occa_toPower_0,(.L_x_853 - _occa_toPower_0)
        .other          _occa_toPower_0,@"STO_CUDA_ENTRY STV_DEFAULT"
_occa_toPower_0:
.text._occa_toPower_0:
[----:B------:R-:W-:Y:S01]  /*0000*/  LDC R1, c[0x0][0x37c] ;  /* 0x0000df00ff017b82 */ /* 0x000fe20000000800 */
[----:B------:R-:W0:Y:S07]  /*0010*/  S2R R2, SR_TID.X ;  /* 0x0000000000027919 */ /* 0x000e2e0000002100 */
[----:B------:R-:W1:Y:S01]  /*0020*/  S2UR UR4, SR_CTAID.X ;  /* 0x00000000000479c3 */ /* 0x000e620000002500 */
[----:B------:R-:W2:Y:S07]  /*0030*/  LDCU.64 UR6, c[0x0][0x358] ;  /* 0x00006b00ff0677ac */ /* 0x000eae0008000a00 */
[----:B------:R-:W3:Y:S08]  /*0040*/  LDC.64 R6, c[0x0][0x390] ;  /* 0x0000e400ff067b82 */ /* 0x000ef00000000a00 */
[----:B------:R-:W4:Y:S01]  /*0050*/  LDC.64 R4, c[0x0][0x388] ;  /* 0x0000e200ff047b82 */ /* 0x000f220000000a00 */
[----:B-1----:R-:W-:-:S06]  /*0060*/  USHF.L.U32 UR4, UR4, 0x6, URZ ;  /* 0x0000000604047899 */ /* 0x002fcc00080006ff */
[----:B0-----:R-:W-:-:S05]  /*0070*/  LOP3.LUT R2, R2, UR4, RZ, 0xfc, !PT ;  /* 0x0000000402027c12 */ /* 0x001fca000f8efcff */
[----:B---3--:R-:W-:-:S04]  /*0080*/  IMAD.WIDE.U32 R6, R2, 0x4, R6 ;  /* 0x0000000402067825 */ /* 0x008fc800078e0006 */
[----:B----4-:R-:W-:Y:S02]  /*0090*/  IMAD.WIDE.U32 R4, R2, 0x4, R4 ;  /* 0x0000000402047825 */ /* 0x010fe400078e0004 */
[----:B--2---:R-:W2:Y:S04]  /*00a0*/  LDG.E R6, desc[UR6][R6.64] ;  /* 0x0000000606067981 */ /* 0x004ea8000c1e1900 */
[----:B------:R-:W3:Y:S01]  /*00b0*/  LDG.E R4, desc[UR6][R4.64] ;  /* 0x0000000604047981 */ /* 0x000ee2000c1e1900 */
[----:B------:R-:W-:Y:S01]  /*00c0*/  BSSY.RECONVERGENT B0, `(.L_x_834) ;  /* 0x000000f000007945 */ /* 0x000fe20003800200 */
[----:B--2---:R-:W-:-:S04]  /*00d0*/  FMUL R3, R6, R6 ;  /* 0x0000000606037220 */ /* 0x004fc80000400000 */
[----:B---3--:R-:W-:-:S04]  /*00e0*/  FFMA R0, R4, R4, R3 ;  /* 0x0000000404007223 */ /* 0x008fc80000000003 */
[----:B------:R0:W1:Y:S01]  /*00f0*/  MUFU.RSQ R3, R0 ;  /* 0x0000000000037308 */ /* 0x0000620000001400 */
[----:B------:R-:W-:-:S04]  /*0100*/  IADD3 R8, PT, PT, R0, -0xd000000, RZ ;  /* 0xf300000000087810 */ /* 0x000fc80007ffe0ff */
[----:B------:R-:W-:-:S13]  /*0110*/  ISETP.GT.U32.AND P0, PT, R8, 0x727fffff, PT ;  /* 0x727fffff0800780c */ /* 0x000fda0003f04070 */
[----:B01----:R-:W-:Y:S05]  /*0120*/  @!P0 BRA `(.L_x_835) ;  /* 0x0000000000108947 */ /* 0x003fea0003800000 */
[----:B------:R-:W-:-:S07]  /*0130*/  MOV R8, 0x150 ;  /* 0x0000015000087802 */ /* 0x000fce0000000f00 */
[----:B------:R-:W-:Y:S05]  /*0140*/  CALL.REL.NOINC `($__internal_14_$__cuda_sm20_sqrt_rn_f32_slowpath) ;  /* 0x00000000002c7944 */ /* 0x000fea0003c00000 */
[----:B------:R-:W-:Y:S01]  /*0150*/  MOV R7, R3 ;  /* 0x0000000300077202 */ /* 0x000fe20000000f00 */
[----:B------:R-:W-:Y:S06]  /*0160*/  BRA `(.L_x_836) ;  /* 0x0000000000107947 */ /* 0x000fec0003800000 */
.L_x_835:
[----:B------:R-:W-:Y:S01]  /*0170*/  FMUL.FTZ R7, R0, R3 ;  /* 0x0000000300077220 */ /* 0x000fe20000410000 */
[----:B------:R-:W-:-:S03]  /*0180*/  FMUL.FTZ R3, R3, 0.5 ;  /* 0x3f00000003037820 */ /* 0x000fc60000410000 */
[----:B------:R-:W-:-:S04]  /*0190*/  FFMA R0, -R7, R7, R0 ;  /* 0x0000000707007223 */ /* 0x000fc80000000100 */
[----:B------:R-:W-:-:S07]  /*01a0*/  FFMA R7, R0, R3, R7 ;  /* 0x0000000300077223 */ /* 0x000fce0000000007 */
.L_x_836:
[----:B------:R-:W-:Y:S05]  /*01b0*/  BSYNC.RECONVERGENT B0 ;  /* 0x0000000000007941 */ /* 0x000fea0003800200 */
.L_x_834:
[----:B------:R-:W0:Y:S02]  /*01c0*/  LDC.64 R4, c[0x0][0x380] ;  /* 0x0000e000ff047b82 */ /* 0x000e240000000a00 */
[----:B0-----:R-:W-:-:S05]  /*01d0*/  IMAD.WIDE.U32 R2, R2, 0x4, R4 ;  /* 0x0000000402027825 */ /* 0x001fca00078e0004 */
[----:B------:R-:W-:Y:S01]  /*01e0*/  STG.E desc[UR6][R2.64], R7 ;  /* 0x0000000702007986 */ /* 0x000fe2000c101906 */
[----:B------:R-:W-:Y:S05]  /*01f0*/  EXIT ;  /* 0x000000000000794d */ /* 0x000fea0003800000 */
        .weak           $__internal_14_$__cuda_sm20_sqrt_rn_f32_slowpath
        .type           $__internal_14_$__cuda_sm20_sqrt_rn_f32_slowpath,@function
        .size           $__internal_14_$__cuda_sm20_sqrt_rn_f32_slowpath,(.L_x_853 - $__internal_14_$__cuda_sm20_sqrt_rn_f32_slowpath)
$__internal_14_$__cuda_sm20_sqrt_rn_f32_slowpath:
[----:B------:R-:W-:-:S13]  /*0200*/  LOP3.LUT P0, RZ, R0, 0x7fffffff, RZ, 0xc0, !PT ;  /* 0x7fffffff00ff7812 */ /* 0x000fda000780c0ff */
[----:B------:R-:W-:Y:S01]  /*0210*/  @!P0 MOV R3, R0 ;  /* 0x0000000000038202 */ /* 0x000fe20000000f00 */
[----:B------:R-:W-:Y:S06]  /*0220*/  @!P0 BRA `(.L_x_837) ;  /* 0x0000000000408947 */ /* 0x000fec0003800000 */
[----:B------:R-:W-:-:S13]  /*0230*/  FSETP.GEU.FTZ.AND P0, PT, R0, RZ, PT ;  /* 0x000000ff0000720b */ /* 0x000fda0003f1e000 */
[----:B------:R-:W-:Y:S01]  /*0240*/  @!P0 MOV R3, 0x7fffffff ;  /* 0x7fffffff00038802 */ /* 0x000fe20000000f00 */
[----:B------:R-:W-:Y:S06]  /*0250*/  @!P0 BRA `(.L_x_837) ;  /* 0x0000000000348947 */ /* 0x000fec0003800000 */
[----:B------:R-:W-:-:S13]  /*0260*/  FSETP.GTU.FTZ.AND P0, PT, |R0|, +INF , PT ;  /* 0x7f8000000000780b */ /* 0x000fda0003f1c200 */
[----:B------:R-:W-:Y:S01]  /*0270*/  @P0 FADD.FTZ R3, R0, 1 ;  /* 0x3f80000000030421 */ /* 0x000fe20000010000 */
[----:B------:R-:W-:Y:S06]  /*0280*/  @P0 BRA `(.L_x_837) ;  /* 0x0000000000280947 */ /* 0x000fec0003800000 */
[----:B------:R-:W-:-:S13]  /*0290*/  FSETP.NEU.FTZ.AND P0, PT, |R0|, +INF , PT ;  /* 0x7f8000000000780b */ /* 0x000fda0003f1d200 */
[----:B------:R-:W-:-:S04]  /*02a0*/  @P0 FFMA R4, R0, 1.84467440737095516160e+19, RZ ;  /* 0x5f80000000040823 */ /* 0x000fc800000000ff */
[----:B------:R-:W0:Y:S02]  /*02b0*/  @P0 MUFU.RSQ R3, R4 ;  /* 0x0000000400030308 */ /* 0x000e240000001400 */
[----:B0-----:R-:W-:Y:S01]  /*02c0*/  @P0 FMUL.FTZ R5, R4, R3 ;  /* 0x0000000304050220 */ /* 0x001fe20000410000 */
[----:B------:R-:W-:Y:S01]  /*02d0*/  @P0 FMUL.FTZ R7, R3, 0.5 ;  /* 0x3f00000003070820 */ /* 0x000fe20000410000 */
[----:B------:R-:W-:Y:S02]  /*02e0*/  @!P0 MOV R3, R0 ;  /* 0x0000000000038202 */ /* 0x000fe40000000f00 */
[----:B------:R-:W-:-:S04]  /*02f0*/  @P0 FADD.FTZ R6, -R5, -RZ ;  /* 0x800000ff05060221 */ /* 0x000fc80000010100 */
[----:B------:R-:W-:-:S04]  /*0300*/  @P0 FFMA R6, R5, R6, R4 ;  /* 0x0000000605060223 */ /* 0x000fc80000000004 */
[----:B------:R-:W-:-:S04]  /*0310*/  @P0 FFMA R6, R6, R7, R5 ;  /* 0x0000000706060223 */ /* 0x000fc80000000005 */
[----:B------:R-:W-:-:S07]  /*0320*/  @P0 FMUL.FTZ R3, R6, 2.3283064365386962891e-10 ;  /* 0x2f80000006030820 */ /* 0x000fce0000410000 */
.L_x_837:
[----:B------:R-:W-:Y:S01]  /*0330*/  HFMA2 R5, -RZ, RZ, 0, 0 ;  /* 0x00000000ff057431 */ /* 0x000fe200000001ff */
[----:B------:R-:W-:-:S04]  /*0340*/  MOV R4, R8 ;  /* 0x0000000800047202 */ /* 0x000fc80000000f00 */
[----:B------:R-:W-:Y:S05]  /*0350*/  RET.REL.NODEC R4 `(_occa_toPower_0) ;  /* 0xfffffffc04287950 */ /* 0x000fea0003c3ffff */
.L_x_838:
        /* <DEDUP_REMOVED lines=10> */
.L_x_853:


//--------------------- .nv.global.init           --------------------------
	.section	.nv.global.init,"aw",@progbits
	.align	4
.nv.global.init:
	.type		__cudart_i2opi_f,@object
	.size		__cudart_i2opi_f,(.L_0 - __cudart_i2opi_f)
__cudart_i2opi_f:
        /*0000*/ 	.byte	0x41, 0x90, 0x43, 0x3c, 0x99, 0x95, 0x62, 0xdb, 0xc0, 0xdd, 0x34, 0xf5, 0xd1, 0x57, 0x27, 0xfc
        /*0010*/ 	.byte	0x29, 0x15, 0x44, 0x4e, 0x6e, 0x83, 0xf9, 0xa2
.L_0:


//--------------------- .nv.shared.reserved.0     --------------------------
	.section	.nv.shared.reserved.0,"aw",@nobits
	.weak		__nv_reservedSMEM_offset_0_alias
	.size		__nv_reservedSMEM_offset_0_alias, 0, 64
	.other		__nv_reservedSMEM_offset_0_alias,@"STO_CUDA_RESERVED_SHARED STV_DEFAULT"
__nv_reservedSMEM_offset_0_alias:
	.zero		0
	.zero		64


//--------------------- .nv.shared._occa_DCRemove_Common_0 --------------------------
	.section	.nv.shared._occa_DCRemove_Common_0,"aw",@nobits
	.sectionflags	@""
	.align	4
.nv.shared._occa_DCRemove_Common_0:
	.zero		1536


//--------------------- .nv.shared._occa_preprocessed_ODW11_STH_STFT_0 --------------------------
	.section	.nv.shared._occa_preprocessed_ODW11_STH_STFT_0,"aw",@nobits
	.sectionflags	@""
	.align	4
.nv.shared._occa_preprocessed_ODW11_STH_STFT_0:
	.zero		37888


//--------------------- .nv.shared._occa_Stockhoptimized11_0 --------------------------
	.section	.nv.shared._occa_Stockhoptimized11_0,"aw",@nobits
	.sectionflags	@""
	.align	4
.nv.shared._occa_Stockhoptimized11_0:
	.zero		33792


//--------------------- .nv.shared._occa_preprocesses_ODW_11_0 --------------------------
	.section	.nv.shared._occa_preprocesses_ODW_11_0,"aw",@nobits
	.sectionflags	@""
	.align	4
.nv.shared._occa_preprocesses_ODW_11_0:
	.zero		13312


//--------------------- .nv.shared._occa_Stockhoptimized10_0 --------------------------
	.section	.nv.shared._occa_Stockhoptimized10_0,"aw",@nobits
	.sectionflags	@""
	.align	4
.nv.shared._occa_Stockhoptimized10_0:
	.zero		17408


//--------------------- .nv.shared._occa_preprocesses_ODW_10_0 --------------------------
	.section	.nv.shared._occa_preprocesses_ODW_10_0,"aw",@nobits
	.sectionflags	@""
	.align	4
.nv.shared._occa_preprocesses_ODW_10_0:
	.zero		7168


//--------------------- .nv.shared._occa_preprocessed_ODW10_STH_STFT_0 --------------------------
	.section	.nv.shared._occa_preprocessed_ODW10_STH_STFT_0,"aw",@nobits
	.sectionflags	@""
	.align	4
.nv.shared._occa_preprocessed_ODW10_STH_STFT_0:
	.zero		19456


//--------------------- .nv.shared._occa_Stockhoptimized9_0 --------------------------
	.section	.nv.shared._occa_Stockhoptimized9_0,"aw",@nobits
	.sectionflags	@""
	.align	4
.nv.shared._occa_Stockhoptimized9_0:
	.zero		9216


//--------------------- .nv.shared._occa_Stockhoptimized8_0 --------------------------
	.section	.nv.shared._occa_Stockhoptimized8_0,"aw",@nobits
	.sectionflags	@""
	.align	4
.nv.shared._occa_Stockhoptimized8_0:
	.zero		5120


//--------------------- .nv.shared._occa_Stockhoptimized7_0 --------------------------
	.section	.nv.shared._occa_Stockhoptimized7_0,"aw",@nobits
	.sectionflags	@""
	.align	4
.nv.shared._occa_Stockhoptimized7_0:
	.zero		3072


//--------------------- .nv.shared._occa_Stockhoptimized6_0 --------------------------
	.section	.nv.shared._occa_Stockhoptimized6_0,"aw",@nobits
	.sectionflags	@""
	.align	4
.nv.shared._occa_Stockhoptimized6_0:
	.zero		2048


//--------------------- .nv.constant0._occa_StockHamCommon_0 --------------------------
	.section	.nv.constant0._occa_StockHamCommon_0,"a",@progbits
	.sectionflags	@""
	.align	4
.nv.constant0._occa_StockHamCommon_0:
	.zero		944


//--------------------- .nv.constant0._occa_DCRemove_Common_0 --------------------------
	.section	.nv.constant0._occa_DCRemove_Common_0,"a",@progbits
	.sectionflags	@""
	.align	4
.nv.constant0._occa_DCRemove_Common_0:
	.zero		912


//--------------------- .nv.constant0._occa_Window_Gaussian_0 --------------------------
	.section	.nv.constant0._occa_Window_Gaussian_0,"a",@progbits
	.sectionflags	@""
	.align	4
.nv.constant0._occa_Window_Gaussian_0:
	.zero		916


//--------------------- .nv.constant0._occa_Window_FlatTop_0 --------------------------
	.section	.nv.constant0._occa_Window_FlatTop_0,"a",@progbits
	.sectionflags	@""
	.align	4
.nv.constant0._occa_Window_FlatTop_0:
	.zero		912


//--------------------- .nv.constant0._occa_Window_Blackman_harris_0 --------------------------
	.section	.nv.constant0._occa_Window_Blackman_harris_0,"a",@progbits
	.sectionflags	@""
	.align	4
.nv.constant0._occa_Window_Blackman_harris_0:
	.zero		912


//--------------------- .nv.constant0._occa_Window_Blackman_Nuttall_0 --------------------------
	.section	.nv.constant0._occa_Window_Blackman_Nuttall_0,"a",@progbits
	.sectionflags	@""
	.align	4
.nv.constant0._occa_Window_Blackman_Nuttall_0:
	.zero		912


//--------------------- .nv.constant0._occa_Window_Nuttall_0 --------------------------
	.section	.nv.constant0._occa_Window_Nuttall_0,"a",@progbits
	.sectionflags	@""
	.align	4
.nv.constant0._occa_Window_Nuttall_0:
	.zero		912


//--------------------- .nv.constant0._occa_Window_Blackman_0 --------------------------
	.section	.nv.constant0._occa_Window_Blackman_0,"a",@progbits
	.sectionflags	@""
	.align	4
.nv.constant0._occa_Window_Blackman_0:
	.zero		912


//--------------------- .nv.constant0._occa_Window_Hamming_0 --------------------------
	.section	.nv.constant0._occa_Window_Hamming_0,"a",@progbits
	.sectionflags	@""
	.align	4
.nv.constant0._occa_Window_Hamming_0:
	.zero		912


//--------------------- .nv.constant0._occa_Window_Hanning_0 --------------------------
	.section	.nv.constant0._occa_Window_Hanning_0,"a",@progbits
	.sectionflags	@""
	.align	4
.nv.constant0._occa_Window_Hanning_0:
	.zero		912


//--------------------- .nv.constant0._occa_Overlap_Common_0 --------------------------
	.section	.nv.constant0._occa_Overlap_Common_0,"a",@progbits
	.sectionflags	@""
	.align	4
.nv.constant0._occa_Overlap_Common_0:
	.zero		928


//--------------------- .nv.constant0._occa_preprocessed_ODW11_STH_STFT_0 --------------------------
	.section	.nv.constant0._occa_preprocessed_ODW11_STH_STFT_0,"a",@progbits
	.sectionflags	@""
	.align	4
.nv.constant0._occa_preprocessed_ODW11_STH_STFT_0:
	.zero		936


//--------------------- .nv.constant0._occa_Stockhoptimized11_0 --------------------------
	.section	.nv.constant0._occa_Stockhoptimized11_0,"a",@progbits
	.sectionflags	@""
	.align	4
.nv.constant0._occa_Stockhoptimized11_0:
	.zero		916


//--------------------- .nv.constant0._occa_preprocesses_ODW_11_0 --------------------------
	.section	.nv.constant0._occa_preprocesses_ODW_11_0,"a",@progbits
	.sectionflags	@""
	.align	4
.nv.constant0._occa_preprocesses_ODW_11_0:
	.zero		928


//--------------------- .nv.constant0._occa_Stockhoptimized10_0 --------------------------
	.section	.nv.constant0._occa_Stockhoptimized10_0,"a",@progbits
	.sectionflags	@""
	.align	4
.nv.constant0._occa_Stockhoptimized10_0:
	.zero		916


//--------------------- .nv.constant0._occa_preprocesses_ODW_10_0 --------------------------
	.section	.nv.constant0._occa_preprocesses_ODW_10_0,"a",@progbits
	.sectionflags	@""
	.align	4
.nv.constant0._occa_preprocesses_ODW_10_0:
	.zero		928


//--------------------- .nv.constant0._occa_preprocessed_ODW10_STH_STFT_0 --------------------------
	.section	.nv.constant0._occa_preprocessed_ODW10_STH_STFT_0,"a",@progbits
	.sectionflags	@""
	.align	4
.nv.constant0._occa_preprocessed_ODW10_STH_STFT_0:
	.zero		936


//--------------------- .nv.constant0._occa_Stockhoptimized9_0 --------------------------
	.section	.nv.constant0._occa_Stockhoptimized9_0,"a",@progbits
	.sectionflags	@""
	.align	4
.nv.constant0._occa_Stockhoptimized9_0:
	.zero		916


//--------------------- .nv.constant0._occa_Stockhoptimized8_0 --------------------------
	.section	.nv.constant0._occa_Stockhoptimized8_0,"a",@progbits
	.sectionflags	@""
	.align	4
.nv.constant0._occa_Stockhoptimized8_0:
	.zero		916


//--------------------- .nv.constant0._occa_Stockhoptimized7_0 --------------------------
	.section	.nv.constant0._occa_Stockhoptimized7_0,"a",@progbits
	.sectionflags	@""
	.align	4
.nv.constant0._occa_Stockhoptimized7_0:
	.zero		916


//--------------------- .nv.constant0._occa_Stockhoptimized6_0 --------------------------
	.section	.nv.constant0._occa_Stockhoptimized6_0,"a",@progbits
	.sectionflags	@""
	.align	4
.nv.constant0._occa_Stockhoptimized6_0:
	.zero		916


//--------------------- .nv.constant0._occa_toHalfComplexFormat_0 --------------------------
	.section	.nv.constant0._occa_toHalfComplexFormat_0,"a",@progbits
	.sectionflags	@""
	.align	4
.nv.constant0._occa_toHalfComplexFormat_0:
	.zero		928


//--------------------- .nv.constant0._occa_toPower_0 --------------------------
	.section	.nv.constant0._occa_toPower_0,"a",@progbits
	.sectionflags	@""
	.align	4
.nv.constant0._occa_toPower_0:
	.zero		924


//--------------------- SYMBOLS --------------------------

	.type		.nv.reservedSmem.offset0,@object
	.size		.nv.reservedSmem.offset0,0x4
	.type		.nv.reservedSmem.cap,@object
	.size		.nv.reservedSmem.cap,0x4
